//
// Generated by NVIDIA NVVM Compiler
//
// Compiler Build ID: CL-36424714
// Cuda compilation tools, release 13.0, V13.0.88
// Based on NVVM 20.0.0
//

.version 9.0
.target sm_100
.address_size 64

	// .globl	_ZN6thrust24THRUST_300001_SM_1000_NS8cuda_cub4core6detail13_kernel_agentINS1_16__set_operations9InitAgentIN3cub18CUB_300001_SM_100013ScanTileStateIiLb1EEEiEEJSA_iEEEvDpT0_
.global .align 1 .b8 _ZN34_INTERNAL_9472a1b4_4_k_cu_0da159924cuda3std3__45__cpo5beginE[1];
.global .align 1 .b8 _ZN34_INTERNAL_9472a1b4_4_k_cu_0da159924cuda3std3__45__cpo3endE[1];
.global .align 1 .b8 _ZN34_INTERNAL_9472a1b4_4_k_cu_0da159924cuda3std3__45__cpo6cbeginE[1];
.global .align 1 .b8 _ZN34_INTERNAL_9472a1b4_4_k_cu_0da159924cuda3std3__45__cpo4cendE[1];
.global .align 1 .b8 _ZN34_INTERNAL_9472a1b4_4_k_cu_0da159924cuda3std3__45__cpo6rbeginE[1];
.global .align 1 .b8 _ZN34_INTERNAL_9472a1b4_4_k_cu_0da159924cuda3std3__45__cpo4rendE[1];
.global .align 1 .b8 _ZN34_INTERNAL_9472a1b4_4_k_cu_0da159924cuda3std3__45__cpo7crbeginE[1];
.global .align 1 .b8 _ZN34_INTERNAL_9472a1b4_4_k_cu_0da159924cuda3std3__45__cpo5crendE[1];
.global .align 1 .b8 _ZN34_INTERNAL_9472a1b4_4_k_cu_0da159924cuda3std3__436_GLOBAL__N__9472a1b4_4_k_cu_0da159926ignoreE[1];
.global .align 1 .b8 _ZN34_INTERNAL_9472a1b4_4_k_cu_0da159924cuda3std3__419piecewise_constructE[1];
.global .align 1 .b8 _ZN34_INTERNAL_9472a1b4_4_k_cu_0da159924cuda3std3__48in_placeE[1];
.global .align 1 .b8 _ZN34_INTERNAL_9472a1b4_4_k_cu_0da159924cuda3std3__420unreachable_sentinelE[1];
.global .align 1 .b8 _ZN34_INTERNAL_9472a1b4_4_k_cu_0da159924cuda3std3__47nulloptE[1];
.global .align 1 .b8 _ZN34_INTERNAL_9472a1b4_4_k_cu_0da159924cuda3std3__48unexpectE[1];
.global .align 1 .b8 _ZN34_INTERNAL_9472a1b4_4_k_cu_0da159924cuda3std6ranges3__45__cpo4swapE[1];
.global .align 1 .b8 _ZN34_INTERNAL_9472a1b4_4_k_cu_0da159924cuda3std6ranges3__45__cpo9iter_moveE[1];
.global .align 1 .b8 _ZN34_INTERNAL_9472a1b4_4_k_cu_0da159924cuda3std6ranges3__45__cpo5beginE[1];
.global .align 1 .b8 _ZN34_INTERNAL_9472a1b4_4_k_cu_0da159924cuda3std6ranges3__45__cpo3endE[1];
.global .align 1 .b8 _ZN34_INTERNAL_9472a1b4_4_k_cu_0da159924cuda3std6ranges3__45__cpo6cbeginE[1];
.global .align 1 .b8 _ZN34_INTERNAL_9472a1b4_4_k_cu_0da159924cuda3std6ranges3__45__cpo4cendE[1];
.global .align 1 .b8 _ZN34_INTERNAL_9472a1b4_4_k_cu_0da159924cuda3std6ranges3__45__cpo7advanceE[1];
.global .align 1 .b8 _ZN34_INTERNAL_9472a1b4_4_k_cu_0da159924cuda3std6ranges3__45__cpo9iter_swapE[1];
.global .align 1 .b8 _ZN34_INTERNAL_9472a1b4_4_k_cu_0da159924cuda3std6ranges3__45__cpo4nextE[1];
.global .align 1 .b8 _ZN34_INTERNAL_9472a1b4_4_k_cu_0da159924cuda3std6ranges3__45__cpo4prevE[1];
.global .align 1 .b8 _ZN34_INTERNAL_9472a1b4_4_k_cu_0da159924cuda3std6ranges3__45__cpo4dataE[1];
.global .align 1 .b8 _ZN34_INTERNAL_9472a1b4_4_k_cu_0da159924cuda3std6ranges3__45__cpo5cdataE[1];
.global .align 1 .b8 _ZN34_INTERNAL_9472a1b4_4_k_cu_0da159924cuda3std6ranges3__45__cpo4sizeE[1];
.global .align 1 .b8 _ZN34_INTERNAL_9472a1b4_4_k_cu_0da159924cuda3std6ranges3__45__cpo5ssizeE[1];
.global .align 1 .b8 _ZN34_INTERNAL_9472a1b4_4_k_cu_0da159924cuda3std6ranges3__45__cpo8distanceE[1];
.global .align 1 .b8 _ZN34_INTERNAL_9472a1b4_4_k_cu_0da159926thrust24THRUST_300001_SM_1000_NS8cuda_cub3parE[1];
.global .align 1 .b8 _ZN34_INTERNAL_9472a1b4_4_k_cu_0da159926thrust24THRUST_300001_SM_1000_NS8cuda_cub10par_nosyncE[1];
.global .align 1 .b8 _ZN34_INTERNAL_9472a1b4_4_k_cu_0da159926thrust24THRUST_300001_SM_1000_NS6system6detail10sequential3seqE[1];
.global .align 1 .b8 _ZN34_INTERNAL_9472a1b4_4_k_cu_0da159926thrust24THRUST_300001_SM_1000_NS6system3cpp3parE[1];
.global .align 1 .b8 _ZN34_INTERNAL_9472a1b4_4_k_cu_0da159926thrust24THRUST_300001_SM_1000_NS12placeholders2_1E[1];
.global .align 1 .b8 _ZN34_INTERNAL_9472a1b4_4_k_cu_0da159926thrust24THRUST_300001_SM_1000_NS12placeholders2_2E[1];
.global .align 1 .b8 _ZN34_INTERNAL_9472a1b4_4_k_cu_0da159926thrust24THRUST_300001_SM_1000_NS12placeholders2_3E[1];
.global .align 1 .b8 _ZN34_INTERNAL_9472a1b4_4_k_cu_0da159926thrust24THRUST_300001_SM_1000_NS12placeholders2_4E[1];
.global .align 1 .b8 _ZN34_INTERNAL_9472a1b4_4_k_cu_0da159926thrust24THRUST_300001_SM_1000_NS12placeholders2_5E[1];
.global .align 1 .b8 _ZN34_INTERNAL_9472a1b4_4_k_cu_0da159926thrust24THRUST_300001_SM_1000_NS12placeholders2_6E[1];
.global .align 1 .b8 _ZN34_INTERNAL_9472a1b4_4_k_cu_0da159926thrust24THRUST_300001_SM_1000_NS12placeholders2_7E[1];
.global .align 1 .b8 _ZN34_INTERNAL_9472a1b4_4_k_cu_0da159926thrust24THRUST_300001_SM_1000_NS12placeholders2_8E[1];
.global .align 1 .b8 _ZN34_INTERNAL_9472a1b4_4_k_cu_0da159926thrust24THRUST_300001_SM_1000_NS12placeholders2_9E[1];
.global .align 1 .b8 _ZN34_INTERNAL_9472a1b4_4_k_cu_0da159926thrust24THRUST_300001_SM_1000_NS12placeholders3_10E[1];
.global .align 1 .b8 _ZN34_INTERNAL_9472a1b4_4_k_cu_0da159926thrust24THRUST_300001_SM_1000_NS3seqE[1];
.global .align 1 .b8 _ZN34_INTERNAL_9472a1b4_4_k_cu_0da159926thrust24THRUST_300001_SM_1000_NS6deviceE[1];
.extern .shared .align 16 .b8 _ZN6thrust24THRUST_300001_SM_1000_NS8cuda_cub4core6detail5shmemE[];

.visible .entry _ZN6thrust24THRUST_300001_SM_1000_NS8cuda_cub4core6detail13_kernel_agentINS1_16__set_operations9InitAgentIN3cub18CUB_300001_SM_100013ScanTileStateIiLb1EEEiEEJSA_iEEEvDpT0_(
	.param .align 8 .b8 _ZN6thrust24THRUST_300001_SM_1000_NS8cuda_cub4core6detail13_kernel_agentINS1_16__set_operations9InitAgentIN3cub18CUB_300001_SM_100013ScanTileStateIiLb1EEEiEEJSA_iEEEvDpT0__param_0[8],
	.param .u32 _ZN6thrust24THRUST_300001_SM_1000_NS8cuda_cub4core6detail13_kernel_agentINS1_16__set_operations9InitAgentIN3cub18CUB_300001_SM_100013ScanTileStateIiLb1EEEiEEJSA_iEEEvDpT0__param_1
)
.maxntid 128
{
	.reg .pred 	%p<5>;
	.reg .b32 	%r<10>;
	.reg .b64 	%rd<7>;

	ld.param.u64 	%rd2, [_ZN6thrust24THRUST_300001_SM_1000_NS8cuda_cub4core6detail13_kernel_agentINS1_16__set_operations9InitAgentIN3cub18CUB_300001_SM_100013ScanTileStateIiLb1EEEiEEJSA_iEEEvDpT0__param_0];
	ld.param.u32 	%r4, [_ZN6thrust24THRUST_300001_SM_1000_NS8cuda_cub4core6detail13_kernel_agentINS1_16__set_operations9InitAgentIN3cub18CUB_300001_SM_100013ScanTileStateIiLb1EEEiEEJSA_iEEEvDpT0__param_1];
	cvta.to.global.u64 	%rd1, %rd2;
	mov.u32 	%r1, %ctaid.x;
	mov.u32 	%r5, %ntid.x;
	mov.u32 	%r2, %tid.x;
	mad.lo.s32 	%r3, %r1, %r5, %r2;
	setp.ge.s32 	%p1, %r3, %r4;
	@%p1 bra 	$L__BB0_2;
	mul.wide.s32 	%rd3, %r3, 8;
	add.s64 	%rd4, %rd1, %rd3;
	mov.b32 	%r6, 0;
	mov.b32 	%r7, 99;
	st.global.v2.u32 	[%rd4+256], {%r7, %r6};
$L__BB0_2:
	setp.ne.s32 	%p2, %r1, 0;
	setp.gt.u32 	%p3, %r2, 31;
	or.pred  	%p4, %p2, %p3;
	@%p4 bra 	$L__BB0_4;
	mul.wide.u32 	%rd5, %r2, 8;
	add.s64 	%rd6, %rd1, %rd5;
	mov.b32 	%r9, 0;
	st.global.v2.u32 	[%rd6], {%r9, %r9};
$L__BB0_4:
	ret;

}
	// .globl	_ZN6thrust24THRUST_300001_SM_1000_NS8cuda_cub4core6detail13_kernel_agentINS1_16__set_operations14PartitionAgentINS0_6detail15normal_iteratorINS0_10device_ptrIiEEEESB_iN4cuda3std3__44lessIiEEEEJSB_SB_iiiPNSE_4pairIiiEESG_iEEEvDpT0_
.visible .entry _ZN6thrust24THRUST_300001_SM_1000_NS8cuda_cub4core6detail13_kernel_agentINS1_16__set_operations14PartitionAgentINS0_6detail15normal_iteratorINS0_10device_ptrIiEEEESB_iN4cuda3std3__44lessIiEEEEJSB_SB_iiiPNSE_4pairIiiEESG_iEEEvDpT0_(
	.param .align 8 .b8 _ZN6thrust24THRUST_300001_SM_1000_NS8cuda_cub4core6detail13_kernel_agentINS1_16__set_operations14PartitionAgentINS0_6detail15normal_iteratorINS0_10device_ptrIiEEEESB_iN4cuda3std3__44lessIiEEEEJSB_SB_iiiPNSE_4pairIiiEESG_iEEEvDpT0__param_0[8],
	.param .align 8 .b8 _ZN6thrust24THRUST_300001_SM_1000_NS8cuda_cub4core6detail13_kernel_agentINS1_16__set_operations14PartitionAgentINS0_6detail15normal_iteratorINS0_10device_ptrIiEEEESB_iN4cuda3std3__44lessIiEEEEJSB_SB_iiiPNSE_4pairIiiEESG_iEEEvDpT0__param_1[8],
	.param .u32 _ZN6thrust24THRUST_300001_SM_1000_NS8cuda_cub4core6detail13_kernel_agentINS1_16__set_operations14PartitionAgentINS0_6detail15normal_iteratorINS0_10device_ptrIiEEEESB_iN4cuda3std3__44lessIiEEEEJSB_SB_iiiPNSE_4pairIiiEESG_iEEEvDpT0__param_2,
	.param .u32 _ZN6thrust24THRUST_300001_SM_1000_NS8cuda_cub4core6detail13_kernel_agentINS1_16__set_operations14PartitionAgentINS0_6detail15normal_iteratorINS0_10device_ptrIiEEEESB_iN4cuda3std3__44lessIiEEEEJSB_SB_iiiPNSE_4pairIiiEESG_iEEEvDpT0__param_3,
	.param .u32 _ZN6thrust24THRUST_300001_SM_1000_NS8cuda_cub4core6detail13_kernel_agentINS1_16__set_operations14PartitionAgentINS0_6detail15normal_iteratorINS0_10device_ptrIiEEEESB_iN4cuda3std3__44lessIiEEEEJSB_SB_iiiPNSE_4pairIiiEESG_iEEEvDpT0__param_4,
	.param .u64 .ptr .align 1 _ZN6thrust24THRUST_300001_SM_1000_NS8cuda_cub4core6detail13_kernel_agentINS1_16__set_operations14PartitionAgentINS0_6detail15normal_iteratorINS0_10device_ptrIiEEEESB_iN4cuda3std3__44lessIiEEEEJSB_SB_iiiPNSE_4pairIiiEESG_iEEEvDpT0__param_5,
	.param .align 1 .b8 _ZN6thrust24THRUST_300001_SM_1000_NS8cuda_cub4core6detail13_kernel_agentINS1_16__set_operations14PartitionAgentINS0_6detail15normal_iteratorINS0_10device_ptrIiEEEESB_iN4cuda3std3__44lessIiEEEEJSB_SB_iiiPNSE_4pairIiiEESG_iEEEvDpT0__param_6[1],
	.param .u32 _ZN6thrust24THRUST_300001_SM_1000_NS8cuda_cub4core6detail13_kernel_agentINS1_16__set_operations14PartitionAgentINS0_6detail15normal_iteratorINS0_10device_ptrIiEEEESB_iN4cuda3std3__44lessIiEEEEJSB_SB_iiiPNSE_4pairIiiEESG_iEEEvDpT0__param_7
)
.maxntid 256
{
	.reg .pred 	%p<34>;
	.reg .b32 	%r<167>;
	.reg .b64 	%rd<65>;

	ld.param.u64 	%rd5, [_ZN6thrust24THRUST_300001_SM_1000_NS8cuda_cub4core6detail13_kernel_agentINS1_16__set_operations14PartitionAgentINS0_6detail15normal_iteratorINS0_10device_ptrIiEEEESB_iN4cuda3std3__44lessIiEEEEJSB_SB_iiiPNSE_4pairIiiEESG_iEEEvDpT0__param_1];
	ld.param.u64 	%rd4, [_ZN6thrust24THRUST_300001_SM_1000_NS8cuda_cub4core6detail13_kernel_agentINS1_16__set_operations14PartitionAgentINS0_6detail15normal_iteratorINS0_10device_ptrIiEEEESB_iN4cuda3std3__44lessIiEEEEJSB_SB_iiiPNSE_4pairIiiEESG_iEEEvDpT0__param_0];
	ld.param.u32 	%r65, [_ZN6thrust24THRUST_300001_SM_1000_NS8cuda_cub4core6detail13_kernel_agentINS1_16__set_operations14PartitionAgentINS0_6detail15normal_iteratorINS0_10device_ptrIiEEEESB_iN4cuda3std3__44lessIiEEEEJSB_SB_iiiPNSE_4pairIiiEESG_iEEEvDpT0__param_2];
	ld.param.u32 	%r66, [_ZN6thrust24THRUST_300001_SM_1000_NS8cuda_cub4core6detail13_kernel_agentINS1_16__set_operations14PartitionAgentINS0_6detail15normal_iteratorINS0_10device_ptrIiEEEESB_iN4cuda3std3__44lessIiEEEEJSB_SB_iiiPNSE_4pairIiiEESG_iEEEvDpT0__param_3];
	ld.param.u32 	%r68, [_ZN6thrust24THRUST_300001_SM_1000_NS8cuda_cub4core6detail13_kernel_agentINS1_16__set_operations14PartitionAgentINS0_6detail15normal_iteratorINS0_10device_ptrIiEEEESB_iN4cuda3std3__44lessIiEEEEJSB_SB_iiiPNSE_4pairIiiEESG_iEEEvDpT0__param_4];
	ld.param.u64 	%rd6, [_ZN6thrust24THRUST_300001_SM_1000_NS8cuda_cub4core6detail13_kernel_agentINS1_16__set_operations14PartitionAgentINS0_6detail15normal_iteratorINS0_10device_ptrIiEEEESB_iN4cuda3std3__44lessIiEEEEJSB_SB_iiiPNSE_4pairIiiEESG_iEEEvDpT0__param_5];
	ld.param.u32 	%r67, [_ZN6thrust24THRUST_300001_SM_1000_NS8cuda_cub4core6detail13_kernel_agentINS1_16__set_operations14PartitionAgentINS0_6detail15normal_iteratorINS0_10device_ptrIiEEEESB_iN4cuda3std3__44lessIiEEEEJSB_SB_iiiPNSE_4pairIiiEESG_iEEEvDpT0__param_7];
	mov.u32 	%r69, %ntid.x;
	mov.u32 	%r70, %ctaid.x;
	mov.u32 	%r71, %tid.x;
	mad.lo.s32 	%r1, %r69, %r70, %r71;
	setp.ge.s32 	%p1, %r1, %r68;
	@%p1 bra 	$L__BB1_28;
	mul.lo.s32 	%r72, %r67, %r1;
	add.s32 	%r73, %r66, %r65;
	min.s32 	%r2, %r73, %r72;
	cvta.to.global.u64 	%rd1, %rd5;
	cvta.to.global.u64 	%rd2, %rd4;
	sub.s32 	%r74, %r2, %r66;
	max.s32 	%r141, %r74, 0;
	min.s32 	%r139, %r65, %r2;
	setp.ge.s32 	%p2, %r141, %r139;
	@%p2 bra 	$L__BB1_3;
$L__BB1_2:
	add.s32 	%r75, %r139, %r141;
	shr.u32 	%r76, %r75, 1;
	mul.wide.u32 	%rd7, %r76, 4;
	add.s64 	%rd8, %rd2, %rd7;
	ld.global.u32 	%r77, [%rd8];
	not.b32 	%r78, %r76;
	add.s32 	%r79, %r2, %r78;
	mul.wide.s32 	%rd9, %r79, 4;
	add.s64 	%rd10, %rd1, %rd9;
	ld.global.u32 	%r80, [%rd10];
	setp.lt.s32 	%p3, %r80, %r77;
	add.s32 	%r81, %r76, 1;
	selp.b32 	%r141, %r141, %r81, %p3;
	selp.b32 	%r139, %r76, %r139, %p3;
	setp.lt.s32 	%p4, %r141, %r139;
	@%p4 bra 	$L__BB1_2;
$L__BB1_3:
	sub.s32 	%r10, %r2, %r141;
	setp.ge.s32 	%p5, %r10, %r66;
	mov.b32 	%r166, 0;
	@%p5 bra 	$L__BB1_27;
	mul.wide.s32 	%rd11, %r10, 4;
	add.s64 	%rd3, %rd1, %rd11;
	ld.global.u32 	%r11, [%rd3];
	setp.lt.s32 	%p6, %r141, 1;
	mov.b32 	%r144, 0;
	mov.u32 	%r150, %r144;
	@%p6 bra 	$L__BB1_11;
	mul.wide.u32 	%rd12, %r141, 511;
	shr.u64 	%rd13, %rd12, 9;
	cvt.u32.u64 	%r84, %rd13;
	shl.b64 	%rd14, %rd13, 2;
	add.s64 	%rd15, %rd2, %rd14;
	ld.global.u32 	%r85, [%rd15];
	setp.lt.s32 	%p7, %r85, %r11;
	add.s32 	%r86, %r84, 1;
	selp.b32 	%r144, %r141, %r84, %p7;
	selp.b32 	%r150, %r86, 0, %p7;
	setp.ge.u32 	%p8, %r150, %r144;
	@%p8 bra 	$L__BB1_7;
	cvt.u64.u32 	%rd16, %r150;
	mul.wide.u32 	%rd17, %r144, 127;
	add.s64 	%rd18, %rd17, %rd16;
	shr.u64 	%rd19, %rd18, 7;
	cvt.u32.u64 	%r87, %rd19;
	shl.b64 	%rd20, %rd19, 2;
	add.s64 	%rd21, %rd2, %rd20;
	ld.global.u32 	%r88, [%rd21];
	setp.lt.s32 	%p9, %r88, %r11;
	add.s32 	%r89, %r87, 1;
	selp.b32 	%r144, %r144, %r87, %p9;
	selp.b32 	%r150, %r89, %r150, %p9;
$L__BB1_7:
	setp.ge.u32 	%p10, %r150, %r144;
	@%p10 bra 	$L__BB1_9;
	cvt.u64.u32 	%rd22, %r150;
	mul.wide.u32 	%rd23, %r144, 31;
	add.s64 	%rd24, %rd23, %rd22;
	shr.u64 	%rd25, %rd24, 5;
	cvt.u32.u64 	%r90, %rd25;
	shl.b64 	%rd26, %rd25, 2;
	add.s64 	%rd27, %rd2, %rd26;
	ld.global.u32 	%r91, [%rd27];
	setp.lt.s32 	%p11, %r91, %r11;
	add.s32 	%r92, %r90, 1;
	selp.b32 	%r144, %r144, %r90, %p11;
	selp.b32 	%r150, %r92, %r150, %p11;
$L__BB1_9:
	setp.ge.u32 	%p12, %r150, %r144;
	@%p12 bra 	$L__BB1_11;
	cvt.u64.u32 	%rd28, %r150;
	mul.wide.u32 	%rd29, %r144, 15;
	add.s64 	%rd30, %rd29, %rd28;
	shr.u64 	%rd31, %rd30, 4;
	cvt.u32.u64 	%r93, %rd31;
	shl.b64 	%rd32, %rd31, 2;
	add.s64 	%rd33, %rd2, %rd32;
	ld.global.u32 	%r94, [%rd33];
	setp.lt.s32 	%p13, %r94, %r11;
	add.s32 	%r95, %r93, 1;
	selp.b32 	%r144, %r144, %r93, %p13;
	selp.b32 	%r150, %r95, %r150, %p13;
$L__BB1_11:
	setp.ge.u32 	%p14, %r150, %r144;
	@%p14 bra 	$L__BB1_13;
$L__BB1_12:
	and.b32  	%r96, %r150, %r144;
	xor.b32  	%r97, %r150, %r144;
	shr.s32 	%r98, %r97, 1;
	add.s32 	%r99, %r96, %r98;
	mul.wide.s32 	%rd34, %r99, 4;
	add.s64 	%rd35, %rd2, %rd34;
	ld.global.u32 	%r100, [%rd35];
	setp.lt.s32 	%p15, %r100, %r11;
	add.s32 	%r101, %r99, 1;
	selp.b32 	%r144, %r144, %r99, %p15;
	selp.b32 	%r150, %r101, %r150, %p15;
	setp.lt.s32 	%p16, %r150, %r144;
	@%p16 bra 	$L__BB1_12;
$L__BB1_13:
	setp.lt.s32 	%p17, %r10, 1;
	mov.b32 	%r154, 0;
	mov.u32 	%r153, %r10;
	@%p17 bra 	$L__BB1_15;
	mul.wide.u32 	%rd36, %r10, 511;
	shr.u64 	%rd37, %rd36, 9;
	cvt.u32.u64 	%r103, %rd37;
	shl.b64 	%rd38, %rd37, 2;
	add.s64 	%rd39, %rd1, %rd38;
	ld.global.u32 	%r104, [%rd39];
	setp.lt.s32 	%p18, %r104, %r11;
	add.s32 	%r105, %r103, 1;
	selp.b32 	%r153, %r10, %r103, %p18;
	selp.b32 	%r154, %r105, 0, %p18;
$L__BB1_15:
	setp.ge.s32 	%p19, %r154, %r153;
	@%p19 bra 	$L__BB1_17;
	cvt.u64.u32 	%rd40, %r154;
	mul.wide.u32 	%rd41, %r153, 127;
	add.s64 	%rd42, %rd41, %rd40;
	shr.u64 	%rd43, %rd42, 7;
	cvt.u32.u64 	%r106, %rd43;
	shl.b64 	%rd44, %rd43, 2;
	add.s64 	%rd45, %rd1, %rd44;
	ld.global.u32 	%r107, [%rd45];
	setp.lt.s32 	%p20, %r107, %r11;
	add.s32 	%r108, %r106, 1;
	selp.b32 	%r153, %r153, %r106, %p20;
	selp.b32 	%r154, %r108, %r154, %p20;
$L__BB1_17:
	setp.ge.s32 	%p21, %r154, %r153;
	@%p21 bra 	$L__BB1_19;
	cvt.u64.u32 	%rd46, %r154;
	mul.wide.u32 	%rd47, %r153, 31;
	add.s64 	%rd48, %rd47, %rd46;
	shr.u64 	%rd49, %rd48, 5;
	cvt.u32.u64 	%r109, %rd49;
	shl.b64 	%rd50, %rd49, 2;
	add.s64 	%rd51, %rd1, %rd50;
	ld.global.u32 	%r110, [%rd51];
	setp.lt.s32 	%p22, %r110, %r11;
	add.s32 	%r111, %r109, 1;
	selp.b32 	%r153, %r153, %r109, %p22;
	selp.b32 	%r154, %r111, %r154, %p22;
$L__BB1_19:
	setp.ge.s32 	%p23, %r154, %r153;
	@%p23 bra 	$L__BB1_21;
	cvt.u64.u32 	%rd52, %r154;
	mul.wide.u32 	%rd53, %r153, 15;
	add.s64 	%rd54, %rd53, %rd52;
	shr.u64 	%rd55, %rd54, 4;
	cvt.u32.u64 	%r112, %rd55;
	shl.b64 	%rd56, %rd55, 2;
	add.s64 	%rd57, %rd1, %rd56;
	ld.global.u32 	%r113, [%rd57];
	setp.lt.s32 	%p24, %r113, %r11;
	add.s32 	%r114, %r112, 1;
	selp.b32 	%r153, %r153, %r112, %p24;
	selp.b32 	%r154, %r114, %r154, %p24;
$L__BB1_21:
	setp.ge.s32 	%p25, %r154, %r153;
	@%p25 bra 	$L__BB1_23;
$L__BB1_22:
	and.b32  	%r115, %r154, %r153;
	xor.b32  	%r116, %r154, %r153;
	shr.s32 	%r117, %r116, 1;
	add.s32 	%r118, %r115, %r117;
	mul.wide.s32 	%rd58, %r118, 4;
	add.s64 	%rd59, %rd1, %rd58;
	ld.global.u32 	%r119, [%rd59];
	setp.lt.s32 	%p26, %r119, %r11;
	add.s32 	%r120, %r118, 1;
	selp.b32 	%r153, %r153, %r118, %p26;
	selp.b32 	%r154, %r120, %r154, %p26;
	setp.lt.s32 	%p27, %r154, %r153;
	@%p27 bra 	$L__BB1_22;
$L__BB1_23:
	sub.s32 	%r122, %r141, %r150;
	sub.s32 	%r52, %r10, %r154;
	add.s32 	%r53, %r52, %r122;
	shr.s32 	%r123, %r53, 1;
	max.s32 	%r54, %r123, %r52;
	add.s32 	%r125, %r154, %r54;
	add.s32 	%r126, %r125, 1;
	min.s32 	%r127, %r126, %r66;
	sub.s32 	%r163, %r127, %r10;
	setp.lt.s32 	%p28, %r163, 1;
	mov.b32 	%r164, 0;
	@%p28 bra 	$L__BB1_26;
	mov.b32 	%r164, 0;
$L__BB1_25:
	add.s32 	%r129, %r164, %r163;
	shr.s32 	%r130, %r129, 1;
	mul.wide.s32 	%rd60, %r130, 4;
	add.s64 	%rd61, %rd3, %rd60;
	ld.global.u32 	%r131, [%rd61];
	setp.lt.s32 	%p29, %r11, %r131;
	add.s32 	%r132, %r130, 1;
	selp.b32 	%r163, %r130, %r163, %p29;
	selp.b32 	%r164, %r164, %r132, %p29;
	setp.lt.s32 	%p30, %r164, %r163;
	@%p30 bra 	$L__BB1_25;
$L__BB1_26:
	add.s32 	%r133, %r52, %r164;
	min.s32 	%r134, %r133, %r54;
	sub.s32 	%r135, %r53, %r134;
	add.s32 	%r136, %r134, 1;
	setp.eq.s32 	%p31, %r135, %r136;
	setp.lt.s32 	%p32, %r54, %r133;
	and.pred  	%p33, %p31, %p32;
	add.s32 	%r141, %r135, %r150;
	selp.u32 	%r166, 1, 0, %p33;
$L__BB1_27:
	sub.s32 	%r137, %r2, %r141;
	add.s32 	%r138, %r137, %r166;
	cvta.to.global.u64 	%rd62, %rd6;
	mul.wide.s32 	%rd63, %r1, 8;
	add.s64 	%rd64, %rd62, %rd63;
	st.global.u32 	[%rd64], %r141;
	st.global.u32 	[%rd64+4], %r138;
$L__BB1_28:
	ret;

}
	// .globl	_ZN6thrust24THRUST_300001_SM_1000_NS8cuda_cub4core6detail13_kernel_agentINS1_16__set_operations10SetOpAgentINS0_6detail15normal_iteratorINS0_10device_ptrIiEEEESB_SB_SB_SB_SB_iN4cuda3std3__44lessIiEENS5_16serial_set_unionENSE_17integral_constantIbLb1EEEEEJSB_SB_SB_SB_iiSB_SB_SG_SH_PNSE_4pairIiiEEPmN3cub18CUB_300001_SM_100013ScanTileStateIiLb1EEEEEEvDpT0_
.visible .entry _ZN6thrust24THRUST_300001_SM_1000_NS8cuda_cub4core6detail13_kernel_agentINS1_16__set_operations10SetOpAgentINS0_6detail15normal_iteratorINS0_10device_ptrIiEEEESB_SB_SB_SB_SB_iN4cuda3std3__44lessIiEENS5_16serial_set_unionENSE_17integral_constantIbLb1EEEEEJSB_SB_SB_SB_iiSB_SB_SG_SH_PNSE_4pairIiiEEPmN3cub18CUB_300001_SM_100013ScanTileStateIiLb1EEEEEEvDpT0_(
	.param .align 8 .b8 _ZN6thrust24THRUST_300001_SM_1000_NS8cuda_cub4core6detail13_kernel_agentINS1_16__set_operations10SetOpAgentINS0_6detail15normal_iteratorINS0_10device_ptrIiEEEESB_SB_SB_SB_SB_iN4cuda3std3__44lessIiEENS5_16serial_set_unionENSE_17integral_constantIbLb1EEEEEJSB_SB_SB_SB_iiSB_SB_SG_SH_PNSE_4pairIiiEEPmN3cub18CUB_300001_SM_100013ScanTileStateIiLb1EEEEEEvDpT0__param_0[8],
	.param .align 8 .b8 _ZN6thrust24THRUST_300001_SM_1000_NS8cuda_cub4core6detail13_kernel_agentINS1_16__set_operations10SetOpAgentINS0_6detail15normal_iteratorINS0_10device_ptrIiEEEESB_SB_SB_SB_SB_iN4cuda3std3__44lessIiEENS5_16serial_set_unionENSE_17integral_constantIbLb1EEEEEJSB_SB_SB_SB_iiSB_SB_SG_SH_PNSE_4pairIiiEEPmN3cub18CUB_300001_SM_100013ScanTileStateIiLb1EEEEEEvDpT0__param_1[8],
	.param .align 8 .b8 _ZN6thrust24THRUST_300001_SM_1000_NS8cuda_cub4core6detail13_kernel_agentINS1_16__set_operations10SetOpAgentINS0_6detail15normal_iteratorINS0_10device_ptrIiEEEESB_SB_SB_SB_SB_iN4cuda3std3__44lessIiEENS5_16serial_set_unionENSE_17integral_constantIbLb1EEEEEJSB_SB_SB_SB_iiSB_SB_SG_SH_PNSE_4pairIiiEEPmN3cub18CUB_300001_SM_100013ScanTileStateIiLb1EEEEEEvDpT0__param_2[8],
	.param .align 8 .b8 _ZN6thrust24THRUST_300001_SM_1000_NS8cuda_cub4core6detail13_kernel_agentINS1_16__set_operations10SetOpAgentINS0_6detail15normal_iteratorINS0_10device_ptrIiEEEESB_SB_SB_SB_SB_iN4cuda3std3__44lessIiEENS5_16serial_set_unionENSE_17integral_constantIbLb1EEEEEJSB_SB_SB_SB_iiSB_SB_SG_SH_PNSE_4pairIiiEEPmN3cub18CUB_300001_SM_100013ScanTileStateIiLb1EEEEEEvDpT0__param_3[8],
	.param .u32 _ZN6thrust24THRUST_300001_SM_1000_NS8cuda_cub4core6detail13_kernel_agentINS1_16__set_operations10SetOpAgentINS0_6detail15normal_iteratorINS0_10device_ptrIiEEEESB_SB_SB_SB_SB_iN4cuda3std3__44lessIiEENS5_16serial_set_unionENSE_17integral_constantIbLb1EEEEEJSB_SB_SB_SB_iiSB_SB_SG_SH_PNSE_4pairIiiEEPmN3cub18CUB_300001_SM_100013ScanTileStateIiLb1EEEEEEvDpT0__param_4,
	.param .u32 _ZN6thrust24THRUST_300001_SM_1000_NS8cuda_cub4core6detail13_kernel_agentINS1_16__set_operations10SetOpAgentINS0_6detail15normal_iteratorINS0_10device_ptrIiEEEESB_SB_SB_SB_SB_iN4cuda3std3__44lessIiEENS5_16serial_set_unionENSE_17integral_constantIbLb1EEEEEJSB_SB_SB_SB_iiSB_SB_SG_SH_PNSE_4pairIiiEEPmN3cub18CUB_300001_SM_100013ScanTileStateIiLb1EEEEEEvDpT0__param_5,
	.param .align 8 .b8 _ZN6thrust24THRUST_300001_SM_1000_NS8cuda_cub4core6detail13_kernel_agentINS1_16__set_operations10SetOpAgentINS0_6detail15normal_iteratorINS0_10device_ptrIiEEEESB_SB_SB_SB_SB_iN4cuda3std3__44lessIiEENS5_16serial_set_unionENSE_17integral_constantIbLb1EEEEEJSB_SB_SB_SB_iiSB_SB_SG_SH_PNSE_4pairIiiEEPmN3cub18CUB_300001_SM_100013ScanTileStateIiLb1EEEEEEvDpT0__param_6[8],
	.param .align 8 .b8 _ZN6thrust24THRUST_300001_SM_1000_NS8cuda_cub4core6detail13_kernel_agentINS1_16__set_operations10SetOpAgentINS0_6detail15normal_iteratorINS0_10device_ptrIiEEEESB_SB_SB_SB_SB_iN4cuda3std3__44lessIiEENS5_16serial_set_unionENSE_17integral_constantIbLb1EEEEEJSB_SB_SB_SB_iiSB_SB_SG_SH_PNSE_4pairIiiEEPmN3cub18CUB_300001_SM_100013ScanTileStateIiLb1EEEEEEvDpT0__param_7[8],
	.param .align 1 .b8 _ZN6thrust24THRUST_300001_SM_1000_NS8cuda_cub4core6detail13_kernel_agentINS1_16__set_operations10SetOpAgentINS0_6detail15normal_iteratorINS0_10device_ptrIiEEEESB_SB_SB_SB_SB_iN4cuda3std3__44lessIiEENS5_16serial_set_unionENSE_17integral_constantIbLb1EEEEEJSB_SB_SB_SB_iiSB_SB_SG_SH_PNSE_4pairIiiEEPmN3cub18CUB_300001_SM_100013ScanTileStateIiLb1EEEEEEvDpT0__param_8[1],
	.param .align 1 .b8 _ZN6thrust24THRUST_300001_SM_1000_NS8cuda_cub4core6detail13_kernel_agentINS1_16__set_operations10SetOpAgentINS0_6detail15normal_iteratorINS0_10device_ptrIiEEEESB_SB_SB_SB_SB_iN4cuda3std3__44lessIiEENS5_16serial_set_unionENSE_17integral_constantIbLb1EEEEEJSB_SB_SB_SB_iiSB_SB_SG_SH_PNSE_4pairIiiEEPmN3cub18CUB_300001_SM_100013ScanTileStateIiLb1EEEEEEvDpT0__param_9[1],
	.param .u64 .ptr .align 1 _ZN6thrust24THRUST_300001_SM_1000_NS8cuda_cub4core6detail13_kernel_agentINS1_16__set_operations10SetOpAgentINS0_6detail15normal_iteratorINS0_10device_ptrIiEEEESB_SB_SB_SB_SB_iN4cuda3std3__44lessIiEENS5_16serial_set_unionENSE_17integral_constantIbLb1EEEEEJSB_SB_SB_SB_iiSB_SB_SG_SH_PNSE_4pairIiiEEPmN3cub18CUB_300001_SM_100013ScanTileStateIiLb1EEEEEEvDpT0__param_10,
	.param .u64 .ptr .align 1 _ZN6thrust24THRUST_300001_SM_1000_NS8cuda_cub4core6detail13_kernel_agentINS1_16__set_operations10SetOpAgentINS0_6detail15normal_iteratorINS0_10device_ptrIiEEEESB_SB_SB_SB_SB_iN4cuda3std3__44lessIiEENS5_16serial_set_unionENSE_17integral_constantIbLb1EEEEEJSB_SB_SB_SB_iiSB_SB_SG_SH_PNSE_4pairIiiEEPmN3cub18CUB_300001_SM_100013ScanTileStateIiLb1EEEEEEvDpT0__param_11,
	.param .align 8 .b8 _ZN6thrust24THRUST_300001_SM_1000_NS8cuda_cub4core6detail13_kernel_agentINS1_16__set_operations10SetOpAgentINS0_6detail15normal_iteratorINS0_10device_ptrIiEEEESB_SB_SB_SB_SB_iN4cuda3std3__44lessIiEENS5_16serial_set_unionENSE_17integral_constantIbLb1EEEEEJSB_SB_SB_SB_iiSB_SB_SG_SH_PNSE_4pairIiiEEPmN3cub18CUB_300001_SM_100013ScanTileStateIiLb1EEEEEEvDpT0__param_12[8]
)
.maxntid 512
{
	.reg .pred 	%p<932>;
	.reg .b32 	%r<3399>;
	.reg .b64 	%rd<142>;

	ld.param.u64 	%rd2, [_ZN6thrust24THRUST_300001_SM_1000_NS8cuda_cub4core6detail13_kernel_agentINS1_16__set_operations10SetOpAgentINS0_6detail15normal_iteratorINS0_10device_ptrIiEEEESB_SB_SB_SB_SB_iN4cuda3std3__44lessIiEENS5_16serial_set_unionENSE_17integral_constantIbLb1EEEEEJSB_SB_SB_SB_iiSB_SB_SG_SH_PNSE_4pairIiiEEPmN3cub18CUB_300001_SM_100013ScanTileStateIiLb1EEEEEEvDpT0__param_12];
	ld.param.u64 	%rd31, [_ZN6thrust24THRUST_300001_SM_1000_NS8cuda_cub4core6detail13_kernel_agentINS1_16__set_operations10SetOpAgentINS0_6detail15normal_iteratorINS0_10device_ptrIiEEEESB_SB_SB_SB_SB_iN4cuda3std3__44lessIiEENS5_16serial_set_unionENSE_17integral_constantIbLb1EEEEEJSB_SB_SB_SB_iiSB_SB_SG_SH_PNSE_4pairIiiEEPmN3cub18CUB_300001_SM_100013ScanTileStateIiLb1EEEEEEvDpT0__param_7];
	ld.param.u64 	%rd32, [_ZN6thrust24THRUST_300001_SM_1000_NS8cuda_cub4core6detail13_kernel_agentINS1_16__set_operations10SetOpAgentINS0_6detail15normal_iteratorINS0_10device_ptrIiEEEESB_SB_SB_SB_SB_iN4cuda3std3__44lessIiEENS5_16serial_set_unionENSE_17integral_constantIbLb1EEEEEJSB_SB_SB_SB_iiSB_SB_SG_SH_PNSE_4pairIiiEEPmN3cub18CUB_300001_SM_100013ScanTileStateIiLb1EEEEEEvDpT0__param_6];
	ld.param.u64 	%rd33, [_ZN6thrust24THRUST_300001_SM_1000_NS8cuda_cub4core6detail13_kernel_agentINS1_16__set_operations10SetOpAgentINS0_6detail15normal_iteratorINS0_10device_ptrIiEEEESB_SB_SB_SB_SB_iN4cuda3std3__44lessIiEENS5_16serial_set_unionENSE_17integral_constantIbLb1EEEEEJSB_SB_SB_SB_iiSB_SB_SG_SH_PNSE_4pairIiiEEPmN3cub18CUB_300001_SM_100013ScanTileStateIiLb1EEEEEEvDpT0__param_3];
	ld.param.u64 	%rd34, [_ZN6thrust24THRUST_300001_SM_1000_NS8cuda_cub4core6detail13_kernel_agentINS1_16__set_operations10SetOpAgentINS0_6detail15normal_iteratorINS0_10device_ptrIiEEEESB_SB_SB_SB_SB_iN4cuda3std3__44lessIiEENS5_16serial_set_unionENSE_17integral_constantIbLb1EEEEEJSB_SB_SB_SB_iiSB_SB_SG_SH_PNSE_4pairIiiEEPmN3cub18CUB_300001_SM_100013ScanTileStateIiLb1EEEEEEvDpT0__param_2];
	ld.param.u64 	%rd35, [_ZN6thrust24THRUST_300001_SM_1000_NS8cuda_cub4core6detail13_kernel_agentINS1_16__set_operations10SetOpAgentINS0_6detail15normal_iteratorINS0_10device_ptrIiEEEESB_SB_SB_SB_SB_iN4cuda3std3__44lessIiEENS5_16serial_set_unionENSE_17integral_constantIbLb1EEEEEJSB_SB_SB_SB_iiSB_SB_SG_SH_PNSE_4pairIiiEEPmN3cub18CUB_300001_SM_100013ScanTileStateIiLb1EEEEEEvDpT0__param_1];
	ld.param.u64 	%rd36, [_ZN6thrust24THRUST_300001_SM_1000_NS8cuda_cub4core6detail13_kernel_agentINS1_16__set_operations10SetOpAgentINS0_6detail15normal_iteratorINS0_10device_ptrIiEEEESB_SB_SB_SB_SB_iN4cuda3std3__44lessIiEENS5_16serial_set_unionENSE_17integral_constantIbLb1EEEEEJSB_SB_SB_SB_iiSB_SB_SG_SH_PNSE_4pairIiiEEPmN3cub18CUB_300001_SM_100013ScanTileStateIiLb1EEEEEEvDpT0__param_0];
	ld.param.u64 	%rd37, [_ZN6thrust24THRUST_300001_SM_1000_NS8cuda_cub4core6detail13_kernel_agentINS1_16__set_operations10SetOpAgentINS0_6detail15normal_iteratorINS0_10device_ptrIiEEEESB_SB_SB_SB_SB_iN4cuda3std3__44lessIiEENS5_16serial_set_unionENSE_17integral_constantIbLb1EEEEEJSB_SB_SB_SB_iiSB_SB_SG_SH_PNSE_4pairIiiEEPmN3cub18CUB_300001_SM_100013ScanTileStateIiLb1EEEEEEvDpT0__param_10];
	cvta.to.global.u64 	%rd1, %rd37;
	cvta.to.global.u64 	%rd3, %rd36;
	cvta.to.global.u64 	%rd4, %rd35;
	cvta.to.global.u64 	%rd5, %rd34;
	cvta.to.global.u64 	%rd6, %rd33;
	cvta.to.global.u64 	%rd7, %rd32;
	cvta.to.global.u64 	%rd8, %rd31;
	mov.u32 	%r1, %ctaid.x;
	mov.u32 	%r1227, %nctaid.x;
	add.s32 	%r1228, %r1227, -1;
	setp.ge.u32 	%p217, %r1, %r1228;
	@%p217 bra 	$L__BB2_415;
	mul.wide.u32 	%rd93, %r1, 8;
	add.s64 	%rd94, %rd1, %rd93;
	ld.global.u32 	%r2, [%rd94];
	ld.global.u32 	%r3, [%rd94+4];
	ld.global.u32 	%r2112, [%rd94+8];
	ld.global.u32 	%r2113, [%rd94+12];
	sub.s32 	%r4, %r2112, %r2;
	sub.s32 	%r2114, %r2113, %r3;
	cvt.s64.s32 	%rd95, %r2;
	mul.wide.s32 	%rd96, %r3, 4;
	add.s64 	%rd9, %rd4, %rd96;
	mov.u32 	%r6, %tid.x;
	setp.ge.s32 	%p557, %r6, %r4;
	cvt.u64.u32 	%rd10, %r6;
	add.s64 	%rd97, %rd95, %rd10;
	shl.b64 	%rd98, %rd97, 2;
	add.s64 	%rd11, %rd3, %rd98;
	@%p557 bra 	$L__BB2_3;
	ld.global.u32 	%r2957, [%rd11];
	bra.uni 	$L__BB2_4;
$L__BB2_3:
	sub.s32 	%r2115, %r6, %r4;
	mul.wide.s32 	%rd99, %r2115, 4;
	add.s64 	%rd100, %rd9, %rd99;
	ld.global.u32 	%r2957, [%rd100];
$L__BB2_4:
	add.s32 	%r2116, %r6, 512;
	setp.lt.s32 	%p558, %r2116, %r4;
	cvt.s64.s32 	%rd101, %r4;
	sub.s64 	%rd102, %rd10, %rd101;
	shl.b64 	%rd103, %rd102, 2;
	add.s64 	%rd12, %rd9, %rd103;
	@%p558 bra 	$L__BB2_6;
	ld.global.u32 	%r2958, [%rd12+2048];
	bra.uni 	$L__BB2_7;
$L__BB2_6:
	ld.global.u32 	%r2958, [%rd11+2048];
$L__BB2_7:
	or.b32  	%r2117, %r6, 1024;
	setp.lt.s32 	%p559, %r2117, %r4;
	@%p559 bra 	$L__BB2_9;
	ld.global.u32 	%r2959, [%rd12+4096];
	bra.uni 	$L__BB2_10;
$L__BB2_9:
	ld.global.u32 	%r2959, [%rd11+4096];
$L__BB2_10:
	add.s32 	%r2118, %r6, 1536;
	setp.lt.s32 	%p560, %r2118, %r4;
	@%p560 bra 	$L__BB2_12;
	ld.global.u32 	%r2960, [%rd12+6144];
	bra.uni 	$L__BB2_13;
$L__BB2_12:
	ld.global.u32 	%r2960, [%rd11+6144];
$L__BB2_13:
	or.b32  	%r2119, %r6, 2048;
	setp.lt.s32 	%p561, %r2119, %r4;
	@%p561 bra 	$L__BB2_15;
	ld.global.u32 	%r2961, [%rd12+8192];
	bra.uni 	$L__BB2_16;
$L__BB2_15:
	ld.global.u32 	%r2961, [%rd11+8192];
$L__BB2_16:
	add.s32 	%r2120, %r6, 2560;
	setp.lt.s32 	%p562, %r2120, %r4;
	@%p562 bra 	$L__BB2_18;
	ld.global.u32 	%r2962, [%rd12+10240];
	bra.uni 	$L__BB2_19;
$L__BB2_18:
	ld.global.u32 	%r2962, [%rd11+10240];
$L__BB2_19:
	or.b32  	%r2121, %r6, 3072;
	setp.lt.s32 	%p563, %r2121, %r4;
	@%p563 bra 	$L__BB2_21;
	ld.global.u32 	%r2963, [%rd12+12288];
	bra.uni 	$L__BB2_22;
$L__BB2_21:
	ld.global.u32 	%r2963, [%rd11+12288];
$L__BB2_22:
	add.s32 	%r2122, %r6, 3584;
	setp.lt.s32 	%p564, %r2122, %r4;
	@%p564 bra 	$L__BB2_24;
	ld.global.u32 	%r2964, [%rd12+14336];
	bra.uni 	$L__BB2_25;
$L__BB2_24:
	ld.global.u32 	%r2964, [%rd11+14336];
$L__BB2_25:
	or.b32  	%r2123, %r6, 4096;
	setp.lt.s32 	%p565, %r2123, %r4;
	@%p565 bra 	$L__BB2_27;
	ld.global.u32 	%r2965, [%rd12+16384];
	bra.uni 	$L__BB2_28;
$L__BB2_27:
	ld.global.u32 	%r2965, [%rd11+16384];
$L__BB2_28:
	add.s32 	%r2124, %r6, 4608;
	setp.lt.s32 	%p566, %r2124, %r4;
	@%p566 bra 	$L__BB2_30;
	ld.global.u32 	%r2966, [%rd12+18432];
	bra.uni 	$L__BB2_31;
$L__BB2_30:
	ld.global.u32 	%r2966, [%rd11+18432];
$L__BB2_31:
	or.b32  	%r2125, %r6, 5120;
	setp.lt.s32 	%p567, %r2125, %r4;
	@%p567 bra 	$L__BB2_33;
	ld.global.u32 	%r2967, [%rd12+20480];
	bra.uni 	$L__BB2_34;
$L__BB2_33:
	ld.global.u32 	%r2967, [%rd11+20480];
$L__BB2_34:
	add.s32 	%r2126, %r6, 5632;
	setp.lt.s32 	%p568, %r2126, %r4;
	@%p568 bra 	$L__BB2_36;
	ld.global.u32 	%r2968, [%rd12+22528];
	bra.uni 	$L__BB2_37;
$L__BB2_36:
	ld.global.u32 	%r2968, [%rd11+22528];
$L__BB2_37:
	or.b32  	%r2127, %r6, 6144;
	setp.lt.s32 	%p569, %r2127, %r4;
	@%p569 bra 	$L__BB2_39;
	ld.global.u32 	%r2969, [%rd12+24576];
	bra.uni 	$L__BB2_40;
$L__BB2_39:
	ld.global.u32 	%r2969, [%rd11+24576];
$L__BB2_40:
	add.s32 	%r2128, %r6, 6656;
	setp.lt.s32 	%p570, %r2128, %r4;
	@%p570 bra 	$L__BB2_42;
	ld.global.u32 	%r2970, [%rd12+26624];
	bra.uni 	$L__BB2_43;
$L__BB2_42:
	ld.global.u32 	%r2970, [%rd11+26624];
$L__BB2_43:
	or.b32  	%r2129, %r6, 7168;
	setp.lt.s32 	%p571, %r2129, %r4;
	@%p571 bra 	$L__BB2_45;
	ld.global.u32 	%r2971, [%rd12+28672];
	bra.uni 	$L__BB2_46;
$L__BB2_45:
	ld.global.u32 	%r2971, [%rd11+28672];
$L__BB2_46:
	add.s32 	%r2130, %r6, 7680;
	setp.lt.s32 	%p572, %r2130, %r4;
	@%p572 bra 	$L__BB2_48;
	ld.global.u32 	%r2972, [%rd12+30720];
	bra.uni 	$L__BB2_49;
$L__BB2_48:
	ld.global.u32 	%r2972, [%rd11+30720];
$L__BB2_49:
	or.b32  	%r2131, %r6, 8192;
	setp.lt.s32 	%p573, %r2131, %r4;
	@%p573 bra 	$L__BB2_51;
	ld.global.u32 	%r2973, [%rd12+32768];
	bra.uni 	$L__BB2_52;
$L__BB2_51:
	ld.global.u32 	%r2973, [%rd11+32768];
$L__BB2_52:
	add.s32 	%r2132, %r6, 8704;
	setp.lt.s32 	%p574, %r2132, %r4;
	@%p574 bra 	$L__BB2_54;
	ld.global.u32 	%r2974, [%rd12+34816];
	bra.uni 	$L__BB2_55;
$L__BB2_54:
	ld.global.u32 	%r2974, [%rd11+34816];
$L__BB2_55:
	or.b32  	%r61, %r6, 9216;
	add.s32 	%r62, %r2114, %r4;
	setp.ge.s32 	%p575, %r61, %r62;
	@%p575 bra 	$L__BB2_59;
	setp.ge.s32 	%p576, %r61, %r4;
	@%p576 bra 	$L__BB2_58;
	ld.global.u32 	%r2975, [%rd11+36864];
	bra.uni 	$L__BB2_59;
$L__BB2_58:
	ld.global.u32 	%r2975, [%rd12+36864];
$L__BB2_59:
	mov.u32 	%r2134, _ZN6thrust24THRUST_300001_SM_1000_NS8cuda_cub4core6detail5shmemE;
	add.s32 	%r2135, %r2134, 2048;
	shl.b32 	%r2137, %r6, 2;
	add.s32 	%r66, %r2135, %r2137;
	st.shared.u32 	[%r66], %r2957;
	st.shared.u32 	[%r66+2048], %r2958;
	st.shared.u32 	[%r66+4096], %r2959;
	st.shared.u32 	[%r66+6144], %r2960;
	st.shared.u32 	[%r66+8192], %r2961;
	st.shared.u32 	[%r66+10240], %r2962;
	st.shared.u32 	[%r66+12288], %r2963;
	st.shared.u32 	[%r66+14336], %r2964;
	st.shared.u32 	[%r66+16384], %r2965;
	st.shared.u32 	[%r66+18432], %r2966;
	st.shared.u32 	[%r66+20480], %r2967;
	st.shared.u32 	[%r66+22528], %r2968;
	st.shared.u32 	[%r66+24576], %r2969;
	st.shared.u32 	[%r66+26624], %r2970;
	st.shared.u32 	[%r66+28672], %r2971;
	st.shared.u32 	[%r66+30720], %r2972;
	st.shared.u32 	[%r66+32768], %r2973;
	st.shared.u32 	[%r66+34816], %r2974;
	st.shared.u32 	[%r66+36864], %r2975;
	bar.sync 	0;
	mul.lo.s32 	%r2138, %r6, 19;
	min.s32 	%r67, %r62, %r2138;
	shl.b32 	%r2139, %r4, 2;
	add.s32 	%r68, %r2135, %r2139;
	sub.s32 	%r2140, %r67, %r2114;
	max.s32 	%r2978, %r2140, 0;
	min.s32 	%r2977, %r4, %r67;
	setp.ge.s32 	%p577, %r2978, %r2977;
	@%p577 bra 	$L__BB2_61;
$L__BB2_60:
	add.s32 	%r2141, %r2978, %r2977;
	shr.s32 	%r2142, %r2141, 1;
	shl.b32 	%r2143, %r2142, 2;
	add.s32 	%r2145, %r2134, %r2143;
	ld.shared.u32 	%r2146, [%r2145+2048];
	not.b32 	%r2147, %r2142;
	add.s32 	%r2148, %r67, %r2147;
	shl.b32 	%r2149, %r2148, 2;
	add.s32 	%r2150, %r68, %r2149;
	ld.shared.u32 	%r2151, [%r2150];
	setp.lt.s32 	%p578, %r2151, %r2146;
	add.s32 	%r2152, %r2142, 1;
	selp.b32 	%r2978, %r2978, %r2152, %p578;
	selp.b32 	%r2977, %r2142, %r2977, %p578;
	setp.lt.s32 	%p579, %r2978, %r2977;
	@%p579 bra 	$L__BB2_60;
$L__BB2_61:
	sub.s32 	%r76, %r67, %r2978;
	setp.ge.s32 	%p580, %r76, %r2114;
	mov.b32 	%r3005, 0;
	@%p580 bra 	$L__BB2_86;
	shl.b32 	%r2156, %r76, 2;
	add.s32 	%r77, %r68, %r2156;
	ld.shared.u32 	%r78, [%r77];
	setp.lt.s32 	%p581, %r2978, 1;
	mov.b32 	%r2982, 0;
	mov.u32 	%r2981, %r2978;
	@%p581 bra 	$L__BB2_64;
	mul.lo.s32 	%r2157, %r2978, 511;
	shr.s32 	%r2158, %r2157, 9;
	shl.b32 	%r2159, %r2158, 2;
	add.s32 	%r2161, %r2134, %r2159;
	ld.shared.u32 	%r2162, [%r2161+2048];
	setp.lt.s32 	%p582, %r2162, %r78;
	add.s32 	%r2163, %r2158, 1;
	selp.b32 	%r2981, %r2978, %r2158, %p582;
	selp.b32 	%r2982, %r2163, 0, %p582;
$L__BB2_64:
	setp.ge.s32 	%p583, %r2982, %r2981;
	@%p583 bra 	$L__BB2_66;
	mad.lo.s32 	%r2164, %r2981, 127, %r2982;
	shr.s32 	%r2165, %r2164, 7;
	shl.b32 	%r2166, %r2165, 2;
	add.s32 	%r2168, %r2134, %r2166;
	ld.shared.u32 	%r2169, [%r2168+2048];
	setp.lt.s32 	%p584, %r2169, %r78;
	add.s32 	%r2170, %r2165, 1;
	selp.b32 	%r2981, %r2981, %r2165, %p584;
	selp.b32 	%r2982, %r2170, %r2982, %p584;
$L__BB2_66:
	setp.ge.s32 	%p585, %r2982, %r2981;
	@%p585 bra 	$L__BB2_68;
	mad.lo.s32 	%r2171, %r2981, 31, %r2982;
	shr.s32 	%r2172, %r2171, 5;
	shl.b32 	%r2173, %r2172, 2;
	add.s32 	%r2175, %r2134, %r2173;
	ld.shared.u32 	%r2176, [%r2175+2048];
	setp.lt.s32 	%p586, %r2176, %r78;
	add.s32 	%r2177, %r2172, 1;
	selp.b32 	%r2981, %r2981, %r2172, %p586;
	selp.b32 	%r2982, %r2177, %r2982, %p586;
$L__BB2_68:
	setp.ge.s32 	%p587, %r2982, %r2981;
	@%p587 bra 	$L__BB2_70;
	mad.lo.s32 	%r2178, %r2981, 15, %r2982;
	shr.s32 	%r2179, %r2178, 4;
	shl.b32 	%r2180, %r2179, 2;
	add.s32 	%r2182, %r2134, %r2180;
	ld.shared.u32 	%r2183, [%r2182+2048];
	setp.lt.s32 	%p588, %r2183, %r78;
	add.s32 	%r2184, %r2179, 1;
	selp.b32 	%r2981, %r2981, %r2179, %p588;
	selp.b32 	%r2982, %r2184, %r2982, %p588;
$L__BB2_70:
	setp.ge.s32 	%p589, %r2982, %r2981;
	@%p589 bra 	$L__BB2_72;
$L__BB2_71:
	add.s32 	%r2186, %r2982, %r2981;
	shr.s32 	%r2187, %r2186, 1;
	shl.b32 	%r2188, %r2187, 2;
	add.s32 	%r2190, %r2134, %r2188;
	ld.shared.u32 	%r2191, [%r2190+2048];
	setp.lt.s32 	%p590, %r2191, %r78;
	add.s32 	%r2192, %r2187, 1;
	selp.b32 	%r2981, %r2981, %r2187, %p590;
	selp.b32 	%r2982, %r2192, %r2982, %p590;
	setp.lt.s32 	%p591, %r2982, %r2981;
	@%p591 bra 	$L__BB2_71;
$L__BB2_72:
	setp.lt.s32 	%p592, %r76, 1;
	mov.b32 	%r2993, 0;
	mov.u32 	%r2992, %r76;
	@%p592 bra 	$L__BB2_74;
	mul.lo.s32 	%r2195, %r76, 511;
	shr.s32 	%r2196, %r2195, 9;
	shl.b32 	%r2197, %r2196, 2;
	add.s32 	%r2198, %r68, %r2197;
	ld.shared.u32 	%r2199, [%r2198];
	setp.lt.s32 	%p593, %r2199, %r78;
	add.s32 	%r2200, %r2196, 1;
	selp.b32 	%r2992, %r76, %r2196, %p593;
	selp.b32 	%r2993, %r2200, 0, %p593;
$L__BB2_74:
	setp.ge.s32 	%p594, %r2993, %r2992;
	@%p594 bra 	$L__BB2_76;
	mad.lo.s32 	%r2202, %r2992, 127, %r2993;
	shr.s32 	%r2203, %r2202, 7;
	shl.b32 	%r2204, %r2203, 2;
	add.s32 	%r2205, %r68, %r2204;
	ld.shared.u32 	%r2206, [%r2205];
	setp.lt.s32 	%p595, %r2206, %r78;
	add.s32 	%r2207, %r2203, 1;
	selp.b32 	%r2992, %r2992, %r2203, %p595;
	selp.b32 	%r2993, %r2207, %r2993, %p595;
$L__BB2_76:
	setp.ge.s32 	%p596, %r2993, %r2992;
	@%p596 bra 	$L__BB2_78;
	mad.lo.s32 	%r2208, %r2992, 31, %r2993;
	shr.s32 	%r2209, %r2208, 5;
	shl.b32 	%r2210, %r2209, 2;
	add.s32 	%r2211, %r68, %r2210;
	ld.shared.u32 	%r2212, [%r2211];
	setp.lt.s32 	%p597, %r2212, %r78;
	add.s32 	%r2213, %r2209, 1;
	selp.b32 	%r2992, %r2992, %r2209, %p597;
	selp.b32 	%r2993, %r2213, %r2993, %p597;
$L__BB2_78:
	setp.ge.s32 	%p598, %r2993, %r2992;
	@%p598 bra 	$L__BB2_80;
	mad.lo.s32 	%r2214, %r2992, 15, %r2993;
	shr.s32 	%r2215, %r2214, 4;
	shl.b32 	%r2216, %r2215, 2;
	add.s32 	%r2217, %r68, %r2216;
	ld.shared.u32 	%r2218, [%r2217];
	setp.lt.s32 	%p599, %r2218, %r78;
	add.s32 	%r2219, %r2215, 1;
	selp.b32 	%r2992, %r2992, %r2215, %p599;
	selp.b32 	%r2993, %r2219, %r2993, %p599;
$L__BB2_80:
	setp.ge.s32 	%p600, %r2993, %r2992;
	@%p600 bra 	$L__BB2_82;
$L__BB2_81:
	add.s32 	%r2221, %r2993, %r2992;
	shr.s32 	%r2222, %r2221, 1;
	shl.b32 	%r2223, %r2222, 2;
	add.s32 	%r2224, %r68, %r2223;
	ld.shared.u32 	%r2225, [%r2224];
	setp.lt.s32 	%p601, %r2225, %r78;
	add.s32 	%r2226, %r2222, 1;
	selp.b32 	%r2992, %r2992, %r2222, %p601;
	selp.b32 	%r2993, %r2226, %r2993, %p601;
	setp.lt.s32 	%p602, %r2993, %r2992;
	@%p602 bra 	$L__BB2_81;
$L__BB2_82:
	sub.s32 	%r2229, %r2978, %r2982;
	sub.s32 	%r123, %r76, %r2993;
	add.s32 	%r124, %r123, %r2229;
	shr.s32 	%r2230, %r124, 1;
	max.s32 	%r125, %r2230, %r123;
	add.s32 	%r2232, %r2993, %r125;
	add.s32 	%r2233, %r2232, 1;
	min.s32 	%r2234, %r2233, %r2114;
	sub.s32 	%r3002, %r2234, %r76;
	setp.lt.s32 	%p603, %r3002, 1;
	mov.b32 	%r3003, 0;
	@%p603 bra 	$L__BB2_85;
	mov.b32 	%r3003, 0;
$L__BB2_84:
	add.s32 	%r2236, %r3003, %r3002;
	shr.s32 	%r2237, %r2236, 1;
	shl.b32 	%r2238, %r2237, 2;
	add.s32 	%r2239, %r77, %r2238;
	ld.shared.u32 	%r2240, [%r2239];
	setp.lt.s32 	%p604, %r78, %r2240;
	add.s32 	%r2241, %r2237, 1;
	selp.b32 	%r3002, %r2237, %r3002, %p604;
	selp.b32 	%r3003, %r3003, %r2241, %p604;
	setp.lt.s32 	%p605, %r3003, %r3002;
	@%p605 bra 	$L__BB2_84;
$L__BB2_85:
	add.s32 	%r2242, %r123, %r3003;
	min.s32 	%r2243, %r2242, %r125;
	sub.s32 	%r2244, %r124, %r2243;
	add.s32 	%r2245, %r2243, 1;
	setp.eq.s32 	%p606, %r2244, %r2245;
	setp.lt.s32 	%p607, %r125, %r2242;
	and.pred  	%p608, %p606, %p607;
	add.s32 	%r2978, %r2244, %r2982;
	selp.u32 	%r3005, 1, 0, %p608;
$L__BB2_86:
	sub.s32 	%r2246, %r67, %r2978;
	add.s32 	%r2247, %r2246, %r3005;
	setp.eq.s32 	%p609, %r6, 0;
	shl.b32 	%r2248, %r4, 16;
	or.b32  	%r2249, %r2248, %r2114;
	shl.b32 	%r2250, %r2978, 16;
	or.b32  	%r2251, %r2247, %r2250;
	selp.b32 	%r2252, %r2249, %r2251, %p609;
	add.s32 	%r2253, %r6, -1;
	selp.b32 	%r2254, 511, %r2253, %p609;
	shl.b32 	%r2255, %r2254, 2;
	add.s32 	%r2257, %r2134, %r2255;
	st.shared.u32 	[%r2257], %r2252;
	bar.sync 	0;
	ld.shared.u32 	%r2258, [%r66+-2048];
	shr.s32 	%r136, %r2258, 16;
	and.b32  	%r2259, %r2258, 65535;
	add.s32 	%r3013, %r2247, %r4;
	add.s32 	%r138, %r2259, %r4;
	add.s32 	%r139, %r138, %r136;
	shl.b32 	%r2260, %r2247, 2;
	add.s32 	%r140, %r68, %r2260;
	ld.shared.u32 	%r3012, [%r140];
	shl.b32 	%r2261, %r2978, 2;
	add.s32 	%r2262, %r2134, %r2261;
	add.s32 	%r142, %r2262, 2048;
	ld.shared.u32 	%r3010, [%r2262+2048];
	setp.ge.s32 	%p860, %r2978, %r136;
	setp.lt.s32 	%p610, %r3013, %r138;
	setp.ge.s32 	%p611, %r3013, %r138;
	or.pred  	%p612, %p860, %p611;
	or.pred  	%p861, %p860, %p610;
	@%p612 bra 	$L__BB2_88;
	setp.ge.s32 	%p861, %r3010, %r3012;
	setp.lt.s32 	%p860, %r3012, %r3010;
$L__BB2_88:
	selp.b32 	%r144, %r3012, %r3010, %p860;
	selp.b32 	%r145, %r3013, %r2978, %p860;
	add.s32 	%r146, %r3013, %r2978;
	@%p860 bra 	$L__BB2_90;
	add.s32 	%r2978, %r2978, 1;
	ld.shared.u32 	%r3010, [%r142+4];
$L__BB2_90:
	not.pred 	%p613, %p861;
	@%p613 bra 	$L__BB2_92;
	add.s32 	%r3013, %r3013, 1;
	ld.shared.u32 	%r3012, [%r140+4];
$L__BB2_92:
	setp.ge.s32 	%p862, %r2978, %r136;
	setp.lt.s32 	%p614, %r3013, %r138;
	setp.ge.s32 	%p615, %r3013, %r138;
	or.pred  	%p616, %p862, %p615;
	or.pred  	%p863, %p862, %p614;
	@%p616 bra 	$L__BB2_94;
	setp.ge.s32 	%p863, %r3010, %r3012;
	setp.lt.s32 	%p862, %r3012, %r3010;
$L__BB2_94:
	selp.b32 	%r155, %r3012, %r3010, %p862;
	selp.b32 	%r156, %r3013, %r2978, %p862;
	add.s32 	%r157, %r3013, %r2978;
	@%p862 bra 	$L__BB2_96;
	add.s32 	%r158, %r2978, 1;
	shl.b32 	%r2263, %r2978, 2;
	add.s32 	%r2265, %r2134, %r2263;
	ld.shared.u32 	%r3010, [%r2265+2052];
	mov.u32 	%r2978, %r158;
$L__BB2_96:
	not.pred 	%p617, %p863;
	@%p617 bra 	$L__BB2_98;
	add.s32 	%r162, %r3013, 1;
	shl.b32 	%r2266, %r3013, 2;
	add.s32 	%r2268, %r2134, %r2266;
	ld.shared.u32 	%r3012, [%r2268+2052];
	mov.u32 	%r3013, %r162;
$L__BB2_98:
	setp.ge.s32 	%p864, %r2978, %r136;
	setp.lt.s32 	%p618, %r3013, %r138;
	setp.ge.s32 	%p619, %r3013, %r138;
	or.pred  	%p620, %p864, %p619;
	or.pred  	%p865, %p864, %p618;
	@%p620 bra 	$L__BB2_100;
	setp.ge.s32 	%p865, %r3010, %r3012;
	setp.lt.s32 	%p864, %r3012, %r3010;
$L__BB2_100:
	selp.b32 	%r166, %r3012, %r3010, %p864;
	selp.b32 	%r167, %r3013, %r2978, %p864;
	add.s32 	%r168, %r3013, %r2978;
	@%p864 bra 	$L__BB2_102;
	add.s32 	%r169, %r2978, 1;
	shl.b32 	%r2269, %r2978, 2;
	add.s32 	%r2271, %r2134, %r2269;
	ld.shared.u32 	%r3010, [%r2271+2052];
	mov.u32 	%r2978, %r169;
$L__BB2_102:
	not.pred 	%p621, %p865;
	@%p621 bra 	$L__BB2_104;
	add.s32 	%r173, %r3013, 1;
	shl.b32 	%r2272, %r3013, 2;
	add.s32 	%r2274, %r2134, %r2272;
	ld.shared.u32 	%r3012, [%r2274+2052];
	mov.u32 	%r3013, %r173;
$L__BB2_104:
	setp.ge.s32 	%p866, %r2978, %r136;
	setp.lt.s32 	%p622, %r3013, %r138;
	setp.ge.s32 	%p623, %r3013, %r138;
	or.pred  	%p624, %p866, %p623;
	or.pred  	%p867, %p866, %p622;
	@%p624 bra 	$L__BB2_106;
	setp.ge.s32 	%p867, %r3010, %r3012;
	setp.lt.s32 	%p866, %r3012, %r3010;
$L__BB2_106:
	selp.b32 	%r177, %r3012, %r3010, %p866;
	selp.b32 	%r178, %r3013, %r2978, %p866;
	add.s32 	%r179, %r3013, %r2978;
	@%p866 bra 	$L__BB2_108;
	add.s32 	%r180, %r2978, 1;
	shl.b32 	%r2275, %r2978, 2;
	add.s32 	%r2277, %r2134, %r2275;
	ld.shared.u32 	%r3010, [%r2277+2052];
	mov.u32 	%r2978, %r180;
$L__BB2_108:
	not.pred 	%p625, %p867;
	@%p625 bra 	$L__BB2_110;
	add.s32 	%r184, %r3013, 1;
	shl.b32 	%r2278, %r3013, 2;
	add.s32 	%r2280, %r2134, %r2278;
	ld.shared.u32 	%r3012, [%r2280+2052];
	mov.u32 	%r3013, %r184;
$L__BB2_110:
	setp.ge.s32 	%p868, %r2978, %r136;
	setp.lt.s32 	%p626, %r3013, %r138;
	setp.ge.s32 	%p627, %r3013, %r138;
	or.pred  	%p628, %p868, %p627;
	or.pred  	%p869, %p868, %p626;
	@%p628 bra 	$L__BB2_112;
	setp.ge.s32 	%p869, %r3010, %r3012;
	setp.lt.s32 	%p868, %r3012, %r3010;
$L__BB2_112:
	selp.b32 	%r188, %r3012, %r3010, %p868;
	selp.b32 	%r189, %r3013, %r2978, %p868;
	add.s32 	%r190, %r3013, %r2978;
	@%p868 bra 	$L__BB2_114;
	add.s32 	%r191, %r2978, 1;
	shl.b32 	%r2281, %r2978, 2;
	add.s32 	%r2283, %r2134, %r2281;
	ld.shared.u32 	%r3010, [%r2283+2052];
	mov.u32 	%r2978, %r191;
$L__BB2_114:
	not.pred 	%p629, %p869;
	@%p629 bra 	$L__BB2_116;
	add.s32 	%r195, %r3013, 1;
	shl.b32 	%r2284, %r3013, 2;
	add.s32 	%r2286, %r2134, %r2284;
	ld.shared.u32 	%r3012, [%r2286+2052];
	mov.u32 	%r3013, %r195;
$L__BB2_116:
	setp.ge.s32 	%p870, %r2978, %r136;
	setp.lt.s32 	%p630, %r3013, %r138;
	setp.ge.s32 	%p631, %r3013, %r138;
	or.pred  	%p632, %p870, %p631;
	or.pred  	%p871, %p870, %p630;
	@%p632 bra 	$L__BB2_118;
	setp.ge.s32 	%p871, %r3010, %r3012;
	setp.lt.s32 	%p870, %r3012, %r3010;
$L__BB2_118:
	selp.b32 	%r199, %r3012, %r3010, %p870;
	selp.b32 	%r200, %r3013, %r2978, %p870;
	mov.u32 	%r3031, %r2978;
	@%p870 bra 	$L__BB2_120;
	add.s32 	%r3031, %r2978, 1;
	shl.b32 	%r2287, %r2978, 2;
	add.s32 	%r2289, %r2134, %r2287;
	ld.shared.u32 	%r3010, [%r2289+2052];
$L__BB2_120:
	not.pred 	%p633, %p871;
	mov.u32 	%r3033, %r3013;
	@%p633 bra 	$L__BB2_122;
	add.s32 	%r3033, %r3013, 1;
	shl.b32 	%r2290, %r3013, 2;
	add.s32 	%r2292, %r2134, %r2290;
	ld.shared.u32 	%r3012, [%r2292+2052];
$L__BB2_122:
	setp.ge.s32 	%p872, %r3031, %r136;
	setp.lt.s32 	%p634, %r3033, %r138;
	setp.ge.s32 	%p635, %r3033, %r138;
	or.pred  	%p636, %p872, %p635;
	or.pred  	%p873, %p872, %p634;
	@%p636 bra 	$L__BB2_124;
	setp.ge.s32 	%p873, %r3010, %r3012;
	setp.lt.s32 	%p872, %r3012, %r3010;
$L__BB2_124:
	selp.b32 	%r209, %r3012, %r3010, %p872;
	selp.b32 	%r210, %r3033, %r3031, %p872;
	add.s32 	%r2293, %r3033, %r3031;
	setp.lt.s32 	%p637, %r2293, %r139;
	selp.b32 	%r2294, 64, 0, %p637;
	add.s32 	%r2295, %r3013, %r2978;
	setp.lt.s32 	%p638, %r2295, %r139;
	selp.b32 	%r2296, 32, 0, %p638;
	or.b32  	%r2297, %r2296, %r2294;
	setp.lt.s32 	%p639, %r179, %r139;
	selp.b32 	%r2298, 8, 0, %p639;
	setp.lt.s32 	%p640, %r168, %r139;
	selp.b32 	%r2299, 4, 0, %p640;
	setp.lt.s32 	%p641, %r146, %r139;
	selp.u32 	%r2300, 1, 0, %p641;
	setp.lt.s32 	%p642, %r157, %r139;
	selp.b32 	%r2301, 2, 0, %p642;
	or.b32  	%r2302, %r2301, %r2300;
	or.b32  	%r2303, %r2302, %r2299;
	or.b32  	%r2304, %r2303, %r2298;
	setp.lt.s32 	%p643, %r190, %r139;
	selp.b32 	%r2305, 16, 0, %p643;
	or.b32  	%r2306, %r2304, %r2305;
	or.b32  	%r211, %r2297, %r2306;
	@%p872 bra 	$L__BB2_126;
	add.s32 	%r212, %r3031, 1;
	shl.b32 	%r2307, %r3031, 2;
	add.s32 	%r2309, %r2134, %r2307;
	ld.shared.u32 	%r3010, [%r2309+2052];
	mov.u32 	%r3031, %r212;
$L__BB2_126:
	not.pred 	%p644, %p873;
	@%p644 bra 	$L__BB2_128;
	add.s32 	%r216, %r3033, 1;
	shl.b32 	%r2310, %r3033, 2;
	add.s32 	%r2312, %r2134, %r2310;
	ld.shared.u32 	%r3012, [%r2312+2052];
	mov.u32 	%r3033, %r216;
$L__BB2_128:
	setp.ge.s32 	%p874, %r3031, %r136;
	setp.lt.s32 	%p645, %r3033, %r138;
	setp.ge.s32 	%p646, %r3033, %r138;
	or.pred  	%p647, %p874, %p646;
	or.pred  	%p875, %p874, %p645;
	@%p647 bra 	$L__BB2_130;
	setp.ge.s32 	%p875, %r3010, %r3012;
	setp.lt.s32 	%p874, %r3012, %r3010;
$L__BB2_130:
	selp.b32 	%r220, %r3012, %r3010, %p874;
	selp.b32 	%r221, %r3033, %r3031, %p874;
	mov.u32 	%r3039, %r3031;
	@%p874 bra 	$L__BB2_132;
	add.s32 	%r3039, %r3031, 1;
	shl.b32 	%r2313, %r3031, 2;
	add.s32 	%r2315, %r2134, %r2313;
	ld.shared.u32 	%r3010, [%r2315+2052];
$L__BB2_132:
	not.pred 	%p648, %p875;
	mov.u32 	%r3041, %r3033;
	@%p648 bra 	$L__BB2_134;
	add.s32 	%r3041, %r3033, 1;
	shl.b32 	%r2316, %r3033, 2;
	add.s32 	%r2318, %r2134, %r2316;
	ld.shared.u32 	%r3012, [%r2318+2052];
$L__BB2_134:
	setp.ge.s32 	%p876, %r3039, %r136;
	setp.lt.s32 	%p649, %r3041, %r138;
	setp.ge.s32 	%p650, %r3041, %r138;
	or.pred  	%p651, %p876, %p650;
	or.pred  	%p877, %p876, %p649;
	@%p651 bra 	$L__BB2_136;
	setp.ge.s32 	%p877, %r3010, %r3012;
	setp.lt.s32 	%p876, %r3012, %r3010;
$L__BB2_136:
	selp.b32 	%r230, %r3012, %r3010, %p876;
	selp.b32 	%r231, %r3041, %r3039, %p876;
	add.s32 	%r2319, %r3041, %r3039;
	setp.lt.s32 	%p652, %r2319, %r139;
	selp.b32 	%r2320, 256, 0, %p652;
	add.s32 	%r2321, %r3033, %r3031;
	setp.lt.s32 	%p653, %r2321, %r139;
	selp.b32 	%r2322, 128, 0, %p653;
	or.b32  	%r2323, %r2322, %r2320;
	or.b32  	%r232, %r2323, %r211;
	@%p876 bra 	$L__BB2_138;
	add.s32 	%r233, %r3039, 1;
	shl.b32 	%r2324, %r3039, 2;
	add.s32 	%r2326, %r2134, %r2324;
	ld.shared.u32 	%r3010, [%r2326+2052];
	mov.u32 	%r3039, %r233;
$L__BB2_138:
	not.pred 	%p654, %p877;
	@%p654 bra 	$L__BB2_140;
	add.s32 	%r237, %r3041, 1;
	shl.b32 	%r2327, %r3041, 2;
	add.s32 	%r2329, %r2134, %r2327;
	ld.shared.u32 	%r3012, [%r2329+2052];
	mov.u32 	%r3041, %r237;
$L__BB2_140:
	setp.ge.s32 	%p878, %r3039, %r136;
	setp.lt.s32 	%p655, %r3041, %r138;
	setp.ge.s32 	%p656, %r3041, %r138;
	or.pred  	%p657, %p878, %p656;
	or.pred  	%p879, %p878, %p655;
	@%p657 bra 	$L__BB2_142;
	setp.ge.s32 	%p879, %r3010, %r3012;
	setp.lt.s32 	%p878, %r3012, %r3010;
$L__BB2_142:
	selp.b32 	%r241, %r3012, %r3010, %p878;
	selp.b32 	%r242, %r3041, %r3039, %p878;
	mov.u32 	%r3047, %r3039;
	@%p878 bra 	$L__BB2_144;
	add.s32 	%r3047, %r3039, 1;
	shl.b32 	%r2330, %r3039, 2;
	add.s32 	%r2332, %r2134, %r2330;
	ld.shared.u32 	%r3010, [%r2332+2052];
$L__BB2_144:
	not.pred 	%p658, %p879;
	mov.u32 	%r3049, %r3041;
	@%p658 bra 	$L__BB2_146;
	add.s32 	%r3049, %r3041, 1;
	shl.b32 	%r2333, %r3041, 2;
	add.s32 	%r2335, %r2134, %r2333;
	ld.shared.u32 	%r3012, [%r2335+2052];
$L__BB2_146:
	setp.ge.s32 	%p880, %r3047, %r136;
	setp.lt.s32 	%p659, %r3049, %r138;
	setp.ge.s32 	%p660, %r3049, %r138;
	or.pred  	%p661, %p880, %p660;
	or.pred  	%p881, %p880, %p659;
	@%p661 bra 	$L__BB2_148;
	setp.ge.s32 	%p881, %r3010, %r3012;
	setp.lt.s32 	%p880, %r3012, %r3010;
$L__BB2_148:
	selp.b32 	%r251, %r3012, %r3010, %p880;
	selp.b32 	%r252, %r3049, %r3047, %p880;
	add.s32 	%r2336, %r3049, %r3047;
	setp.lt.s32 	%p662, %r2336, %r139;
	selp.b32 	%r2337, 1024, 0, %p662;
	add.s32 	%r2338, %r3041, %r3039;
	setp.lt.s32 	%p663, %r2338, %r139;
	selp.b32 	%r2339, 512, 0, %p663;
	or.b32  	%r2340, %r2339, %r2337;
	or.b32  	%r253, %r2340, %r232;
	@%p880 bra 	$L__BB2_150;
	add.s32 	%r254, %r3047, 1;
	shl.b32 	%r2341, %r3047, 2;
	add.s32 	%r2343, %r2134, %r2341;
	ld.shared.u32 	%r3010, [%r2343+2052];
	mov.u32 	%r3047, %r254;
$L__BB2_150:
	not.pred 	%p664, %p881;
	@%p664 bra 	$L__BB2_152;
	add.s32 	%r258, %r3049, 1;
	shl.b32 	%r2344, %r3049, 2;
	add.s32 	%r2346, %r2134, %r2344;
	ld.shared.u32 	%r3012, [%r2346+2052];
	mov.u32 	%r3049, %r258;
$L__BB2_152:
	setp.ge.s32 	%p882, %r3047, %r136;
	setp.lt.s32 	%p665, %r3049, %r138;
	setp.ge.s32 	%p666, %r3049, %r138;
	or.pred  	%p667, %p882, %p666;
	or.pred  	%p883, %p882, %p665;
	@%p667 bra 	$L__BB2_154;
	setp.ge.s32 	%p883, %r3010, %r3012;
	setp.lt.s32 	%p882, %r3012, %r3010;
$L__BB2_154:
	selp.b32 	%r262, %r3012, %r3010, %p882;
	selp.b32 	%r263, %r3049, %r3047, %p882;
	mov.u32 	%r3055, %r3047;
	@%p882 bra 	$L__BB2_156;
	add.s32 	%r3055, %r3047, 1;
	shl.b32 	%r2347, %r3047, 2;
	add.s32 	%r2349, %r2134, %r2347;
	ld.shared.u32 	%r3010, [%r2349+2052];
$L__BB2_156:
	not.pred 	%p668, %p883;
	mov.u32 	%r3057, %r3049;
	@%p668 bra 	$L__BB2_158;
	add.s32 	%r3057, %r3049, 1;
	shl.b32 	%r2350, %r3049, 2;
	add.s32 	%r2352, %r2134, %r2350;
	ld.shared.u32 	%r3012, [%r2352+2052];
$L__BB2_158:
	setp.ge.s32 	%p884, %r3055, %r136;
	setp.lt.s32 	%p669, %r3057, %r138;
	setp.ge.s32 	%p670, %r3057, %r138;
	or.pred  	%p671, %p884, %p670;
	or.pred  	%p885, %p884, %p669;
	@%p671 bra 	$L__BB2_160;
	setp.ge.s32 	%p885, %r3010, %r3012;
	setp.lt.s32 	%p884, %r3012, %r3010;
$L__BB2_160:
	selp.b32 	%r272, %r3012, %r3010, %p884;
	selp.b32 	%r273, %r3057, %r3055, %p884;
	add.s32 	%r2353, %r3057, %r3055;
	setp.lt.s32 	%p672, %r2353, %r139;
	selp.b32 	%r2354, 4096, 0, %p672;
	add.s32 	%r2355, %r3049, %r3047;
	setp.lt.s32 	%p673, %r2355, %r139;
	selp.b32 	%r2356, 2048, 0, %p673;
	or.b32  	%r2357, %r2356, %r2354;
	or.b32  	%r274, %r2357, %r253;
	@%p884 bra 	$L__BB2_162;
	add.s32 	%r275, %r3055, 1;
	shl.b32 	%r2358, %r3055, 2;
	add.s32 	%r2360, %r2134, %r2358;
	ld.shared.u32 	%r3010, [%r2360+2052];
	mov.u32 	%r3055, %r275;
$L__BB2_162:
	not.pred 	%p674, %p885;
	@%p674 bra 	$L__BB2_164;
	add.s32 	%r279, %r3057, 1;
	shl.b32 	%r2361, %r3057, 2;
	add.s32 	%r2363, %r2134, %r2361;
	ld.shared.u32 	%r3012, [%r2363+2052];
	mov.u32 	%r3057, %r279;
$L__BB2_164:
	setp.ge.s32 	%p886, %r3055, %r136;
	setp.lt.s32 	%p675, %r3057, %r138;
	setp.ge.s32 	%p676, %r3057, %r138;
	or.pred  	%p677, %p886, %p676;
	or.pred  	%p887, %p886, %p675;
	@%p677 bra 	$L__BB2_166;
	setp.ge.s32 	%p887, %r3010, %r3012;
	setp.lt.s32 	%p886, %r3012, %r3010;
$L__BB2_166:
	selp.b32 	%r283, %r3012, %r3010, %p886;
	selp.b32 	%r284, %r3057, %r3055, %p886;
	mov.u32 	%r3063, %r3055;
	@%p886 bra 	$L__BB2_168;
	add.s32 	%r3063, %r3055, 1;
	shl.b32 	%r2364, %r3055, 2;
	add.s32 	%r2366, %r2134, %r2364;
	ld.shared.u32 	%r3010, [%r2366+2052];
$L__BB2_168:
	not.pred 	%p678, %p887;
	mov.u32 	%r3065, %r3057;
	@%p678 bra 	$L__BB2_170;
	add.s32 	%r3065, %r3057, 1;
	shl.b32 	%r2367, %r3057, 2;
	add.s32 	%r2369, %r2134, %r2367;
	ld.shared.u32 	%r3012, [%r2369+2052];
$L__BB2_170:
	setp.ge.s32 	%p888, %r3063, %r136;
	setp.lt.s32 	%p679, %r3065, %r138;
	setp.ge.s32 	%p680, %r3065, %r138;
	or.pred  	%p681, %p888, %p680;
	or.pred  	%p889, %p888, %p679;
	@%p681 bra 	$L__BB2_172;
	setp.ge.s32 	%p889, %r3010, %r3012;
	setp.lt.s32 	%p888, %r3012, %r3010;
$L__BB2_172:
	selp.b32 	%r293, %r3012, %r3010, %p888;
	selp.b32 	%r294, %r3065, %r3063, %p888;
	add.s32 	%r2370, %r3065, %r3063;
	setp.lt.s32 	%p682, %r2370, %r139;
	selp.b32 	%r2371, 16384, 0, %p682;
	add.s32 	%r2372, %r3057, %r3055;
	setp.lt.s32 	%p683, %r2372, %r139;
	selp.b32 	%r2373, 8192, 0, %p683;
	or.b32  	%r2374, %r2373, %r2371;
	or.b32  	%r295, %r2374, %r274;
	@%p888 bra 	$L__BB2_174;
	add.s32 	%r296, %r3063, 1;
	shl.b32 	%r2375, %r3063, 2;
	mov.u32 	%r2376, _ZN6thrust24THRUST_300001_SM_1000_NS8cuda_cub4core6detail5shmemE;
	add.s32 	%r2377, %r2376, %r2375;
	ld.shared.u32 	%r3010, [%r2377+2052];
	mov.u32 	%r3063, %r296;
$L__BB2_174:
	not.pred 	%p684, %p889;
	@%p684 bra 	$L__BB2_176;
	add.s32 	%r300, %r3065, 1;
	shl.b32 	%r2378, %r3065, 2;
	mov.u32 	%r2379, _ZN6thrust24THRUST_300001_SM_1000_NS8cuda_cub4core6detail5shmemE;
	add.s32 	%r2380, %r2379, %r2378;
	ld.shared.u32 	%r3012, [%r2380+2052];
	mov.u32 	%r3065, %r300;
$L__BB2_176:
	setp.ge.s32 	%p890, %r3063, %r136;
	setp.lt.s32 	%p685, %r3065, %r138;
	setp.ge.s32 	%p686, %r3065, %r138;
	or.pred  	%p687, %p890, %p686;
	or.pred  	%p891, %p890, %p685;
	@%p687 bra 	$L__BB2_178;
	setp.ge.s32 	%p891, %r3010, %r3012;
	setp.lt.s32 	%p890, %r3012, %r3010;
$L__BB2_178:
	selp.b32 	%r304, %r3012, %r3010, %p890;
	selp.b32 	%r305, %r3065, %r3063, %p890;
	mov.u32 	%r3071, %r3063;
	@%p890 bra 	$L__BB2_180;
	add.s32 	%r3071, %r3063, 1;
	shl.b32 	%r2381, %r3063, 2;
	mov.u32 	%r2382, _ZN6thrust24THRUST_300001_SM_1000_NS8cuda_cub4core6detail5shmemE;
	add.s32 	%r2383, %r2382, %r2381;
	ld.shared.u32 	%r3010, [%r2383+2052];
$L__BB2_180:
	not.pred 	%p688, %p891;
	mov.u32 	%r3073, %r3065;
	@%p688 bra 	$L__BB2_182;
	add.s32 	%r3073, %r3065, 1;
	shl.b32 	%r2384, %r3065, 2;
	mov.u32 	%r2385, _ZN6thrust24THRUST_300001_SM_1000_NS8cuda_cub4core6detail5shmemE;
	add.s32 	%r2386, %r2385, %r2384;
	ld.shared.u32 	%r3012, [%r2386+2052];
$L__BB2_182:
	setp.ge.s32 	%p892, %r3071, %r136;
	setp.lt.s32 	%p689, %r3073, %r138;
	setp.ge.s32 	%p690, %r3073, %r138;
	or.pred  	%p691, %p892, %p690;
	or.pred  	%p893, %p892, %p689;
	@%p691 bra 	$L__BB2_184;
	setp.ge.s32 	%p893, %r3010, %r3012;
	setp.lt.s32 	%p892, %r3012, %r3010;
$L__BB2_184:
	selp.b32 	%r314, %r3012, %r3010, %p892;
	selp.b32 	%r315, %r3073, %r3071, %p892;
	add.s32 	%r2387, %r3073, %r3071;
	setp.lt.s32 	%p692, %r2387, %r139;
	selp.b32 	%r2388, 65536, 0, %p692;
	add.s32 	%r2389, %r3065, %r3063;
	setp.lt.s32 	%p693, %r2389, %r139;
	selp.b32 	%r2390, 32768, 0, %p693;
	or.b32  	%r2391, %r2390, %r2388;
	or.b32  	%r316, %r2391, %r295;
	@%p892 bra 	$L__BB2_186;
	add.s32 	%r317, %r3071, 1;
	shl.b32 	%r2392, %r3071, 2;
	mov.u32 	%r2393, _ZN6thrust24THRUST_300001_SM_1000_NS8cuda_cub4core6detail5shmemE;
	add.s32 	%r2394, %r2393, %r2392;
	ld.shared.u32 	%r3010, [%r2394+2052];
	mov.u32 	%r3071, %r317;
$L__BB2_186:
	not.pred 	%p694, %p893;
	@%p694 bra 	$L__BB2_188;
	add.s32 	%r321, %r3073, 1;
	shl.b32 	%r2395, %r3073, 2;
	mov.u32 	%r2396, _ZN6thrust24THRUST_300001_SM_1000_NS8cuda_cub4core6detail5shmemE;
	add.s32 	%r2397, %r2396, %r2395;
	ld.shared.u32 	%r3012, [%r2397+2052];
	mov.u32 	%r3073, %r321;
$L__BB2_188:
	setp.ge.s32 	%p894, %r3071, %r136;
	setp.lt.s32 	%p695, %r3073, %r138;
	setp.ge.s32 	%p696, %r3073, %r138;
	or.pred  	%p697, %p894, %p696;
	or.pred  	%p895, %p894, %p695;
	@%p697 bra 	$L__BB2_190;
	setp.ge.s32 	%p895, %r3010, %r3012;
	setp.lt.s32 	%p894, %r3012, %r3010;
$L__BB2_190:
	selp.b32 	%r325, %r3012, %r3010, %p894;
	selp.b32 	%r326, %r3073, %r3071, %p894;
	mov.u32 	%r3075, %r3071;
	@%p894 bra 	$L__BB2_192;
	add.s32 	%r3075, %r3071, 1;
	shl.b32 	%r2398, %r3071, 2;
	mov.u32 	%r2399, _ZN6thrust24THRUST_300001_SM_1000_NS8cuda_cub4core6detail5shmemE;
	add.s32 	%r2400, %r2399, %r2398;
	ld.shared.u32 	%r3010, [%r2400+2052];
$L__BB2_192:
	not.pred 	%p698, %p895;
	mov.u32 	%r3077, %r3073;
	@%p698 bra 	$L__BB2_194;
	add.s32 	%r3077, %r3073, 1;
	shl.b32 	%r2401, %r3073, 2;
	mov.u32 	%r2402, _ZN6thrust24THRUST_300001_SM_1000_NS8cuda_cub4core6detail5shmemE;
	add.s32 	%r2403, %r2402, %r2401;
	ld.shared.u32 	%r3012, [%r2403+2052];
$L__BB2_194:
	setp.ge.s32 	%p699, %r3075, %r136;
	setp.lt.s32 	%p700, %r3012, %r3010;
	setp.lt.s32 	%p701, %r3077, %r138;
	and.pred  	%p702, %p701, %p700;
	or.pred  	%p703, %p699, %p702;
	selp.b32 	%r335, %r3012, %r3010, %p703;
	selp.b32 	%r336, %r3077, %r3075, %p703;
	add.s32 	%r2404, %r3077, %r3075;
	setp.lt.s32 	%p704, %r2404, %r139;
	selp.b32 	%r2405, 262144, 0, %p704;
	add.s32 	%r2406, %r3073, %r3071;
	setp.lt.s32 	%p705, %r2406, %r139;
	selp.b32 	%r2407, 131072, 0, %p705;
	or.b32  	%r2408, %r2407, %r2405;
	or.b32  	%r337, %r2408, %r316;
	bar.sync 	0;
	popc.b32 	%r338, %r337;
	mov.u32 	%r2409, %ctaid.x;
	setp.ne.s32 	%p706, %r2409, 0;
	@%p706 bra 	$L__BB2_199;
	// begin inline asm
	mov.u32 %r2610, %laneid;
	// end inline asm
	mov.b32 	%r2613, 1;
	mov.b32 	%r2638, 0;
	mov.b32 	%r2640, -1;
	// begin inline asm
	{  .reg .s32 r0;  .reg .pred p;  shfl.sync.up.b32 r0|p, %r338, %r2613, %r2638, %r2640;  @p add.s32 r0, r0, %r338;  mov.s32 %r2611, r0;}
	// end inline asm
	mov.b32 	%r2619, 2;
	// begin inline asm
	{  .reg .s32 r0;  .reg .pred p;  shfl.sync.up.b32 r0|p, %r2611, %r2619, %r2638, %r2640;  @p add.s32 r0, r0, %r2611;  mov.s32 %r2617, r0;}
	// end inline asm
	mov.b32 	%r2625, 4;
	// begin inline asm
	{  .reg .s32 r0;  .reg .pred p;  shfl.sync.up.b32 r0|p, %r2617, %r2625, %r2638, %r2640;  @p add.s32 r0, r0, %r2617;  mov.s32 %r2623, r0;}
	// end inline asm
	mov.b32 	%r2631, 8;
	// begin inline asm
	{  .reg .s32 r0;  .reg .pred p;  shfl.sync.up.b32 r0|p, %r2623, %r2631, %r2638, %r2640;  @p add.s32 r0, r0, %r2623;  mov.s32 %r2629, r0;}
	// end inline asm
	mov.b32 	%r2637, 16;
	// begin inline asm
	{  .reg .s32 r0;  .reg .pred p;  shfl.sync.up.b32 r0|p, %r2629, %r2637, %r2638, %r2640;  @p add.s32 r0, r0, %r2629;  mov.s32 %r2635, r0;}
	// end inline asm
	setp.ne.s32 	%p755, %r2610, 31;
	@%p755 bra 	$L__BB2_197;
	mov.u32 	%r2641, %tid.x;
	shr.u32 	%r2642, %r2641, 3;
	and.b32  	%r2643, %r2642, 124;
	mov.u32 	%r2644, _ZN6thrust24THRUST_300001_SM_1000_NS8cuda_cub4core6detail5shmemE;
	add.s32 	%r2645, %r2644, %r2643;
	st.shared.u32 	[%r2645], %r2635;
$L__BB2_197:
	mov.u32 	%r2647, %tid.x;
	setp.ne.s32 	%p756, %r2647, 0;
	bar.sync 	0;
	ld.shared.v4.u32 	{%r2648, %r2649, %r2650, %r2651}, [_ZN6thrust24THRUST_300001_SM_1000_NS8cuda_cub4core6detail5shmemE];
	shr.u32 	%r2652, %r2647, 5;
	add.s32 	%r2653, %r2649, %r2648;
	setp.eq.s32 	%p757, %r2652, 2;
	selp.b32 	%r2654, %r2653, %r2648, %p757;
	add.s32 	%r2655, %r2653, %r2650;
	setp.eq.s32 	%p758, %r2652, 3;
	selp.b32 	%r2656, %r2655, %r2654, %p758;
	add.s32 	%r2657, %r2655, %r2651;
	setp.eq.s32 	%p759, %r2652, 4;
	selp.b32 	%r2658, %r2657, %r2656, %p759;
	ld.shared.v4.u32 	{%r2659, %r2660, %r2661, %r2662}, [_ZN6thrust24THRUST_300001_SM_1000_NS8cuda_cub4core6detail5shmemE+16];
	add.s32 	%r2663, %r2657, %r2659;
	setp.eq.s32 	%p760, %r2652, 5;
	selp.b32 	%r2664, %r2663, %r2658, %p760;
	add.s32 	%r2665, %r2663, %r2660;
	setp.eq.s32 	%p761, %r2652, 6;
	selp.b32 	%r2666, %r2665, %r2664, %p761;
	add.s32 	%r2667, %r2665, %r2661;
	setp.eq.s32 	%p762, %r2652, 7;
	selp.b32 	%r2668, %r2667, %r2666, %p762;
	add.s32 	%r2669, %r2667, %r2662;
	setp.eq.s32 	%p763, %r2652, 8;
	selp.b32 	%r2670, %r2669, %r2668, %p763;
	ld.shared.v4.u32 	{%r2671, %r2672, %r2673, %r2674}, [_ZN6thrust24THRUST_300001_SM_1000_NS8cuda_cub4core6detail5shmemE+32];
	add.s32 	%r2675, %r2669, %r2671;
	setp.eq.s32 	%p764, %r2652, 9;
	selp.b32 	%r2676, %r2675, %r2670, %p764;
	add.s32 	%r2677, %r2675, %r2672;
	setp.eq.s32 	%p765, %r2652, 10;
	selp.b32 	%r2678, %r2677, %r2676, %p765;
	add.s32 	%r2679, %r2677, %r2673;
	setp.eq.s32 	%p766, %r2652, 11;
	selp.b32 	%r2680, %r2679, %r2678, %p766;
	add.s32 	%r2681, %r2679, %r2674;
	setp.eq.s32 	%p767, %r2652, 12;
	selp.b32 	%r2682, %r2681, %r2680, %p767;
	ld.shared.v4.u32 	{%r2683, %r2684, %r2685, %r2686}, [_ZN6thrust24THRUST_300001_SM_1000_NS8cuda_cub4core6detail5shmemE+48];
	add.s32 	%r2687, %r2681, %r2683;
	setp.eq.s32 	%p768, %r2652, 13;
	selp.b32 	%r2688, %r2687, %r2682, %p768;
	add.s32 	%r2689, %r2687, %r2684;
	setp.eq.s32 	%p769, %r2652, 14;
	selp.b32 	%r2690, %r2689, %r2688, %p769;
	add.s32 	%r2691, %r2689, %r2685;
	setp.eq.s32 	%p770, %r2652, 15;
	selp.b32 	%r2692, %r2691, %r2690, %p770;
	add.s32 	%r3087, %r2691, %r2686;
	setp.lt.u32 	%p771, %r2647, 32;
	selp.b32 	%r2693, 0, %r2692, %p771;
	setp.eq.s32 	%p772, %r2610, 0;
	sub.s32 	%r2694, %r2635, %r338;
	selp.b32 	%r2695, 0, %r2694, %p772;
	add.s32 	%r3085, %r2693, %r2695;
	mov.b32 	%r3089, 0;
	@%p756 bra 	$L__BB2_229;
	add.s64 	%rd121, %rd2, 256;
	mov.b32 	%r2696, 101;
	// begin inline asm
	st.relaxed.gpu.v2.u32 [%rd121], {%r2696, %r3087};
	// end inline asm
	bra.uni 	$L__BB2_229;
$L__BB2_199:
	// begin inline asm
	mov.u32 %r2410, %laneid;
	// end inline asm
	mov.b32 	%r2413, 1;
	mov.b32 	%r2438, 0;
	mov.b32 	%r2440, -1;
	// begin inline asm
	{  .reg .s32 r0;  .reg .pred p;  shfl.sync.up.b32 r0|p, %r338, %r2413, %r2438, %r2440;  @p add.s32 r0, r0, %r338;  mov.s32 %r2411, r0;}
	// end inline asm
	mov.b32 	%r2419, 2;
	// begin inline asm
	{  .reg .s32 r0;  .reg .pred p;  shfl.sync.up.b32 r0|p, %r2411, %r2419, %r2438, %r2440;  @p add.s32 r0, r0, %r2411;  mov.s32 %r2417, r0;}
	// end inline asm
	mov.b32 	%r2425, 4;
	// begin inline asm
	{  .reg .s32 r0;  .reg .pred p;  shfl.sync.up.b32 r0|p, %r2417, %r2425, %r2438, %r2440;  @p add.s32 r0, r0, %r2417;  mov.s32 %r2423, r0;}
	// end inline asm
	mov.b32 	%r2431, 8;
	// begin inline asm
	{  .reg .s32 r0;  .reg .pred p;  shfl.sync.up.b32 r0|p, %r2423, %r2431, %r2438, %r2440;  @p add.s32 r0, r0, %r2423;  mov.s32 %r2429, r0;}
	// end inline asm
	mov.b32 	%r2437, 16;
	// begin inline asm
	{  .reg .s32 r0;  .reg .pred p;  shfl.sync.up.b32 r0|p, %r2429, %r2437, %r2438, %r2440;  @p add.s32 r0, r0, %r2429;  mov.s32 %r2435, r0;}
	// end inline asm
	setp.ne.s32 	%p707, %r2410, 31;
	@%p707 bra 	$L__BB2_201;
	mov.u32 	%r2441, %tid.x;
	shr.u32 	%r2442, %r2441, 3;
	and.b32  	%r2443, %r2442, 124;
	mov.u32 	%r2444, _ZN6thrust24THRUST_300001_SM_1000_NS8cuda_cub4core6detail5shmemE;
	add.s32 	%r2445, %r2444, %r2443;
	st.shared.u32 	[%r2445], %r2435;
$L__BB2_201:
	sub.s32 	%r2446, %r2435, %r338;
	bar.sync 	0;
	ld.shared.v4.u32 	{%r2447, %r2448, %r2449, %r2450}, [_ZN6thrust24THRUST_300001_SM_1000_NS8cuda_cub4core6detail5shmemE];
	mov.u32 	%r2451, %tid.x;
	shr.u32 	%r2452, %r2451, 5;
	add.s32 	%r2453, %r2448, %r2447;
	setp.eq.s32 	%p708, %r2452, 2;
	selp.b32 	%r2454, %r2453, %r2447, %p708;
	add.s32 	%r2455, %r2453, %r2449;
	setp.eq.s32 	%p709, %r2452, 3;
	selp.b32 	%r2456, %r2455, %r2454, %p709;
	add.s32 	%r2457, %r2455, %r2450;
	setp.eq.s32 	%p710, %r2452, 4;
	selp.b32 	%r2458, %r2457, %r2456, %p710;
	ld.shared.v4.u32 	{%r2459, %r2460, %r2461, %r2462}, [_ZN6thrust24THRUST_300001_SM_1000_NS8cuda_cub4core6detail5shmemE+16];
	add.s32 	%r2463, %r2457, %r2459;
	setp.eq.s32 	%p711, %r2452, 5;
	selp.b32 	%r2464, %r2463, %r2458, %p711;
	add.s32 	%r2465, %r2463, %r2460;
	setp.eq.s32 	%p712, %r2452, 6;
	selp.b32 	%r2466, %r2465, %r2464, %p712;
	add.s32 	%r2467, %r2465, %r2461;
	setp.eq.s32 	%p713, %r2452, 7;
	selp.b32 	%r2468, %r2467, %r2466, %p713;
	add.s32 	%r2469, %r2467, %r2462;
	setp.eq.s32 	%p714, %r2452, 8;
	selp.b32 	%r2470, %r2469, %r2468, %p714;
	ld.shared.v4.u32 	{%r2471, %r2472, %r2473, %r2474}, [_ZN6thrust24THRUST_300001_SM_1000_NS8cuda_cub4core6detail5shmemE+32];
	add.s32 	%r2475, %r2469, %r2471;
	setp.eq.s32 	%p715, %r2452, 9;
	selp.b32 	%r2476, %r2475, %r2470, %p715;
	add.s32 	%r2477, %r2475, %r2472;
	setp.eq.s32 	%p716, %r2452, 10;
	selp.b32 	%r2478, %r2477, %r2476, %p716;
	add.s32 	%r2479, %r2477, %r2473;
	setp.eq.s32 	%p717, %r2452, 11;
	selp.b32 	%r2480, %r2479, %r2478, %p717;
	add.s32 	%r2481, %r2479, %r2474;
	setp.eq.s32 	%p718, %r2452, 12;
	selp.b32 	%r2482, %r2481, %r2480, %p718;
	ld.shared.v4.u32 	{%r2483, %r2484, %r2485, %r2486}, [_ZN6thrust24THRUST_300001_SM_1000_NS8cuda_cub4core6detail5shmemE+48];
	add.s32 	%r2487, %r2481, %r2483;
	setp.eq.s32 	%p719, %r2452, 13;
	selp.b32 	%r2488, %r2487, %r2482, %p719;
	add.s32 	%r2489, %r2487, %r2484;
	setp.eq.s32 	%p720, %r2452, 14;
	selp.b32 	%r2490, %r2489, %r2488, %p720;
	add.s32 	%r2491, %r2489, %r2485;
	setp.eq.s32 	%p721, %r2452, 15;
	selp.b32 	%r2492, %r2491, %r2490, %p721;
	add.s32 	%r345, %r2491, %r2486;
	setp.gt.u32 	%p722, %r2451, 31;
	setp.lt.u32 	%p723, %r2451, 32;
	setp.eq.s32 	%p724, %r2410, 0;
	selp.b32 	%r2493, 0, %r2446, %p724;
	add.s32 	%r3085, %r2492, %r2493;
	selp.b32 	%r347, %r2446, %r3085, %p723;
	@%p722 bra 	$L__BB2_226;
	mov.u32 	%r2494, %tid.x;
	setp.ne.s32 	%p725, %r2494, 0;
	mov.u32 	%r2495, %ctaid.x;
	mul.wide.u32 	%rd104, %r2495, 8;
	add.s64 	%rd13, %rd2, %rd104;
	@%p725 bra 	$L__BB2_204;
	st.shared.u32 	[_ZN6thrust24THRUST_300001_SM_1000_NS8cuda_cub4core6detail5shmemE+108], %r345;
	add.s64 	%rd105, %rd13, 256;
	mov.b32 	%r2496, 100;
	// begin inline asm
	st.relaxed.gpu.v2.u32 [%rd105], {%r2496, %r345};
	// end inline asm
$L__BB2_204:
	mov.u32 	%r2498, %nctaid.x;
	setp.gt.u32 	%p726, %r2498, 499;
	@%p726 bra 	$L__BB2_206;
	membar.cta;
	bra.uni 	$L__BB2_207;
$L__BB2_206:
	mov.b32 	%r2499, 450;
	// begin inline asm
	nanosleep.u32 %r2499;
	// end inline asm
$L__BB2_207:
	mov.u32 	%r2502, %tid.x;
	mul.wide.u32 	%rd107, %r2502, 8;
	xor.b64  	%rd108, %rd107, -8;
	add.s64 	%rd109, %rd13, %rd108;
	add.s64 	%rd106, %rd109, 256;
	// begin inline asm
	ld.relaxed.gpu.v2.u32 {%r3083, %r3079}, [%rd106];
	// end inline asm
	mov.u32 	%r2605, %nctaid.x;
$L__BB2_208:
	setp.eq.s32 	%p727, %r3083, 99;
	mov.b32 	%r2503, -1;
	vote.sync.any.pred 	%p728, %p727, %r2503;
	not.pred 	%p729, %p728;
	@%p729 bra 	$L__BB2_213;
	setp.gt.u32 	%p754, %r2605, 499;
	@%p754 bra 	$L__BB2_211;
	membar.cta;
	bra.uni 	$L__BB2_212;
$L__BB2_211:
	mov.b32 	%r2606, 350;
	// begin inline asm
	nanosleep.u32 %r2606;
	// end inline asm
$L__BB2_212:
	// begin inline asm
	ld.relaxed.gpu.v2.u32 {%r3083, %r3079}, [%rd106];
	// end inline asm
	bra.uni 	$L__BB2_208;
$L__BB2_213:
	setp.eq.s32 	%p730, %r3083, 101;
	mov.b32 	%r2530, -1;
	vote.sync.ballot.b32 	%r2531, %p730, %r2530;
	// begin inline asm
	mov.u32 %r2505, %lanemask_ge;
	// end inline asm
	and.b32  	%r2532, %r2531, %r2505;
	or.b32  	%r2533, %r2532, -2147483648;
	add.s32 	%r2534, %r2533, -1;
	not.b32 	%r2535, %r2533;
	and.b32  	%r2536, %r2535, %r2534;
	popc.b32 	%r2509, %r2536;
	mov.b32 	%r2508, 1;
	// begin inline asm
	shfl.sync.down.b32 %r2506, %r3079, %r2508, %r2509, %r2530;
	// end inline asm
	setp.lt.s32 	%p732, %r2410, %r2509;
	selp.b32 	%r2537, %r2506, 0, %p732;
	add.s32 	%r2512, %r2537, %r3079;
	mov.b32 	%r2513, 2;
	// begin inline asm
	shfl.sync.down.b32 %r2511, %r2512, %r2513, %r2509, %r2530;
	// end inline asm
	add.s32 	%r2538, %r2410, 2;
	setp.gt.s32 	%p733, %r2538, %r2509;
	selp.b32 	%r2539, 0, %r2511, %p733;
	add.s32 	%r2517, %r2512, %r2539;
	mov.b32 	%r2518, 4;
	// begin inline asm
	shfl.sync.down.b32 %r2516, %r2517, %r2518, %r2509, %r2530;
	// end inline asm
	add.s32 	%r2540, %r2410, 4;
	setp.gt.s32 	%p734, %r2540, %r2509;
	selp.b32 	%r2541, 0, %r2516, %p734;
	add.s32 	%r2522, %r2517, %r2541;
	mov.b32 	%r2523, 8;
	// begin inline asm
	shfl.sync.down.b32 %r2521, %r2522, %r2523, %r2509, %r2530;
	// end inline asm
	add.s32 	%r2542, %r2410, 8;
	setp.gt.s32 	%p735, %r2542, %r2509;
	selp.b32 	%r2543, 0, %r2521, %p735;
	add.s32 	%r2527, %r2522, %r2543;
	mov.b32 	%r2528, 16;
	// begin inline asm
	shfl.sync.down.b32 %r2526, %r2527, %r2528, %r2509, %r2530;
	// end inline asm
	add.s32 	%r2544, %r2410, 16;
	setp.gt.s32 	%p736, %r2544, %r2509;
	selp.b32 	%r2545, 0, %r2526, %p736;
	add.s32 	%r3081, %r2527, %r2545;
	mov.u32 	%r2546, %tid.x;
	not.b32 	%r2547, %r2546;
	mov.u32 	%r2548, %ctaid.x;
	add.s32 	%r3082, %r2548, %r2547;
	add.s64 	%rd14, %rd2, 256;
$L__BB2_214:
	setp.ne.s32 	%p737, %r3083, 101;
	mov.b32 	%r2549, -1;
	vote.sync.all.pred 	%p738, %p737, %r2549;
	not.pred 	%p739, %p738;
	@%p739 bra 	$L__BB2_222;
	mul.wide.s32 	%rd112, %r3082, 8;
	add.s64 	%rd113, %rd14, %rd112;
	add.s64 	%rd111, %rd113, -256;
	// begin inline asm
	ld.relaxed.gpu.v2.u32 {%r3083, %r3084}, [%rd111];
	// end inline asm
$L__BB2_216:
	setp.eq.s32 	%p743, %r3083, 99;
	mov.b32 	%r2558, -1;
	vote.sync.any.pred 	%p744, %p743, %r2558;
	not.pred 	%p745, %p744;
	@%p745 bra 	$L__BB2_221;
	mov.u32 	%r2601, %nctaid.x;
	setp.gt.u32 	%p753, %r2601, 499;
	@%p753 bra 	$L__BB2_219;
	membar.cta;
	bra.uni 	$L__BB2_220;
$L__BB2_219:
	mov.b32 	%r2602, 350;
	// begin inline asm
	nanosleep.u32 %r2602;
	// end inline asm
$L__BB2_220:
	// begin inline asm
	ld.relaxed.gpu.v2.u32 {%r3083, %r3084}, [%rd111];
	// end inline asm
	bra.uni 	$L__BB2_216;
$L__BB2_221:
	setp.eq.s32 	%p746, %r3083, 101;
	mov.b32 	%r2584, -1;
	vote.sync.ballot.b32 	%r2585, %p746, %r2584;
	and.b32  	%r2586, %r2585, %r2505;
	or.b32  	%r2587, %r2586, -2147483648;
	add.s32 	%r2588, %r2587, -1;
	not.b32 	%r2589, %r2587;
	and.b32  	%r2590, %r2589, %r2588;
	popc.b32 	%r2563, %r2590;
	mov.b32 	%r2562, 1;
	// begin inline asm
	shfl.sync.down.b32 %r2560, %r3084, %r2562, %r2563, %r2584;
	// end inline asm
	setp.lt.s32 	%p748, %r2410, %r2563;
	selp.b32 	%r2591, %r2560, 0, %p748;
	add.s32 	%r2566, %r2591, %r3084;
	mov.b32 	%r2567, 2;
	// begin inline asm
	shfl.sync.down.b32 %r2565, %r2566, %r2567, %r2563, %r2584;
	// end inline asm
	add.s32 	%r2592, %r2410, 2;
	setp.gt.s32 	%p749, %r2592, %r2563;
	selp.b32 	%r2593, 0, %r2565, %p749;
	add.s32 	%r2571, %r2566, %r2593;
	mov.b32 	%r2572, 4;
	// begin inline asm
	shfl.sync.down.b32 %r2570, %r2571, %r2572, %r2563, %r2584;
	// end inline asm
	add.s32 	%r2594, %r2410, 4;
	setp.gt.s32 	%p750, %r2594, %r2563;
	selp.b32 	%r2595, 0, %r2570, %p750;
	add.s32 	%r2576, %r2571, %r2595;
	mov.b32 	%r2577, 8;
	// begin inline asm
	shfl.sync.down.b32 %r2575, %r2576, %r2577, %r2563, %r2584;
	// end inline asm
	add.s32 	%r2596, %r2410, 8;
	setp.gt.s32 	%p751, %r2596, %r2563;
	selp.b32 	%r2597, 0, %r2575, %p751;
	add.s32 	%r2581, %r2576, %r2597;
	mov.b32 	%r2582, 16;
	// begin inline asm
	shfl.sync.down.b32 %r2580, %r2581, %r2582, %r2563, %r2584;
	// end inline asm
	add.s32 	%r2598, %r2410, 16;
	setp.gt.s32 	%p752, %r2598, %r2563;
	selp.b32 	%r2599, 0, %r2580, %p752;
	add.s32 	%r2600, %r2599, %r3081;
	add.s32 	%r3081, %r2600, %r2581;
	add.s32 	%r3082, %r3082, -32;
	bra.uni 	$L__BB2_214;
$L__BB2_222:
	mov.u32 	%r2551, %tid.x;
	setp.ne.s32 	%p740, %r2551, 0;
	@%p740 bra 	$L__BB2_224;
	add.s32 	%r2553, %r3081, %r345;
	add.s64 	%rd110, %rd13, 256;
	mov.b32 	%r2552, 101;
	// begin inline asm
	st.relaxed.gpu.v2.u32 [%rd110], {%r2552, %r2553};
	// end inline asm
	st.shared.u32 	[_ZN6thrust24THRUST_300001_SM_1000_NS8cuda_cub4core6detail5shmemE+100], %r3081;
	st.shared.u32 	[_ZN6thrust24THRUST_300001_SM_1000_NS8cuda_cub4core6detail5shmemE+104], %r2553;
$L__BB2_224:
	setp.ne.s32 	%p741, %r2410, 0;
	mov.u32 	%r3085, %r347;
	@%p741 bra 	$L__BB2_226;
	st.shared.u32 	[_ZN6thrust24THRUST_300001_SM_1000_NS8cuda_cub4core6detail5shmemE+80], %r3081;
	mov.u32 	%r3085, %r3081;
$L__BB2_226:
	mov.u32 	%r2554, %tid.x;
	setp.eq.s32 	%p742, %r2554, 0;
	bar.sync 	0;
	@%p742 bra 	$L__BB2_228;
	ld.shared.u32 	%r2555, [_ZN6thrust24THRUST_300001_SM_1000_NS8cuda_cub4core6detail5shmemE+80];
	add.s32 	%r3085, %r2555, %r3085;
$L__BB2_228:
	ld.shared.u32 	%r3087, [_ZN6thrust24THRUST_300001_SM_1000_NS8cuda_cub4core6detail5shmemE+108];
	ld.shared.u32 	%r3089, [_ZN6thrust24THRUST_300001_SM_1000_NS8cuda_cub4core6detail5shmemE+100];
$L__BB2_229:
	setp.ge.s32 	%p773, %r146, %r139;
	bar.sync 	0;
	sub.s32 	%r3154, %r3085, %r3089;
	mov.u32 	%r3091, %r3154;
	@%p773 bra 	$L__BB2_231;
	add.s32 	%r3091, %r3154, 1;
	shl.b32 	%r2699, %r3154, 2;
	mov.u32 	%r2700, _ZN6thrust24THRUST_300001_SM_1000_NS8cuda_cub4core6detail5shmemE;
	add.s32 	%r2701, %r2700, %r2699;
	st.shared.u32 	[%r2701+2048], %r144;
$L__BB2_231:
	setp.ge.s32 	%p774, %r157, %r139;
	@%p774 bra 	$L__BB2_233;
	add.s32 	%r383, %r3091, 1;
	shl.b32 	%r2702, %r3091, 2;
	mov.u32 	%r2703, _ZN6thrust24THRUST_300001_SM_1000_NS8cuda_cub4core6detail5shmemE;
	add.s32 	%r2704, %r2703, %r2702;
	st.shared.u32 	[%r2704+2048], %r155;
	mov.u32 	%r3091, %r383;
$L__BB2_233:
	setp.ge.s32 	%p775, %r168, %r139;
	@%p775 bra 	$L__BB2_235;
	add.s32 	%r385, %r3091, 1;
	shl.b32 	%r2705, %r3091, 2;
	mov.u32 	%r2706, _ZN6thrust24THRUST_300001_SM_1000_NS8cuda_cub4core6detail5shmemE;
	add.s32 	%r2707, %r2706, %r2705;
	st.shared.u32 	[%r2707+2048], %r166;
	mov.u32 	%r3091, %r385;
$L__BB2_235:
	setp.ge.s32 	%p776, %r179, %r139;
	@%p776 bra 	$L__BB2_237;
	add.s32 	%r387, %r3091, 1;
	shl.b32 	%r2708, %r3091, 2;
	mov.u32 	%r2709, _ZN6thrust24THRUST_300001_SM_1000_NS8cuda_cub4core6detail5shmemE;
	add.s32 	%r2710, %r2709, %r2708;
	st.shared.u32 	[%r2710+2048], %r177;
	mov.u32 	%r3091, %r387;
$L__BB2_237:
	setp.ge.s32 	%p777, %r190, %r139;
	@%p777 bra 	$L__BB2_239;
	add.s32 	%r389, %r3091, 1;
	shl.b32 	%r2711, %r3091, 2;
	mov.u32 	%r2712, _ZN6thrust24THRUST_300001_SM_1000_NS8cuda_cub4core6detail5shmemE;
	add.s32 	%r2713, %r2712, %r2711;
	st.shared.u32 	[%r2713+2048], %r188;
	mov.u32 	%r3091, %r389;
$L__BB2_239:
	and.b32  	%r391, %r211, 32;
	setp.eq.s32 	%p778, %r391, 0;
	@%p778 bra 	$L__BB2_241;
	add.s32 	%r392, %r3091, 1;
	shl.b32 	%r2714, %r3091, 2;
	mov.u32 	%r2715, _ZN6thrust24THRUST_300001_SM_1000_NS8cuda_cub4core6detail5shmemE;
	add.s32 	%r2716, %r2715, %r2714;
	st.shared.u32 	[%r2716+2048], %r199;
	mov.u32 	%r3091, %r392;
$L__BB2_241:
	and.b32  	%r394, %r211, 64;
	setp.eq.s32 	%p779, %r394, 0;
	@%p779 bra 	$L__BB2_243;
	add.s32 	%r395, %r3091, 1;
	shl.b32 	%r2717, %r3091, 2;
	mov.u32 	%r2718, _ZN6thrust24THRUST_300001_SM_1000_NS8cuda_cub4core6detail5shmemE;
	add.s32 	%r2719, %r2718, %r2717;
	st.shared.u32 	[%r2719+2048], %r209;
	mov.u32 	%r3091, %r395;
$L__BB2_243:
	and.b32  	%r397, %r232, 128;
	setp.eq.s32 	%p780, %r397, 0;
	@%p780 bra 	$L__BB2_245;
	add.s32 	%r398, %r3091, 1;
	shl.b32 	%r2720, %r3091, 2;
	mov.u32 	%r2721, _ZN6thrust24THRUST_300001_SM_1000_NS8cuda_cub4core6detail5shmemE;
	add.s32 	%r2722, %r2721, %r2720;
	st.shared.u32 	[%r2722+2048], %r220;
	mov.u32 	%r3091, %r398;
$L__BB2_245:
	and.b32  	%r400, %r232, 256;
	setp.eq.s32 	%p781, %r400, 0;
	@%p781 bra 	$L__BB2_247;
	add.s32 	%r401, %r3091, 1;
	shl.b32 	%r2723, %r3091, 2;
	mov.u32 	%r2724, _ZN6thrust24THRUST_300001_SM_1000_NS8cuda_cub4core6detail5shmemE;
	add.s32 	%r2725, %r2724, %r2723;
	st.shared.u32 	[%r2725+2048], %r230;
	mov.u32 	%r3091, %r401;
$L__BB2_247:
	and.b32  	%r403, %r253, 512;
	setp.eq.s32 	%p782, %r403, 0;
	@%p782 bra 	$L__BB2_249;
	add.s32 	%r404, %r3091, 1;
	shl.b32 	%r2726, %r3091, 2;
	mov.u32 	%r2727, _ZN6thrust24THRUST_300001_SM_1000_NS8cuda_cub4core6detail5shmemE;
	add.s32 	%r2728, %r2727, %r2726;
	st.shared.u32 	[%r2728+2048], %r241;
	mov.u32 	%r3091, %r404;
$L__BB2_249:
	and.b32  	%r406, %r253, 1024;
	setp.eq.s32 	%p783, %r406, 0;
	@%p783 bra 	$L__BB2_251;
	add.s32 	%r407, %r3091, 1;
	shl.b32 	%r2729, %r3091, 2;
	mov.u32 	%r2730, _ZN6thrust24THRUST_300001_SM_1000_NS8cuda_cub4core6detail5shmemE;
	add.s32 	%r2731, %r2730, %r2729;
	st.shared.u32 	[%r2731+2048], %r251;
	mov.u32 	%r3091, %r407;
$L__BB2_251:
	and.b32  	%r409, %r274, 2048;
	setp.eq.s32 	%p784, %r409, 0;
	@%p784 bra 	$L__BB2_253;
	add.s32 	%r410, %r3091, 1;
	shl.b32 	%r2732, %r3091, 2;
	mov.u32 	%r2733, _ZN6thrust24THRUST_300001_SM_1000_NS8cuda_cub4core6detail5shmemE;
	add.s32 	%r2734, %r2733, %r2732;
	st.shared.u32 	[%r2734+2048], %r262;
	mov.u32 	%r3091, %r410;
$L__BB2_253:
	and.b32  	%r412, %r274, 4096;
	setp.eq.s32 	%p785, %r412, 0;
	@%p785 bra 	$L__BB2_255;
	add.s32 	%r413, %r3091, 1;
	shl.b32 	%r2735, %r3091, 2;
	mov.u32 	%r2736, _ZN6thrust24THRUST_300001_SM_1000_NS8cuda_cub4core6detail5shmemE;
	add.s32 	%r2737, %r2736, %r2735;
	st.shared.u32 	[%r2737+2048], %r272;
	mov.u32 	%r3091, %r413;
$L__BB2_255:
	and.b32  	%r415, %r295, 8192;
	setp.eq.s32 	%p786, %r415, 0;
	@%p786 bra 	$L__BB2_257;
	add.s32 	%r416, %r3091, 1;
	shl.b32 	%r2738, %r3091, 2;
	mov.u32 	%r2739, _ZN6thrust24THRUST_300001_SM_1000_NS8cuda_cub4core6detail5shmemE;
	add.s32 	%r2740, %r2739, %r2738;
	st.shared.u32 	[%r2740+2048], %r283;
	mov.u32 	%r3091, %r416;
$L__BB2_257:
	and.b32  	%r418, %r295, 16384;
	setp.eq.s32 	%p787, %r418, 0;
	@%p787 bra 	$L__BB2_259;
	add.s32 	%r419, %r3091, 1;
	shl.b32 	%r2741, %r3091, 2;
	mov.u32 	%r2742, _ZN6thrust24THRUST_300001_SM_1000_NS8cuda_cub4core6detail5shmemE;
	add.s32 	%r2743, %r2742, %r2741;
	st.shared.u32 	[%r2743+2048], %r293;
	mov.u32 	%r3091, %r419;
$L__BB2_259:
	and.b32  	%r421, %r316, 32768;
	setp.eq.s32 	%p788, %r421, 0;
	@%p788 bra 	$L__BB2_261;
	add.s32 	%r422, %r3091, 1;
	shl.b32 	%r2744, %r3091, 2;
	mov.u32 	%r2745, _ZN6thrust24THRUST_300001_SM_1000_NS8cuda_cub4core6detail5shmemE;
	add.s32 	%r2746, %r2745, %r2744;
	st.shared.u32 	[%r2746+2048], %r304;
	mov.u32 	%r3091, %r422;
$L__BB2_261:
	and.b32  	%r424, %r316, 65536;
	setp.eq.s32 	%p789, %r424, 0;
	@%p789 bra 	$L__BB2_263;
	add.s32 	%r425, %r3091, 1;
	shl.b32 	%r2747, %r3091, 2;
	mov.u32 	%r2748, _ZN6thrust24THRUST_300001_SM_1000_NS8cuda_cub4core6detail5shmemE;
	add.s32 	%r2749, %r2748, %r2747;
	st.shared.u32 	[%r2749+2048], %r314;
	mov.u32 	%r3091, %r425;
$L__BB2_263:
	and.b32  	%r427, %r337, 131072;
	setp.eq.s32 	%p790, %r427, 0;
	@%p790 bra 	$L__BB2_265;
	add.s32 	%r428, %r3091, 1;
	shl.b32 	%r2750, %r3091, 2;
	mov.u32 	%r2751, _ZN6thrust24THRUST_300001_SM_1000_NS8cuda_cub4core6detail5shmemE;
	add.s32 	%r2752, %r2751, %r2750;
	st.shared.u32 	[%r2752+2048], %r325;
	mov.u32 	%r3091, %r428;
$L__BB2_265:
	and.b32  	%r430, %r337, 262144;
	setp.eq.s32 	%p791, %r430, 0;
	@%p791 bra 	$L__BB2_267;
	shl.b32 	%r2753, %r3091, 2;
	mov.u32 	%r2754, _ZN6thrust24THRUST_300001_SM_1000_NS8cuda_cub4core6detail5shmemE;
	add.s32 	%r2755, %r2754, %r2753;
	st.shared.u32 	[%r2755+2048], %r335;
$L__BB2_267:
	bar.sync 	0;
	mov.u32 	%r3114, %tid.x;
	setp.ge.s32 	%p792, %r3114, %r3087;
	@%p792 bra 	$L__BB2_274;
	not.b32 	%r2756, %r3114;
	add.s32 	%r2757, %r3087, %r2756;
	and.b32  	%r2758, %r2757, 1536;
	setp.eq.s32 	%p793, %r2758, 1536;
	@%p793 bra 	$L__BB2_271;
	mov.u32 	%r2759, %tid.x;
	not.b32 	%r2760, %r2759;
	add.s32 	%r2761, %r3087, %r2760;
	shr.u32 	%r2762, %r2761, 9;
	add.s32 	%r2763, %r2762, 1;
	and.b32  	%r2764, %r2763, 3;
	add.s32 	%r3110, %r2759, %r3089;
	shl.b32 	%r2765, %r2759, 2;
	mov.u32 	%r2766, _ZN6thrust24THRUST_300001_SM_1000_NS8cuda_cub4core6detail5shmemE;
	add.s32 	%r2767, %r2765, %r2766;
	add.s32 	%r3109, %r2767, 2048;
	neg.s32 	%r3108, %r2764;
$L__BB2_270:
	.pragma "nounroll";
	and.b32  	%r2771, %r2761, 1536;
	add.s32 	%r2772, %r2771, 512;
	and.b32  	%r2773, %r2772, 1536;
	add.s32 	%r3114, %r2759, %r2773;
	mul.wide.s32 	%rd122, %r3110, 4;
	add.s64 	%rd123, %rd7, %rd122;
	ld.shared.u32 	%r2774, [%r3109];
	st.global.u32 	[%rd123], %r2774;
	add.s32 	%r3110, %r3110, 512;
	add.s32 	%r3109, %r3109, 2048;
	add.s32 	%r3108, %r3108, 1;
	setp.ne.s32 	%p794, %r3108, 0;
	@%p794 bra 	$L__BB2_270;
$L__BB2_271:
	mov.u32 	%r2775, %tid.x;
	not.b32 	%r2776, %r2775;
	add.s32 	%r2777, %r3087, %r2776;
	setp.lt.u32 	%p795, %r2777, 1536;
	@%p795 bra 	$L__BB2_274;
	add.s64 	%rd15, %rd7, 4096;
	add.s32 	%r3113, %r3089, %r3114;
	shl.b32 	%r2778, %r3114, 2;
	mov.u32 	%r2779, _ZN6thrust24THRUST_300001_SM_1000_NS8cuda_cub4core6detail5shmemE;
	add.s32 	%r2780, %r2778, %r2779;
	add.s32 	%r3112, %r2780, 8192;
$L__BB2_273:
	mul.wide.s32 	%rd124, %r3113, 4;
	add.s64 	%rd125, %rd15, %rd124;
	ld.shared.u32 	%r2781, [%r3112+-6144];
	st.global.u32 	[%rd125+-4096], %r2781;
	ld.shared.u32 	%r2782, [%r3112+-4096];
	st.global.u32 	[%rd125+-2048], %r2782;
	ld.shared.u32 	%r2783, [%r3112+-2048];
	st.global.u32 	[%rd125], %r2783;
	ld.shared.u32 	%r2784, [%r3112];
	st.global.u32 	[%rd125+2048], %r2784;
	add.s32 	%r3114, %r3114, 2048;
	add.s32 	%r3113, %r3113, 2048;
	add.s32 	%r3112, %r3112, 8192;
	setp.lt.s32 	%p796, %r3114, %r3087;
	@%p796 bra 	$L__BB2_273;
$L__BB2_274:
	mov.u32 	%r451, %tid.x;
	setp.ge.s32 	%p797, %r451, %r4;
	mul.wide.s32 	%rd126, %r3, 4;
	add.s64 	%rd16, %rd6, %rd126;
	cvt.s64.s32 	%rd127, %r2;
	cvt.u64.u32 	%rd128, %r451;
	add.s64 	%rd129, %rd127, %rd128;
	shl.b64 	%rd130, %rd129, 2;
	add.s64 	%rd17, %rd5, %rd130;
	@%p797 bra 	$L__BB2_276;
	ld.global.u32 	%r3134, [%rd17];
	bra.uni 	$L__BB2_277;
$L__BB2_276:
	sub.s32 	%r2785, %r451, %r4;
	mul.wide.s32 	%rd131, %r2785, 4;
	add.s64 	%rd132, %rd16, %rd131;
	ld.global.u32 	%r3134, [%rd132];
$L__BB2_277:
	add.s32 	%r2786, %r451, 512;
	setp.lt.s32 	%p798, %r2786, %r4;
	cvt.s64.s32 	%rd134, %r4;
	sub.s64 	%rd135, %rd128, %rd134;
	shl.b64 	%rd136, %rd135, 2;
	add.s64 	%rd18, %rd16, %rd136;
	@%p798 bra 	$L__BB2_279;
	ld.global.u32 	%r3135, [%rd18+2048];
	bra.uni 	$L__BB2_280;
$L__BB2_279:
	ld.global.u32 	%r3135, [%rd17+2048];
$L__BB2_280:
	or.b32  	%r2787, %r451, 1024;
	setp.lt.s32 	%p799, %r2787, %r4;
	@%p799 bra 	$L__BB2_282;
	ld.global.u32 	%r3136, [%rd18+4096];
	bra.uni 	$L__BB2_283;
$L__BB2_282:
	ld.global.u32 	%r3136, [%rd17+4096];
$L__BB2_283:
	add.s32 	%r2788, %r451, 1536;
	setp.lt.s32 	%p800, %r2788, %r4;
	@%p800 bra 	$L__BB2_285;
	ld.global.u32 	%r3137, [%rd18+6144];
	bra.uni 	$L__BB2_286;
$L__BB2_285:
	ld.global.u32 	%r3137, [%rd17+6144];
$L__BB2_286:
	or.b32  	%r2789, %r451, 2048;
	setp.lt.s32 	%p801, %r2789, %r4;
	@%p801 bra 	$L__BB2_288;
	ld.global.u32 	%r3138, [%rd18+8192];
	bra.uni 	$L__BB2_289;
$L__BB2_288:
	ld.global.u32 	%r3138, [%rd17+8192];
$L__BB2_289:
	add.s32 	%r2791, %r451, 2560;
	setp.lt.s32 	%p802, %r2791, %r4;
	@%p802 bra 	$L__BB2_291;
	ld.global.u32 	%r3139, [%rd18+10240];
	bra.uni 	$L__BB2_292;
$L__BB2_291:
	ld.global.u32 	%r3139, [%rd17+10240];
$L__BB2_292:
	or.b32  	%r2793, %r451, 3072;
	setp.lt.s32 	%p803, %r2793, %r4;
	@%p803 bra 	$L__BB2_294;
	ld.global.u32 	%r3140, [%rd18+12288];
	bra.uni 	$L__BB2_295;
$L__BB2_294:
	ld.global.u32 	%r3140, [%rd17+12288];
$L__BB2_295:
	add.s32 	%r2795, %r451, 3584;
	setp.lt.s32 	%p804, %r2795, %r4;
	@%p804 bra 	$L__BB2_297;
	ld.global.u32 	%r3141, [%rd18+14336];
	bra.uni 	$L__BB2_298;
$L__BB2_297:
	ld.global.u32 	%r3141, [%rd17+14336];
$L__BB2_298:
	or.b32  	%r2797, %r451, 4096;
	setp.lt.s32 	%p805, %r2797, %r4;
	@%p805 bra 	$L__BB2_300;
	ld.global.u32 	%r3142, [%rd18+16384];
	bra.uni 	$L__BB2_301;
$L__BB2_300:
	ld.global.u32 	%r3142, [%rd17+16384];
$L__BB2_301:
	add.s32 	%r2799, %r451, 4608;
	setp.lt.s32 	%p806, %r2799, %r4;
	@%p806 bra 	$L__BB2_303;
	ld.global.u32 	%r3143, [%rd18+18432];
	bra.uni 	$L__BB2_304;
$L__BB2_303:
	ld.global.u32 	%r3143, [%rd17+18432];
$L__BB2_304:
	or.b32  	%r2801, %r451, 5120;
	setp.lt.s32 	%p807, %r2801, %r4;
	@%p807 bra 	$L__BB2_306;
	ld.global.u32 	%r3144, [%rd18+20480];
	bra.uni 	$L__BB2_307;
$L__BB2_306:
	ld.global.u32 	%r3144, [%rd17+20480];
$L__BB2_307:
	add.s32 	%r2803, %r451, 5632;
	setp.lt.s32 	%p808, %r2803, %r4;
	@%p808 bra 	$L__BB2_309;
	ld.global.u32 	%r3145, [%rd18+22528];
	bra.uni 	$L__BB2_310;
$L__BB2_309:
	ld.global.u32 	%r3145, [%rd17+22528];
$L__BB2_310:
	mov.u32 	%r2804, %tid.x;
	or.b32  	%r2805, %r2804, 6144;
	setp.lt.s32 	%p809, %r2805, %r4;
	@%p809 bra 	$L__BB2_312;
	ld.global.u32 	%r3146, [%rd18+24576];
	bra.uni 	$L__BB2_313;
$L__BB2_312:
	ld.global.u32 	%r3146, [%rd17+24576];
$L__BB2_313:
	mov.u32 	%r2806, %tid.x;
	add.s32 	%r2807, %r2806, 6656;
	setp.lt.s32 	%p810, %r2807, %r4;
	@%p810 bra 	$L__BB2_315;
	ld.global.u32 	%r3147, [%rd18+26624];
	bra.uni 	$L__BB2_316;
$L__BB2_315:
	ld.global.u32 	%r3147, [%rd17+26624];
$L__BB2_316:
	mov.u32 	%r2808, %tid.x;
	or.b32  	%r2809, %r2808, 7168;
	setp.lt.s32 	%p811, %r2809, %r4;
	@%p811 bra 	$L__BB2_318;
	ld.global.u32 	%r3148, [%rd18+28672];
	bra.uni 	$L__BB2_319;
$L__BB2_318:
	ld.global.u32 	%r3148, [%rd17+28672];
$L__BB2_319:
	mov.u32 	%r2810, %tid.x;
	add.s32 	%r2811, %r2810, 7680;
	setp.lt.s32 	%p812, %r2811, %r4;
	@%p812 bra 	$L__BB2_321;
	ld.global.u32 	%r3149, [%rd18+30720];
	bra.uni 	$L__BB2_322;
$L__BB2_321:
	ld.global.u32 	%r3149, [%rd17+30720];
$L__BB2_322:
	mov.u32 	%r2812, %tid.x;
	or.b32  	%r2813, %r2812, 8192;
	setp.lt.s32 	%p813, %r2813, %r4;
	@%p813 bra 	$L__BB2_324;
	ld.global.u32 	%r3150, [%rd18+32768];
	bra.uni 	$L__BB2_325;
$L__BB2_324:
	ld.global.u32 	%r3150, [%rd17+32768];
$L__BB2_325:
	mov.u32 	%r2814, %tid.x;
	add.s32 	%r2815, %r2814, 8704;
	setp.lt.s32 	%p814, %r2815, %r4;
	@%p814 bra 	$L__BB2_327;
	ld.global.u32 	%r3151, [%rd18+34816];
	bra.uni 	$L__BB2_328;
$L__BB2_327:
	ld.global.u32 	%r3151, [%rd17+34816];
$L__BB2_328:
	mov.u32 	%r2817, %tid.x;
	or.b32  	%r2818, %r2817, 9216;
	setp.ge.s32 	%p815, %r2818, %r62;
	@%p815 bra 	$L__BB2_332;
	mov.u32 	%r2819, %tid.x;
	or.b32  	%r2820, %r2819, 9216;
	setp.ge.s32 	%p816, %r2820, %r4;
	@%p816 bra 	$L__BB2_331;
	ld.global.u32 	%r3133, [%rd17+36864];
	bra.uni 	$L__BB2_332;
$L__BB2_331:
	ld.global.u32 	%r3133, [%rd18+36864];
$L__BB2_332:
	bar.sync 	0;
	mov.u32 	%r2821, %tid.x;
	shl.b32 	%r2822, %r2821, 2;
	mov.u32 	%r2823, _ZN6thrust24THRUST_300001_SM_1000_NS8cuda_cub4core6detail5shmemE;
	add.s32 	%r2824, %r2823, %r2822;
	st.shared.u32 	[%r2824+2048], %r3134;
	st.shared.u32 	[%r2824+4096], %r3135;
	st.shared.u32 	[%r2824+6144], %r3136;
	st.shared.u32 	[%r2824+8192], %r3137;
	st.shared.u32 	[%r2824+10240], %r3138;
	st.shared.u32 	[%r2824+12288], %r3139;
	st.shared.u32 	[%r2824+14336], %r3140;
	st.shared.u32 	[%r2824+16384], %r3141;
	st.shared.u32 	[%r2824+18432], %r3142;
	st.shared.u32 	[%r2824+20480], %r3143;
	st.shared.u32 	[%r2824+22528], %r3144;
	st.shared.u32 	[%r2824+24576], %r3145;
	st.shared.u32 	[%r2824+26624], %r3146;
	st.shared.u32 	[%r2824+28672], %r3147;
	st.shared.u32 	[%r2824+30720], %r3148;
	st.shared.u32 	[%r2824+32768], %r3149;
	st.shared.u32 	[%r2824+34816], %r3150;
	st.shared.u32 	[%r2824+36864], %r3151;
	st.shared.u32 	[%r2824+38912], %r3133;
	bar.sync 	0;
	@%p773 bra 	$L__BB2_334;
	shl.b32 	%r2825, %r145, 2;
	mov.u32 	%r2826, _ZN6thrust24THRUST_300001_SM_1000_NS8cuda_cub4core6detail5shmemE;
	add.s32 	%r2827, %r2826, %r2825;
	ld.shared.u32 	%r3134, [%r2827+2048];
$L__BB2_334:
	@%p774 bra 	$L__BB2_336;
	shl.b32 	%r2828, %r156, 2;
	mov.u32 	%r2829, _ZN6thrust24THRUST_300001_SM_1000_NS8cuda_cub4core6detail5shmemE;
	add.s32 	%r2830, %r2829, %r2828;
	ld.shared.u32 	%r3135, [%r2830+2048];
$L__BB2_336:
	@%p775 bra 	$L__BB2_338;
	shl.b32 	%r2831, %r167, 2;
	mov.u32 	%r2832, _ZN6thrust24THRUST_300001_SM_1000_NS8cuda_cub4core6detail5shmemE;
	add.s32 	%r2833, %r2832, %r2831;
	ld.shared.u32 	%r3136, [%r2833+2048];
$L__BB2_338:
	@%p776 bra 	$L__BB2_340;
	shl.b32 	%r2834, %r178, 2;
	mov.u32 	%r2835, _ZN6thrust24THRUST_300001_SM_1000_NS8cuda_cub4core6detail5shmemE;
	add.s32 	%r2836, %r2835, %r2834;
	ld.shared.u32 	%r3137, [%r2836+2048];
$L__BB2_340:
	@%p777 bra 	$L__BB2_342;
	shl.b32 	%r2837, %r189, 2;
	mov.u32 	%r2838, _ZN6thrust24THRUST_300001_SM_1000_NS8cuda_cub4core6detail5shmemE;
	add.s32 	%r2839, %r2838, %r2837;
	ld.shared.u32 	%r3138, [%r2839+2048];
$L__BB2_342:
	@%p778 bra 	$L__BB2_344;
	shl.b32 	%r2840, %r200, 2;
	mov.u32 	%r2841, _ZN6thrust24THRUST_300001_SM_1000_NS8cuda_cub4core6detail5shmemE;
	add.s32 	%r2842, %r2841, %r2840;
	ld.shared.u32 	%r3139, [%r2842+2048];
$L__BB2_344:
	setp.eq.s32 	%p823, %r394, 0;
	@%p823 bra 	$L__BB2_346;
	shl.b32 	%r2843, %r210, 2;
	mov.u32 	%r2844, _ZN6thrust24THRUST_300001_SM_1000_NS8cuda_cub4core6detail5shmemE;
	add.s32 	%r2845, %r2844, %r2843;
	ld.shared.u32 	%r3140, [%r2845+2048];
$L__BB2_346:
	setp.eq.s32 	%p824, %r397, 0;
	@%p824 bra 	$L__BB2_348;
	shl.b32 	%r2846, %r221, 2;
	mov.u32 	%r2847, _ZN6thrust24THRUST_300001_SM_1000_NS8cuda_cub4core6detail5shmemE;
	add.s32 	%r2848, %r2847, %r2846;
	ld.shared.u32 	%r3141, [%r2848+2048];
$L__BB2_348:
	setp.eq.s32 	%p825, %r400, 0;
	@%p825 bra 	$L__BB2_350;
	shl.b32 	%r2849, %r231, 2;
	mov.u32 	%r2850, _ZN6thrust24THRUST_300001_SM_1000_NS8cuda_cub4core6detail5shmemE;
	add.s32 	%r2851, %r2850, %r2849;
	ld.shared.u32 	%r3142, [%r2851+2048];
$L__BB2_350:
	setp.eq.s32 	%p826, %r403, 0;
	@%p826 bra 	$L__BB2_352;
	shl.b32 	%r2852, %r242, 2;
	mov.u32 	%r2853, _ZN6thrust24THRUST_300001_SM_1000_NS8cuda_cub4core6detail5shmemE;
	add.s32 	%r2854, %r2853, %r2852;
	ld.shared.u32 	%r3143, [%r2854+2048];
$L__BB2_352:
	setp.eq.s32 	%p827, %r406, 0;
	@%p827 bra 	$L__BB2_354;
	shl.b32 	%r2855, %r252, 2;
	mov.u32 	%r2856, _ZN6thrust24THRUST_300001_SM_1000_NS8cuda_cub4core6detail5shmemE;
	add.s32 	%r2857, %r2856, %r2855;
	ld.shared.u32 	%r3144, [%r2857+2048];
$L__BB2_354:
	setp.eq.s32 	%p828, %r409, 0;
	@%p828 bra 	$L__BB2_356;
	shl.b32 	%r2858, %r263, 2;
	mov.u32 	%r2859, _ZN6thrust24THRUST_300001_SM_1000_NS8cuda_cub4core6detail5shmemE;
	add.s32 	%r2860, %r2859, %r2858;
	ld.shared.u32 	%r3145, [%r2860+2048];
$L__BB2_356:
	setp.eq.s32 	%p829, %r412, 0;
	@%p829 bra 	$L__BB2_358;
	shl.b32 	%r2861, %r273, 2;
	mov.u32 	%r2862, _ZN6thrust24THRUST_300001_SM_1000_NS8cuda_cub4core6detail5shmemE;
	add.s32 	%r2863, %r2862, %r2861;
	ld.shared.u32 	%r3146, [%r2863+2048];
$L__BB2_358:
	setp.eq.s32 	%p830, %r415, 0;
	@%p830 bra 	$L__BB2_360;
	shl.b32 	%r2864, %r284, 2;
	mov.u32 	%r2865, _ZN6thrust24THRUST_300001_SM_1000_NS8cuda_cub4core6detail5shmemE;
	add.s32 	%r2866, %r2865, %r2864;
	ld.shared.u32 	%r3147, [%r2866+2048];
$L__BB2_360:
	setp.eq.s32 	%p831, %r418, 0;
	@%p831 bra 	$L__BB2_362;
	shl.b32 	%r2867, %r294, 2;
	mov.u32 	%r2868, _ZN6thrust24THRUST_300001_SM_1000_NS8cuda_cub4core6detail5shmemE;
	add.s32 	%r2869, %r2868, %r2867;
	ld.shared.u32 	%r3148, [%r2869+2048];
$L__BB2_362:
	setp.eq.s32 	%p832, %r421, 0;
	@%p832 bra 	$L__BB2_364;
	shl.b32 	%r2870, %r305, 2;
	mov.u32 	%r2871, _ZN6thrust24THRUST_300001_SM_1000_NS8cuda_cub4core6detail5shmemE;
	add.s32 	%r2872, %r2871, %r2870;
	ld.shared.u32 	%r3149, [%r2872+2048];
$L__BB2_364:
	setp.eq.s32 	%p833, %r424, 0;
	@%p833 bra 	$L__BB2_366;
	shl.b32 	%r2873, %r315, 2;
	mov.u32 	%r2874, _ZN6thrust24THRUST_300001_SM_1000_NS8cuda_cub4core6detail5shmemE;
	add.s32 	%r2875, %r2874, %r2873;
	ld.shared.u32 	%r3150, [%r2875+2048];
$L__BB2_366:
	setp.eq.s32 	%p834, %r427, 0;
	@%p834 bra 	$L__BB2_368;
	shl.b32 	%r2876, %r326, 2;
	mov.u32 	%r2877, _ZN6thrust24THRUST_300001_SM_1000_NS8cuda_cub4core6detail5shmemE;
	add.s32 	%r2878, %r2877, %r2876;
	ld.shared.u32 	%r3151, [%r2878+2048];
$L__BB2_368:
	setp.eq.s32 	%p835, %r430, 0;
	@%p835 bra 	$L__BB2_370;
	shl.b32 	%r2879, %r336, 2;
	mov.u32 	%r2880, _ZN6thrust24THRUST_300001_SM_1000_NS8cuda_cub4core6detail5shmemE;
	add.s32 	%r2881, %r2880, %r2879;
	ld.shared.u32 	%r3133, [%r2881+2048];
$L__BB2_370:
	setp.ge.s32 	%p836, %r146, %r139;
	bar.sync 	0;
	@%p836 bra 	$L__BB2_372;
	add.s32 	%r547, %r3154, 1;
	shl.b32 	%r2882, %r3154, 2;
	mov.u32 	%r2883, _ZN6thrust24THRUST_300001_SM_1000_NS8cuda_cub4core6detail5shmemE;
	add.s32 	%r2884, %r2883, %r2882;
	st.shared.u32 	[%r2884+2048], %r3134;
	mov.u32 	%r3154, %r547;
$L__BB2_372:
	setp.ge.s32 	%p837, %r157, %r139;
	@%p837 bra 	$L__BB2_374;
	add.s32 	%r549, %r3154, 1;
	shl.b32 	%r2885, %r3154, 2;
	mov.u32 	%r2886, _ZN6thrust24THRUST_300001_SM_1000_NS8cuda_cub4core6detail5shmemE;
	add.s32 	%r2887, %r2886, %r2885;
	st.shared.u32 	[%r2887+2048], %r3135;
	mov.u32 	%r3154, %r549;
$L__BB2_374:
	setp.ge.s32 	%p838, %r168, %r139;
	@%p838 bra 	$L__BB2_376;
	add.s32 	%r551, %r3154, 1;
	shl.b32 	%r2888, %r3154, 2;
	mov.u32 	%r2889, _ZN6thrust24THRUST_300001_SM_1000_NS8cuda_cub4core6detail5shmemE;
	add.s32 	%r2890, %r2889, %r2888;
	st.shared.u32 	[%r2890+2048], %r3136;
	mov.u32 	%r3154, %r551;
$L__BB2_376:
	setp.ge.s32 	%p839, %r179, %r139;
	@%p839 bra 	$L__BB2_378;
	add.s32 	%r553, %r3154, 1;
	shl.b32 	%r2891, %r3154, 2;
	mov.u32 	%r2892, _ZN6thrust24THRUST_300001_SM_1000_NS8cuda_cub4core6detail5shmemE;
	add.s32 	%r2893, %r2892, %r2891;
	st.shared.u32 	[%r2893+2048], %r3137;
	mov.u32 	%r3154, %r553;
$L__BB2_378:
	setp.ge.s32 	%p840, %r190, %r139;
	@%p840 bra 	$L__BB2_380;
	add.s32 	%r555, %r3154, 1;
	shl.b32 	%r2894, %r3154, 2;
	mov.u32 	%r2895, _ZN6thrust24THRUST_300001_SM_1000_NS8cuda_cub4core6detail5shmemE;
	add.s32 	%r2896, %r2895, %r2894;
	st.shared.u32 	[%r2896+2048], %r3138;
	mov.u32 	%r3154, %r555;
$L__BB2_380:
	setp.eq.s32 	%p841, %r391, 0;
	@%p841 bra 	$L__BB2_382;
	add.s32 	%r557, %r3154, 1;
	shl.b32 	%r2897, %r3154, 2;
	mov.u32 	%r2898, _ZN6thrust24THRUST_300001_SM_1000_NS8cuda_cub4core6detail5shmemE;
	add.s32 	%r2899, %r2898, %r2897;
	st.shared.u32 	[%r2899+2048], %r3139;
	mov.u32 	%r3154, %r557;
$L__BB2_382:
	setp.eq.s32 	%p842, %r394, 0;
	@%p842 bra 	$L__BB2_384;
	add.s32 	%r559, %r3154, 1;
	shl.b32 	%r2900, %r3154, 2;
	mov.u32 	%r2901, _ZN6thrust24THRUST_300001_SM_1000_NS8cuda_cub4core6detail5shmemE;
	add.s32 	%r2902, %r2901, %r2900;
	st.shared.u32 	[%r2902+2048], %r3140;
	mov.u32 	%r3154, %r559;
$L__BB2_384:
	setp.eq.s32 	%p843, %r397, 0;
	@%p843 bra 	$L__BB2_386;
	add.s32 	%r561, %r3154, 1;
	shl.b32 	%r2903, %r3154, 2;
	mov.u32 	%r2904, _ZN6thrust24THRUST_300001_SM_1000_NS8cuda_cub4core6detail5shmemE;
	add.s32 	%r2905, %r2904, %r2903;
	st.shared.u32 	[%r2905+2048], %r3141;
	mov.u32 	%r3154, %r561;
$L__BB2_386:
	setp.eq.s32 	%p844, %r400, 0;
	@%p844 bra 	$L__BB2_388;
	add.s32 	%r563, %r3154, 1;
	shl.b32 	%r2906, %r3154, 2;
	mov.u32 	%r2907, _ZN6thrust24THRUST_300001_SM_1000_NS8cuda_cub4core6detail5shmemE;
	add.s32 	%r2908, %r2907, %r2906;
	st.shared.u32 	[%r2908+2048], %r3142;
	mov.u32 	%r3154, %r563;
$L__BB2_388:
	setp.eq.s32 	%p845, %r403, 0;
	@%p845 bra 	$L__BB2_390;
	add.s32 	%r565, %r3154, 1;
	shl.b32 	%r2909, %r3154, 2;
	mov.u32 	%r2910, _ZN6thrust24THRUST_300001_SM_1000_NS8cuda_cub4core6detail5shmemE;
	add.s32 	%r2911, %r2910, %r2909;
	st.shared.u32 	[%r2911+2048], %r3143;
	mov.u32 	%r3154, %r565;
$L__BB2_390:
	setp.eq.s32 	%p846, %r406, 0;
	@%p846 bra 	$L__BB2_392;
	add.s32 	%r567, %r3154, 1;
	shl.b32 	%r2912, %r3154, 2;
	mov.u32 	%r2913, _ZN6thrust24THRUST_300001_SM_1000_NS8cuda_cub4core6detail5shmemE;
	add.s32 	%r2914, %r2913, %r2912;
	st.shared.u32 	[%r2914+2048], %r3144;
	mov.u32 	%r3154, %r567;
$L__BB2_392:
	setp.eq.s32 	%p847, %r409, 0;
	@%p847 bra 	$L__BB2_394;
	add.s32 	%r569, %r3154, 1;
	shl.b32 	%r2915, %r3154, 2;
	mov.u32 	%r2916, _ZN6thrust24THRUST_300001_SM_1000_NS8cuda_cub4core6detail5shmemE;
	add.s32 	%r2917, %r2916, %r2915;
	st.shared.u32 	[%r2917+2048], %r3145;
	mov.u32 	%r3154, %r569;
$L__BB2_394:
	setp.eq.s32 	%p848, %r412, 0;
	@%p848 bra 	$L__BB2_396;
	add.s32 	%r571, %r3154, 1;
	shl.b32 	%r2918, %r3154, 2;
	mov.u32 	%r2919, _ZN6thrust24THRUST_300001_SM_1000_NS8cuda_cub4core6detail5shmemE;
	add.s32 	%r2920, %r2919, %r2918;
	st.shared.u32 	[%r2920+2048], %r3146;
	mov.u32 	%r3154, %r571;
$L__BB2_396:
	setp.eq.s32 	%p849, %r415, 0;
	@%p849 bra 	$L__BB2_398;
	add.s32 	%r573, %r3154, 1;
	shl.b32 	%r2921, %r3154, 2;
	mov.u32 	%r2922, _ZN6thrust24THRUST_300001_SM_1000_NS8cuda_cub4core6detail5shmemE;
	add.s32 	%r2923, %r2922, %r2921;
	st.shared.u32 	[%r2923+2048], %r3147;
	mov.u32 	%r3154, %r573;
$L__BB2_398:
	setp.eq.s32 	%p850, %r418, 0;
	@%p850 bra 	$L__BB2_400;
	add.s32 	%r575, %r3154, 1;
	shl.b32 	%r2924, %r3154, 2;
	mov.u32 	%r2925, _ZN6thrust24THRUST_300001_SM_1000_NS8cuda_cub4core6detail5shmemE;
	add.s32 	%r2926, %r2925, %r2924;
	st.shared.u32 	[%r2926+2048], %r3148;
	mov.u32 	%r3154, %r575;
$L__BB2_400:
	setp.eq.s32 	%p851, %r421, 0;
	@%p851 bra 	$L__BB2_402;
	add.s32 	%r577, %r3154, 1;
	shl.b32 	%r2927, %r3154, 2;
	mov.u32 	%r2928, _ZN6thrust24THRUST_300001_SM_1000_NS8cuda_cub4core6detail5shmemE;
	add.s32 	%r2929, %r2928, %r2927;
	st.shared.u32 	[%r2929+2048], %r3149;
	mov.u32 	%r3154, %r577;
$L__BB2_402:
	setp.eq.s32 	%p852, %r424, 0;
	@%p852 bra 	$L__BB2_404;
	add.s32 	%r579, %r3154, 1;
	shl.b32 	%r2930, %r3154, 2;
	mov.u32 	%r2931, _ZN6thrust24THRUST_300001_SM_1000_NS8cuda_cub4core6detail5shmemE;
	add.s32 	%r2932, %r2931, %r2930;
	st.shared.u32 	[%r2932+2048], %r3150;
	mov.u32 	%r3154, %r579;
$L__BB2_404:
	setp.eq.s32 	%p853, %r427, 0;
	@%p853 bra 	$L__BB2_406;
	add.s32 	%r581, %r3154, 1;
	shl.b32 	%r2933, %r3154, 2;
	mov.u32 	%r2934, _ZN6thrust24THRUST_300001_SM_1000_NS8cuda_cub4core6detail5shmemE;
	add.s32 	%r2935, %r2934, %r2933;
	st.shared.u32 	[%r2935+2048], %r3151;
	mov.u32 	%r3154, %r581;
$L__BB2_406:
	setp.eq.s32 	%p854, %r430, 0;
	@%p854 bra 	$L__BB2_408;
	shl.b32 	%r2936, %r3154, 2;
	mov.u32 	%r2937, _ZN6thrust24THRUST_300001_SM_1000_NS8cuda_cub4core6detail5shmemE;
	add.s32 	%r2938, %r2937, %r2936;
	st.shared.u32 	[%r2938+2048], %r3133;
$L__BB2_408:
	mov.u32 	%r3177, %tid.x;
	setp.ge.s32 	%p855, %r3177, %r3087;
	bar.sync 	0;
	@%p855 bra 	$L__BB2_866;
	not.b32 	%r2939, %r3177;
	add.s32 	%r584, %r3087, %r2939;
	and.b32  	%r2940, %r584, 1536;
	setp.eq.s32 	%p856, %r2940, 1536;
	@%p856 bra 	$L__BB2_412;
	shr.u32 	%r2941, %r584, 9;
	add.s32 	%r2942, %r2941, 1;
	and.b32  	%r2943, %r2942, 3;
	add.s32 	%r3173, %r3177, %r3089;
	shl.b32 	%r2944, %r3177, 2;
	mov.u32 	%r2945, _ZN6thrust24THRUST_300001_SM_1000_NS8cuda_cub4core6detail5shmemE;
	add.s32 	%r2946, %r2944, %r2945;
	add.s32 	%r3172, %r2946, 2048;
	neg.s32 	%r3171, %r2943;
	shl.b32 	%r2947, %r2942, 9;
	and.b32  	%r2948, %r2947, 1536;
	add.s32 	%r3177, %r3177, %r2948;
$L__BB2_411:
	.pragma "nounroll";
	mul.wide.s32 	%rd137, %r3173, 4;
	add.s64 	%rd138, %rd8, %rd137;
	ld.shared.u32 	%r2949, [%r3172];
	st.global.u32 	[%rd138], %r2949;
	add.s32 	%r3173, %r3173, 512;
	add.s32 	%r3172, %r3172, 2048;
	add.s32 	%r3171, %r3171, 1;
	setp.ne.s32 	%p857, %r3171, 0;
	@%p857 bra 	$L__BB2_411;
$L__BB2_412:
	setp.lt.u32 	%p858, %r584, 1536;
	@%p858 bra 	$L__BB2_866;
	add.s64 	%rd19, %rd8, 4096;
	add.s32 	%r3176, %r3089, %r3177;
	shl.b32 	%r2950, %r3177, 2;
	mov.u32 	%r2951, _ZN6thrust24THRUST_300001_SM_1000_NS8cuda_cub4core6detail5shmemE;
	add.s32 	%r2952, %r2950, %r2951;
	add.s32 	%r3175, %r2952, 8192;
$L__BB2_414:
	mul.wide.s32 	%rd139, %r3176, 4;
	add.s64 	%rd140, %rd19, %rd139;
	ld.shared.u32 	%r2953, [%r3175+-6144];
	st.global.u32 	[%rd140+-4096], %r2953;
	ld.shared.u32 	%r2954, [%r3175+-4096];
	st.global.u32 	[%rd140+-2048], %r2954;
	ld.shared.u32 	%r2955, [%r3175+-2048];
	st.global.u32 	[%rd140], %r2955;
	ld.shared.u32 	%r2956, [%r3175];
	st.global.u32 	[%rd140+2048], %r2956;
	add.s32 	%r3177, %r3177, 2048;
	add.s32 	%r3176, %r3176, 2048;
	add.s32 	%r3175, %r3175, 8192;
	setp.lt.s32 	%p859, %r3177, %r3087;
	@%p859 bra 	$L__BB2_414;
	bra.uni 	$L__BB2_866;
$L__BB2_415:
	mul.wide.u32 	%rd38, %r1, 8;
	add.s64 	%rd39, %rd1, %rd38;
	ld.global.u32 	%r604, [%rd39];
	ld.global.u32 	%r605, [%rd39+4];
	ld.global.u32 	%r1230, [%rd39+8];
	ld.global.u32 	%r1231, [%rd39+12];
	sub.s32 	%r606, %r1230, %r604;
	sub.s32 	%r1232, %r1231, %r605;
	cvt.s64.s32 	%rd40, %r604;
	cvt.s64.s32 	%rd20, %r605;
	mov.u32 	%r608, %tid.x;
	add.s32 	%r609, %r1232, %r606;
	setp.ge.s32 	%p218, %r608, %r609;
	cvt.u64.u32 	%rd21, %r608;
	add.s64 	%rd41, %rd21, %rd40;
	shl.b64 	%rd42, %rd41, 2;
	add.s64 	%rd22, %rd3, %rd42;
	@%p218 bra 	$L__BB2_419;
	setp.ge.s32 	%p219, %r608, %r606;
	@%p219 bra 	$L__BB2_418;
	ld.global.u32 	%r3178, [%rd22];
	bra.uni 	$L__BB2_419;
$L__BB2_418:
	sub.s32 	%r1233, %r608, %r606;
	cvt.s64.s32 	%rd43, %r1233;
	add.s64 	%rd44, %rd43, %rd20;
	shl.b64 	%rd45, %rd44, 2;
	add.s64 	%rd46, %rd4, %rd45;
	ld.global.u32 	%r3178, [%rd46];
$L__BB2_419:
	add.s32 	%r613, %r608, 512;
	setp.ge.s32 	%p220, %r613, %r609;
	cvt.s64.s32 	%rd47, %r606;
	sub.s64 	%rd48, %rd21, %rd47;
	add.s64 	%rd49, %rd48, %rd20;
	shl.b64 	%rd50, %rd49, 2;
	add.s64 	%rd23, %rd4, %rd50;
	@%p220 bra 	$L__BB2_423;
	setp.lt.s32 	%p221, %r613, %r606;
	@%p221 bra 	$L__BB2_422;
	ld.global.u32 	%r3179, [%rd23+2048];
	bra.uni 	$L__BB2_423;
$L__BB2_422:
	ld.global.u32 	%r3179, [%rd22+2048];
$L__BB2_423:
	or.b32  	%r617, %r608, 1024;
	setp.ge.s32 	%p222, %r617, %r609;
	@%p222 bra 	$L__BB2_427;
	setp.lt.s32 	%p223, %r617, %r606;
	@%p223 bra 	$L__BB2_426;
	ld.global.u32 	%r3180, [%rd23+4096];
	bra.uni 	$L__BB2_427;
$L__BB2_426:
	ld.global.u32 	%r3180, [%rd22+4096];
$L__BB2_427:
	add.s32 	%r621, %r608, 1536;
	setp.ge.s32 	%p224, %r621, %r609;
	@%p224 bra 	$L__BB2_431;
	setp.lt.s32 	%p225, %r621, %r606;
	@%p225 bra 	$L__BB2_430;
	ld.global.u32 	%r3181, [%rd23+6144];
	bra.uni 	$L__BB2_431;
$L__BB2_430:
	ld.global.u32 	%r3181, [%rd22+6144];
$L__BB2_431:
	or.b32  	%r625, %r608, 2048;
	setp.ge.s32 	%p226, %r625, %r609;
	@%p226 bra 	$L__BB2_435;
	setp.lt.s32 	%p227, %r625, %r606;
	@%p227 bra 	$L__BB2_434;
	ld.global.u32 	%r3182, [%rd23+8192];
	bra.uni 	$L__BB2_435;
$L__BB2_434:
	ld.global.u32 	%r3182, [%rd22+8192];
$L__BB2_435:
	add.s32 	%r629, %r608, 2560;
	setp.ge.s32 	%p228, %r629, %r609;
	@%p228 bra 	$L__BB2_439;
	setp.lt.s32 	%p229, %r629, %r606;
	@%p229 bra 	$L__BB2_438;
	ld.global.u32 	%r3183, [%rd23+10240];
	bra.uni 	$L__BB2_439;
$L__BB2_438:
	ld.global.u32 	%r3183, [%rd22+10240];
$L__BB2_439:
	or.b32  	%r633, %r608, 3072;
	setp.ge.s32 	%p230, %r633, %r609;
	@%p230 bra 	$L__BB2_443;
	setp.lt.s32 	%p231, %r633, %r606;
	@%p231 bra 	$L__BB2_442;
	ld.global.u32 	%r3184, [%rd23+12288];
	bra.uni 	$L__BB2_443;
$L__BB2_442:
	ld.global.u32 	%r3184, [%rd22+12288];
$L__BB2_443:
	add.s32 	%r637, %r608, 3584;
	setp.ge.s32 	%p232, %r637, %r609;
	@%p232 bra 	$L__BB2_447;
	setp.lt.s32 	%p233, %r637, %r606;
	@%p233 bra 	$L__BB2_446;
	ld.global.u32 	%r3185, [%rd23+14336];
	bra.uni 	$L__BB2_447;
$L__BB2_446:
	ld.global.u32 	%r3185, [%rd22+14336];
$L__BB2_447:
	or.b32  	%r641, %r608, 4096;
	setp.ge.s32 	%p234, %r641, %r609;
	@%p234 bra 	$L__BB2_451;
	setp.lt.s32 	%p235, %r641, %r606;
	@%p235 bra 	$L__BB2_450;
	ld.global.u32 	%r3186, [%rd23+16384];
	bra.uni 	$L__BB2_451;
$L__BB2_450:
	ld.global.u32 	%r3186, [%rd22+16384];
$L__BB2_451:
	add.s32 	%r645, %r608, 4608;
	setp.ge.s32 	%p236, %r645, %r609;
	@%p236 bra 	$L__BB2_455;
	setp.lt.s32 	%p237, %r645, %r606;
	@%p237 bra 	$L__BB2_454;
	ld.global.u32 	%r3187, [%rd23+18432];
	bra.uni 	$L__BB2_455;
$L__BB2_454:
	ld.global.u32 	%r3187, [%rd22+18432];
$L__BB2_455:
	or.b32  	%r649, %r608, 5120;
	setp.ge.s32 	%p238, %r649, %r609;
	@%p238 bra 	$L__BB2_459;
	setp.lt.s32 	%p239, %r649, %r606;
	@%p239 bra 	$L__BB2_458;
	ld.global.u32 	%r3188, [%rd23+20480];
	bra.uni 	$L__BB2_459;
$L__BB2_458:
	ld.global.u32 	%r3188, [%rd22+20480];
$L__BB2_459:
	add.s32 	%r653, %r608, 5632;
	setp.ge.s32 	%p240, %r653, %r609;
	@%p240 bra 	$L__BB2_463;
	setp.lt.s32 	%p241, %r653, %r606;
	@%p241 bra 	$L__BB2_462;
	ld.global.u32 	%r3189, [%rd23+22528];
	bra.uni 	$L__BB2_463;
$L__BB2_462:
	ld.global.u32 	%r3189, [%rd22+22528];
$L__BB2_463:
	or.b32  	%r657, %r608, 6144;
	setp.ge.s32 	%p242, %r657, %r609;
	@%p242 bra 	$L__BB2_467;
	setp.lt.s32 	%p243, %r657, %r606;
	@%p243 bra 	$L__BB2_466;
	ld.global.u32 	%r3190, [%rd23+24576];
	bra.uni 	$L__BB2_467;
$L__BB2_466:
	ld.global.u32 	%r3190, [%rd22+24576];
$L__BB2_467:
	add.s32 	%r661, %r608, 6656;
	setp.ge.s32 	%p244, %r661, %r609;
	@%p244 bra 	$L__BB2_471;
	setp.lt.s32 	%p245, %r661, %r606;
	@%p245 bra 	$L__BB2_470;
	ld.global.u32 	%r3191, [%rd23+26624];
	bra.uni 	$L__BB2_471;
$L__BB2_470:
	ld.global.u32 	%r3191, [%rd22+26624];
$L__BB2_471:
	or.b32  	%r665, %r608, 7168;
	setp.ge.s32 	%p246, %r665, %r609;
	@%p246 bra 	$L__BB2_475;
	setp.lt.s32 	%p247, %r665, %r606;
	@%p247 bra 	$L__BB2_474;
	ld.global.u32 	%r3192, [%rd23+28672];
	bra.uni 	$L__BB2_475;
$L__BB2_474:
	ld.global.u32 	%r3192, [%rd22+28672];
$L__BB2_475:
	add.s32 	%r669, %r608, 7680;
	setp.ge.s32 	%p248, %r669, %r609;
	@%p248 bra 	$L__BB2_479;
	setp.lt.s32 	%p249, %r669, %r606;
	@%p249 bra 	$L__BB2_478;
	ld.global.u32 	%r3193, [%rd23+30720];
	bra.uni 	$L__BB2_479;
$L__BB2_478:
	ld.global.u32 	%r3193, [%rd22+30720];
$L__BB2_479:
	or.b32  	%r673, %r608, 8192;
	setp.ge.s32 	%p250, %r673, %r609;
	@%p250 bra 	$L__BB2_483;
	setp.lt.s32 	%p251, %r673, %r606;
	@%p251 bra 	$L__BB2_482;
	ld.global.u32 	%r3194, [%rd23+32768];
	bra.uni 	$L__BB2_483;
$L__BB2_482:
	ld.global.u32 	%r3194, [%rd22+32768];
$L__BB2_483:
	add.s32 	%r1251, %r608, 8704;
	setp.ge.s32 	%p252, %r1251, %r609;
	@%p252 bra 	$L__BB2_487;
	setp.lt.s32 	%p253, %r1251, %r606;
	@%p253 bra 	$L__BB2_486;
	ld.global.u32 	%r3195, [%rd23+34816];
	bra.uni 	$L__BB2_487;
$L__BB2_486:
	ld.global.u32 	%r3195, [%rd22+34816];
$L__BB2_487:
	or.b32  	%r1254, %r608, 9216;
	setp.ge.s32 	%p254, %r1254, %r609;
	@%p254 bra 	$L__BB2_491;
	setp.lt.s32 	%p255, %r1254, %r606;
	@%p255 bra 	$L__BB2_490;
	ld.global.u32 	%r3196, [%rd23+36864];
	bra.uni 	$L__BB2_491;
$L__BB2_490:
	ld.global.u32 	%r3196, [%rd22+36864];
$L__BB2_491:
	mov.u32 	%r1256, _ZN6thrust24THRUST_300001_SM_1000_NS8cuda_cub4core6detail5shmemE;
	add.s32 	%r1257, %r1256, 2048;
	shl.b32 	%r1259, %r608, 2;
	add.s32 	%r683, %r1257, %r1259;
	st.shared.u32 	[%r683], %r3178;
	st.shared.u32 	[%r683+2048], %r3179;
	st.shared.u32 	[%r683+4096], %r3180;
	st.shared.u32 	[%r683+6144], %r3181;
	st.shared.u32 	[%r683+8192], %r3182;
	st.shared.u32 	[%r683+10240], %r3183;
	st.shared.u32 	[%r683+12288], %r3184;
	st.shared.u32 	[%r683+14336], %r3185;
	st.shared.u32 	[%r683+16384], %r3186;
	st.shared.u32 	[%r683+18432], %r3187;
	st.shared.u32 	[%r683+20480], %r3188;
	st.shared.u32 	[%r683+22528], %r3189;
	st.shared.u32 	[%r683+24576], %r3190;
	st.shared.u32 	[%r683+26624], %r3191;
	st.shared.u32 	[%r683+28672], %r3192;
	st.shared.u32 	[%r683+30720], %r3193;
	st.shared.u32 	[%r683+32768], %r3194;
	st.shared.u32 	[%r683+34816], %r3195;
	st.shared.u32 	[%r683+36864], %r3196;
	bar.sync 	0;
	mul.lo.s32 	%r1260, %r608, 19;
	min.s32 	%r684, %r609, %r1260;
	shl.b32 	%r1261, %r606, 2;
	add.s32 	%r685, %r1257, %r1261;
	sub.s32 	%r1262, %r684, %r1232;
	max.s32 	%r3199, %r1262, 0;
	min.s32 	%r3198, %r606, %r684;
	setp.ge.s32 	%p256, %r3199, %r3198;
	@%p256 bra 	$L__BB2_493;
$L__BB2_492:
	add.s32 	%r1263, %r3199, %r3198;
	shr.s32 	%r1264, %r1263, 1;
	shl.b32 	%r1265, %r1264, 2;
	add.s32 	%r1267, %r1256, %r1265;
	ld.shared.u32 	%r1268, [%r1267+2048];
	not.b32 	%r1269, %r1264;
	add.s32 	%r1270, %r684, %r1269;
	shl.b32 	%r1271, %r1270, 2;
	add.s32 	%r1272, %r685, %r1271;
	ld.shared.u32 	%r1273, [%r1272];
	setp.lt.s32 	%p257, %r1273, %r1268;
	add.s32 	%r1274, %r1264, 1;
	selp.b32 	%r3199, %r3199, %r1274, %p257;
	selp.b32 	%r3198, %r1264, %r3198, %p257;
	setp.lt.s32 	%p258, %r3199, %r3198;
	@%p258 bra 	$L__BB2_492;
$L__BB2_493:
	sub.s32 	%r693, %r684, %r3199;
	setp.ge.s32 	%p259, %r693, %r1232;
	mov.b32 	%r3226, 0;
	@%p259 bra 	$L__BB2_518;
	shl.b32 	%r1278, %r693, 2;
	add.s32 	%r694, %r685, %r1278;
	ld.shared.u32 	%r695, [%r694];
	setp.lt.s32 	%p260, %r3199, 1;
	mov.b32 	%r3203, 0;
	mov.u32 	%r3202, %r3199;
	@%p260 bra 	$L__BB2_496;
	mul.lo.s32 	%r1279, %r3199, 511;
	shr.s32 	%r1280, %r1279, 9;
	shl.b32 	%r1281, %r1280, 2;
	add.s32 	%r1283, %r1256, %r1281;
	ld.shared.u32 	%r1284, [%r1283+2048];
	setp.lt.s32 	%p261, %r1284, %r695;
	add.s32 	%r1285, %r1280, 1;
	selp.b32 	%r3202, %r3199, %r1280, %p261;
	selp.b32 	%r3203, %r1285, 0, %p261;
$L__BB2_496:
	setp.ge.s32 	%p262, %r3203, %r3202;
	@%p262 bra 	$L__BB2_498;
	mad.lo.s32 	%r1286, %r3202, 127, %r3203;
	shr.s32 	%r1287, %r1286, 7;
	shl.b32 	%r1288, %r1287, 2;
	add.s32 	%r1290, %r1256, %r1288;
	ld.shared.u32 	%r1291, [%r1290+2048];
	setp.lt.s32 	%p263, %r1291, %r695;
	add.s32 	%r1292, %r1287, 1;
	selp.b32 	%r3202, %r3202, %r1287, %p263;
	selp.b32 	%r3203, %r1292, %r3203, %p263;
$L__BB2_498:
	setp.ge.s32 	%p264, %r3203, %r3202;
	@%p264 bra 	$L__BB2_500;
	mad.lo.s32 	%r1293, %r3202, 31, %r3203;
	shr.s32 	%r1294, %r1293, 5;
	shl.b32 	%r1295, %r1294, 2;
	add.s32 	%r1297, %r1256, %r1295;
	ld.shared.u32 	%r1298, [%r1297+2048];
	setp.lt.s32 	%p265, %r1298, %r695;
	add.s32 	%r1299, %r1294, 1;
	selp.b32 	%r3202, %r3202, %r1294, %p265;
	selp.b32 	%r3203, %r1299, %r3203, %p265;
$L__BB2_500:
	setp.ge.s32 	%p266, %r3203, %r3202;
	@%p266 bra 	$L__BB2_502;
	mad.lo.s32 	%r1300, %r3202, 15, %r3203;
	shr.s32 	%r1301, %r1300, 4;
	shl.b32 	%r1302, %r1301, 2;
	add.s32 	%r1304, %r1256, %r1302;
	ld.shared.u32 	%r1305, [%r1304+2048];
	setp.lt.s32 	%p267, %r1305, %r695;
	add.s32 	%r1306, %r1301, 1;
	selp.b32 	%r3202, %r3202, %r1301, %p267;
	selp.b32 	%r3203, %r1306, %r3203, %p267;
$L__BB2_502:
	setp.ge.s32 	%p268, %r3203, %r3202;
	@%p268 bra 	$L__BB2_504;
$L__BB2_503:
	add.s32 	%r1308, %r3203, %r3202;
	shr.s32 	%r1309, %r1308, 1;
	shl.b32 	%r1310, %r1309, 2;
	add.s32 	%r1312, %r1256, %r1310;
	ld.shared.u32 	%r1313, [%r1312+2048];
	setp.lt.s32 	%p269, %r1313, %r695;
	add.s32 	%r1314, %r1309, 1;
	selp.b32 	%r3202, %r3202, %r1309, %p269;
	selp.b32 	%r3203, %r1314, %r3203, %p269;
	setp.lt.s32 	%p270, %r3203, %r3202;
	@%p270 bra 	$L__BB2_503;
$L__BB2_504:
	setp.lt.s32 	%p271, %r693, 1;
	mov.b32 	%r3214, 0;
	mov.u32 	%r3213, %r693;
	@%p271 bra 	$L__BB2_506;
	mul.lo.s32 	%r1317, %r693, 511;
	shr.s32 	%r1318, %r1317, 9;
	shl.b32 	%r1319, %r1318, 2;
	add.s32 	%r1320, %r685, %r1319;
	ld.shared.u32 	%r1321, [%r1320];
	setp.lt.s32 	%p272, %r1321, %r695;
	add.s32 	%r1322, %r1318, 1;
	selp.b32 	%r3213, %r693, %r1318, %p272;
	selp.b32 	%r3214, %r1322, 0, %p272;
$L__BB2_506:
	setp.ge.s32 	%p273, %r3214, %r3213;
	@%p273 bra 	$L__BB2_508;
	mad.lo.s32 	%r1324, %r3213, 127, %r3214;
	shr.s32 	%r1325, %r1324, 7;
	shl.b32 	%r1326, %r1325, 2;
	add.s32 	%r1327, %r685, %r1326;
	ld.shared.u32 	%r1328, [%r1327];
	setp.lt.s32 	%p274, %r1328, %r695;
	add.s32 	%r1329, %r1325, 1;
	selp.b32 	%r3213, %r3213, %r1325, %p274;
	selp.b32 	%r3214, %r1329, %r3214, %p274;
$L__BB2_508:
	setp.ge.s32 	%p275, %r3214, %r3213;
	@%p275 bra 	$L__BB2_510;
	mad.lo.s32 	%r1330, %r3213, 31, %r3214;
	shr.s32 	%r1331, %r1330, 5;
	shl.b32 	%r1332, %r1331, 2;
	add.s32 	%r1333, %r685, %r1332;
	ld.shared.u32 	%r1334, [%r1333];
	setp.lt.s32 	%p276, %r1334, %r695;
	add.s32 	%r1335, %r1331, 1;
	selp.b32 	%r3213, %r3213, %r1331, %p276;
	selp.b32 	%r3214, %r1335, %r3214, %p276;
$L__BB2_510:
	setp.ge.s32 	%p277, %r3214, %r3213;
	@%p277 bra 	$L__BB2_512;
	mad.lo.s32 	%r1336, %r3213, 15, %r3214;
	shr.s32 	%r1337, %r1336, 4;
	shl.b32 	%r1338, %r1337, 2;
	add.s32 	%r1339, %r685, %r1338;
	ld.shared.u32 	%r1340, [%r1339];
	setp.lt.s32 	%p278, %r1340, %r695;
	add.s32 	%r1341, %r1337, 1;
	selp.b32 	%r3213, %r3213, %r1337, %p278;
	selp.b32 	%r3214, %r1341, %r3214, %p278;
$L__BB2_512:
	setp.ge.s32 	%p279, %r3214, %r3213;
	@%p279 bra 	$L__BB2_514;
$L__BB2_513:
	add.s32 	%r1343, %r3214, %r3213;
	shr.s32 	%r1344, %r1343, 1;
	shl.b32 	%r1345, %r1344, 2;
	add.s32 	%r1346, %r685, %r1345;
	ld.shared.u32 	%r1347, [%r1346];
	setp.lt.s32 	%p280, %r1347, %r695;
	add.s32 	%r1348, %r1344, 1;
	selp.b32 	%r3213, %r3213, %r1344, %p280;
	selp.b32 	%r3214, %r1348, %r3214, %p280;
	setp.lt.s32 	%p281, %r3214, %r3213;
	@%p281 bra 	$L__BB2_513;
$L__BB2_514:
	sub.s32 	%r1351, %r3199, %r3203;
	sub.s32 	%r740, %r693, %r3214;
	add.s32 	%r741, %r740, %r1351;
	shr.s32 	%r1352, %r741, 1;
	max.s32 	%r742, %r1352, %r740;
	add.s32 	%r1354, %r3214, %r742;
	add.s32 	%r1355, %r1354, 1;
	min.s32 	%r1356, %r1355, %r1232;
	sub.s32 	%r3223, %r1356, %r693;
	setp.lt.s32 	%p282, %r3223, 1;
	mov.b32 	%r3224, 0;
	@%p282 bra 	$L__BB2_517;
	mov.b32 	%r3224, 0;
$L__BB2_516:
	add.s32 	%r1358, %r3224, %r3223;
	shr.s32 	%r1359, %r1358, 1;
	shl.b32 	%r1360, %r1359, 2;
	add.s32 	%r1361, %r694, %r1360;
	ld.shared.u32 	%r1362, [%r1361];
	setp.lt.s32 	%p283, %r695, %r1362;
	add.s32 	%r1363, %r1359, 1;
	selp.b32 	%r3223, %r1359, %r3223, %p283;
	selp.b32 	%r3224, %r3224, %r1363, %p283;
	setp.lt.s32 	%p284, %r3224, %r3223;
	@%p284 bra 	$L__BB2_516;
$L__BB2_517:
	add.s32 	%r1364, %r740, %r3224;
	min.s32 	%r1365, %r1364, %r742;
	sub.s32 	%r1366, %r741, %r1365;
	add.s32 	%r1367, %r1365, 1;
	setp.eq.s32 	%p285, %r1366, %r1367;
	setp.lt.s32 	%p286, %r742, %r1364;
	and.pred  	%p287, %p285, %p286;
	add.s32 	%r3199, %r1366, %r3203;
	selp.u32 	%r3226, 1, 0, %p287;
$L__BB2_518:
	sub.s32 	%r1368, %r684, %r3199;
	add.s32 	%r1369, %r1368, %r3226;
	setp.eq.s32 	%p288, %r608, 0;
	shl.b32 	%r1370, %r606, 16;
	or.b32  	%r1371, %r1370, %r1232;
	shl.b32 	%r1372, %r3199, 16;
	or.b32  	%r1373, %r1369, %r1372;
	selp.b32 	%r1374, %r1371, %r1373, %p288;
	add.s32 	%r1375, %r608, -1;
	selp.b32 	%r1376, 511, %r1375, %p288;
	shl.b32 	%r1377, %r1376, 2;
	add.s32 	%r1379, %r1256, %r1377;
	st.shared.u32 	[%r1379], %r1374;
	bar.sync 	0;
	ld.shared.u32 	%r1380, [%r683+-2048];
	shr.s32 	%r753, %r1380, 16;
	and.b32  	%r1381, %r1380, 65535;
	add.s32 	%r3234, %r1369, %r606;
	add.s32 	%r755, %r1381, %r606;
	add.s32 	%r756, %r755, %r753;
	shl.b32 	%r1382, %r1369, 2;
	add.s32 	%r757, %r685, %r1382;
	ld.shared.u32 	%r3233, [%r757];
	shl.b32 	%r1383, %r3199, 2;
	add.s32 	%r1384, %r1256, %r1383;
	add.s32 	%r759, %r1384, 2048;
	ld.shared.u32 	%r3231, [%r1384+2048];
	setp.ge.s32 	%p896, %r3199, %r753;
	setp.lt.s32 	%p289, %r3234, %r755;
	setp.ge.s32 	%p290, %r3234, %r755;
	or.pred  	%p291, %p896, %p290;
	or.pred  	%p897, %p896, %p289;
	@%p291 bra 	$L__BB2_520;
	setp.ge.s32 	%p897, %r3231, %r3233;
	setp.lt.s32 	%p896, %r3233, %r3231;
$L__BB2_520:
	selp.b32 	%r761, %r3233, %r3231, %p896;
	selp.b32 	%r762, %r3234, %r3199, %p896;
	add.s32 	%r763, %r3234, %r3199;
	@%p896 bra 	$L__BB2_522;
	add.s32 	%r3199, %r3199, 1;
	ld.shared.u32 	%r3231, [%r759+4];
$L__BB2_522:
	not.pred 	%p292, %p897;
	@%p292 bra 	$L__BB2_524;
	add.s32 	%r3234, %r3234, 1;
	ld.shared.u32 	%r3233, [%r757+4];
$L__BB2_524:
	setp.ge.s32 	%p898, %r3199, %r753;
	setp.lt.s32 	%p293, %r3234, %r755;
	setp.ge.s32 	%p294, %r3234, %r755;
	or.pred  	%p295, %p898, %p294;
	or.pred  	%p899, %p898, %p293;
	@%p295 bra 	$L__BB2_526;
	setp.ge.s32 	%p899, %r3231, %r3233;
	setp.lt.s32 	%p898, %r3233, %r3231;
$L__BB2_526:
	selp.b32 	%r772, %r3233, %r3231, %p898;
	selp.b32 	%r773, %r3234, %r3199, %p898;
	add.s32 	%r774, %r3234, %r3199;
	@%p898 bra 	$L__BB2_528;
	add.s32 	%r775, %r3199, 1;
	shl.b32 	%r1385, %r3199, 2;
	add.s32 	%r1387, %r1256, %r1385;
	ld.shared.u32 	%r3231, [%r1387+2052];
	mov.u32 	%r3199, %r775;
$L__BB2_528:
	not.pred 	%p296, %p899;
	@%p296 bra 	$L__BB2_530;
	add.s32 	%r779, %r3234, 1;
	shl.b32 	%r1388, %r3234, 2;
	add.s32 	%r1390, %r1256, %r1388;
	ld.shared.u32 	%r3233, [%r1390+2052];
	mov.u32 	%r3234, %r779;
$L__BB2_530:
	setp.ge.s32 	%p900, %r3199, %r753;
	setp.lt.s32 	%p297, %r3234, %r755;
	setp.ge.s32 	%p298, %r3234, %r755;
	or.pred  	%p299, %p900, %p298;
	or.pred  	%p901, %p900, %p297;
	@%p299 bra 	$L__BB2_532;
	setp.ge.s32 	%p901, %r3231, %r3233;
	setp.lt.s32 	%p900, %r3233, %r3231;
$L__BB2_532:
	selp.b32 	%r783, %r3233, %r3231, %p900;
	selp.b32 	%r784, %r3234, %r3199, %p900;
	add.s32 	%r785, %r3234, %r3199;
	@%p900 bra 	$L__BB2_534;
	add.s32 	%r786, %r3199, 1;
	shl.b32 	%r1391, %r3199, 2;
	add.s32 	%r1393, %r1256, %r1391;
	ld.shared.u32 	%r3231, [%r1393+2052];
	mov.u32 	%r3199, %r786;
$L__BB2_534:
	not.pred 	%p300, %p901;
	@%p300 bra 	$L__BB2_536;
	add.s32 	%r790, %r3234, 1;
	shl.b32 	%r1394, %r3234, 2;
	add.s32 	%r1396, %r1256, %r1394;
	ld.shared.u32 	%r3233, [%r1396+2052];
	mov.u32 	%r3234, %r790;
$L__BB2_536:
	setp.ge.s32 	%p902, %r3199, %r753;
	setp.lt.s32 	%p301, %r3234, %r755;
	setp.ge.s32 	%p302, %r3234, %r755;
	or.pred  	%p303, %p902, %p302;
	or.pred  	%p903, %p902, %p301;
	@%p303 bra 	$L__BB2_538;
	setp.ge.s32 	%p903, %r3231, %r3233;
	setp.lt.s32 	%p902, %r3233, %r3231;
$L__BB2_538:
	selp.b32 	%r794, %r3233, %r3231, %p902;
	selp.b32 	%r795, %r3234, %r3199, %p902;
	add.s32 	%r796, %r3234, %r3199;
	@%p902 bra 	$L__BB2_540;
	add.s32 	%r797, %r3199, 1;
	shl.b32 	%r1397, %r3199, 2;
	add.s32 	%r1399, %r1256, %r1397;
	ld.shared.u32 	%r3231, [%r1399+2052];
	mov.u32 	%r3199, %r797;
$L__BB2_540:
	not.pred 	%p304, %p903;
	@%p304 bra 	$L__BB2_542;
	add.s32 	%r801, %r3234, 1;
	shl.b32 	%r1400, %r3234, 2;
	add.s32 	%r1402, %r1256, %r1400;
	ld.shared.u32 	%r3233, [%r1402+2052];
	mov.u32 	%r3234, %r801;
$L__BB2_542:
	setp.ge.s32 	%p904, %r3199, %r753;
	setp.lt.s32 	%p305, %r3234, %r755;
	setp.ge.s32 	%p306, %r3234, %r755;
	or.pred  	%p307, %p904, %p306;
	or.pred  	%p905, %p904, %p305;
	@%p307 bra 	$L__BB2_544;
	setp.ge.s32 	%p905, %r3231, %r3233;
	setp.lt.s32 	%p904, %r3233, %r3231;
$L__BB2_544:
	selp.b32 	%r805, %r3233, %r3231, %p904;
	selp.b32 	%r806, %r3234, %r3199, %p904;
	add.s32 	%r807, %r3234, %r3199;
	@%p904 bra 	$L__BB2_546;
	add.s32 	%r808, %r3199, 1;
	shl.b32 	%r1403, %r3199, 2;
	add.s32 	%r1405, %r1256, %r1403;
	ld.shared.u32 	%r3231, [%r1405+2052];
	mov.u32 	%r3199, %r808;
$L__BB2_546:
	not.pred 	%p308, %p905;
	@%p308 bra 	$L__BB2_548;
	add.s32 	%r812, %r3234, 1;
	shl.b32 	%r1406, %r3234, 2;
	add.s32 	%r1408, %r1256, %r1406;
	ld.shared.u32 	%r3233, [%r1408+2052];
	mov.u32 	%r3234, %r812;
$L__BB2_548:
	setp.ge.s32 	%p906, %r3199, %r753;
	setp.lt.s32 	%p309, %r3234, %r755;
	setp.ge.s32 	%p310, %r3234, %r755;
	or.pred  	%p311, %p906, %p310;
	or.pred  	%p907, %p906, %p309;
	@%p311 bra 	$L__BB2_550;
	setp.ge.s32 	%p907, %r3231, %r3233;
	setp.lt.s32 	%p906, %r3233, %r3231;
$L__BB2_550:
	selp.b32 	%r816, %r3233, %r3231, %p906;
	selp.b32 	%r817, %r3234, %r3199, %p906;
	mov.u32 	%r3252, %r3199;
	@%p906 bra 	$L__BB2_552;
	add.s32 	%r3252, %r3199, 1;
	shl.b32 	%r1409, %r3199, 2;
	add.s32 	%r1411, %r1256, %r1409;
	ld.shared.u32 	%r3231, [%r1411+2052];
$L__BB2_552:
	not.pred 	%p312, %p907;
	mov.u32 	%r3254, %r3234;
	@%p312 bra 	$L__BB2_554;
	add.s32 	%r3254, %r3234, 1;
	shl.b32 	%r1412, %r3234, 2;
	add.s32 	%r1414, %r1256, %r1412;
	ld.shared.u32 	%r3233, [%r1414+2052];
$L__BB2_554:
	setp.ge.s32 	%p908, %r3252, %r753;
	setp.lt.s32 	%p313, %r3254, %r755;
	setp.ge.s32 	%p314, %r3254, %r755;
	or.pred  	%p315, %p908, %p314;
	or.pred  	%p909, %p908, %p313;
	@%p315 bra 	$L__BB2_556;
	setp.ge.s32 	%p909, %r3231, %r3233;
	setp.lt.s32 	%p908, %r3233, %r3231;
$L__BB2_556:
	selp.b32 	%r826, %r3233, %r3231, %p908;
	selp.b32 	%r827, %r3254, %r3252, %p908;
	add.s32 	%r1415, %r3254, %r3252;
	setp.lt.s32 	%p316, %r1415, %r756;
	selp.b32 	%r1416, 64, 0, %p316;
	add.s32 	%r1417, %r3234, %r3199;
	setp.lt.s32 	%p317, %r1417, %r756;
	selp.b32 	%r1418, 32, 0, %p317;
	or.b32  	%r1419, %r1418, %r1416;
	setp.lt.s32 	%p318, %r796, %r756;
	selp.b32 	%r1420, 8, 0, %p318;
	setp.lt.s32 	%p319, %r785, %r756;
	selp.b32 	%r1421, 4, 0, %p319;
	setp.lt.s32 	%p320, %r763, %r756;
	selp.u32 	%r1422, 1, 0, %p320;
	setp.lt.s32 	%p321, %r774, %r756;
	selp.b32 	%r1423, 2, 0, %p321;
	or.b32  	%r1424, %r1423, %r1422;
	or.b32  	%r1425, %r1424, %r1421;
	or.b32  	%r1426, %r1425, %r1420;
	setp.lt.s32 	%p322, %r807, %r756;
	selp.b32 	%r1427, 16, 0, %p322;
	or.b32  	%r1428, %r1426, %r1427;
	or.b32  	%r828, %r1419, %r1428;
	@%p908 bra 	$L__BB2_558;
	add.s32 	%r829, %r3252, 1;
	shl.b32 	%r1429, %r3252, 2;
	add.s32 	%r1431, %r1256, %r1429;
	ld.shared.u32 	%r3231, [%r1431+2052];
	mov.u32 	%r3252, %r829;
$L__BB2_558:
	not.pred 	%p323, %p909;
	@%p323 bra 	$L__BB2_560;
	add.s32 	%r833, %r3254, 1;
	shl.b32 	%r1432, %r3254, 2;
	add.s32 	%r1434, %r1256, %r1432;
	ld.shared.u32 	%r3233, [%r1434+2052];
	mov.u32 	%r3254, %r833;
$L__BB2_560:
	setp.ge.s32 	%p910, %r3252, %r753;
	setp.lt.s32 	%p324, %r3254, %r755;
	setp.ge.s32 	%p325, %r3254, %r755;
	or.pred  	%p326, %p910, %p325;
	or.pred  	%p911, %p910, %p324;
	@%p326 bra 	$L__BB2_562;
	setp.ge.s32 	%p911, %r3231, %r3233;
	setp.lt.s32 	%p910, %r3233, %r3231;
$L__BB2_562:
	selp.b32 	%r837, %r3233, %r3231, %p910;
	selp.b32 	%r838, %r3254, %r3252, %p910;
	mov.u32 	%r3260, %r3252;
	@%p910 bra 	$L__BB2_564;
	add.s32 	%r3260, %r3252, 1;
	shl.b32 	%r1435, %r3252, 2;
	add.s32 	%r1437, %r1256, %r1435;
	ld.shared.u32 	%r3231, [%r1437+2052];
$L__BB2_564:
	not.pred 	%p327, %p911;
	mov.u32 	%r3262, %r3254;
	@%p327 bra 	$L__BB2_566;
	add.s32 	%r3262, %r3254, 1;
	shl.b32 	%r1438, %r3254, 2;
	add.s32 	%r1440, %r1256, %r1438;
	ld.shared.u32 	%r3233, [%r1440+2052];
$L__BB2_566:
	setp.ge.s32 	%p912, %r3260, %r753;
	setp.lt.s32 	%p328, %r3262, %r755;
	setp.ge.s32 	%p329, %r3262, %r755;
	or.pred  	%p330, %p912, %p329;
	or.pred  	%p913, %p912, %p328;
	@%p330 bra 	$L__BB2_568;
	setp.ge.s32 	%p913, %r3231, %r3233;
	setp.lt.s32 	%p912, %r3233, %r3231;
$L__BB2_568:
	selp.b32 	%r847, %r3233, %r3231, %p912;
	selp.b32 	%r848, %r3262, %r3260, %p912;
	add.s32 	%r1441, %r3262, %r3260;
	setp.lt.s32 	%p331, %r1441, %r756;
	selp.b32 	%r1442, 256, 0, %p331;
	add.s32 	%r1443, %r3254, %r3252;
	setp.lt.s32 	%p332, %r1443, %r756;
	selp.b32 	%r1444, 128, 0, %p332;
	or.b32  	%r1445, %r1444, %r1442;
	or.b32  	%r849, %r1445, %r828;
	@%p912 bra 	$L__BB2_570;
	add.s32 	%r850, %r3260, 1;
	shl.b32 	%r1446, %r3260, 2;
	add.s32 	%r1448, %r1256, %r1446;
	ld.shared.u32 	%r3231, [%r1448+2052];
	mov.u32 	%r3260, %r850;
$L__BB2_570:
	not.pred 	%p333, %p913;
	@%p333 bra 	$L__BB2_572;
	add.s32 	%r854, %r3262, 1;
	shl.b32 	%r1449, %r3262, 2;
	add.s32 	%r1451, %r1256, %r1449;
	ld.shared.u32 	%r3233, [%r1451+2052];
	mov.u32 	%r3262, %r854;
$L__BB2_572:
	setp.ge.s32 	%p914, %r3260, %r753;
	setp.lt.s32 	%p334, %r3262, %r755;
	setp.ge.s32 	%p335, %r3262, %r755;
	or.pred  	%p336, %p914, %p335;
	or.pred  	%p915, %p914, %p334;
	@%p336 bra 	$L__BB2_574;
	setp.ge.s32 	%p915, %r3231, %r3233;
	setp.lt.s32 	%p914, %r3233, %r3231;
$L__BB2_574:
	selp.b32 	%r858, %r3233, %r3231, %p914;
	selp.b32 	%r859, %r3262, %r3260, %p914;
	mov.u32 	%r3268, %r3260;
	@%p914 bra 	$L__BB2_576;
	add.s32 	%r3268, %r3260, 1;
	shl.b32 	%r1452, %r3260, 2;
	add.s32 	%r1454, %r1256, %r1452;
	ld.shared.u32 	%r3231, [%r1454+2052];
$L__BB2_576:
	not.pred 	%p337, %p915;
	mov.u32 	%r3270, %r3262;
	@%p337 bra 	$L__BB2_578;
	add.s32 	%r3270, %r3262, 1;
	shl.b32 	%r1455, %r3262, 2;
	add.s32 	%r1457, %r1256, %r1455;
	ld.shared.u32 	%r3233, [%r1457+2052];
$L__BB2_578:
	setp.ge.s32 	%p916, %r3268, %r753;
	setp.lt.s32 	%p338, %r3270, %r755;
	setp.ge.s32 	%p339, %r3270, %r755;
	or.pred  	%p340, %p916, %p339;
	or.pred  	%p917, %p916, %p338;
	@%p340 bra 	$L__BB2_580;
	setp.ge.s32 	%p917, %r3231, %r3233;
	setp.lt.s32 	%p916, %r3233, %r3231;
$L__BB2_580:
	selp.b32 	%r868, %r3233, %r3231, %p916;
	selp.b32 	%r869, %r3270, %r3268, %p916;
	add.s32 	%r1458, %r3270, %r3268;
	setp.lt.s32 	%p341, %r1458, %r756;
	selp.b32 	%r1459, 1024, 0, %p341;
	add.s32 	%r1460, %r3262, %r3260;
	setp.lt.s32 	%p342, %r1460, %r756;
	selp.b32 	%r1461, 512, 0, %p342;
	or.b32  	%r1462, %r1461, %r1459;
	or.b32  	%r870, %r1462, %r849;
	@%p916 bra 	$L__BB2_582;
	add.s32 	%r871, %r3268, 1;
	shl.b32 	%r1463, %r3268, 2;
	add.s32 	%r1465, %r1256, %r1463;
	ld.shared.u32 	%r3231, [%r1465+2052];
	mov.u32 	%r3268, %r871;
$L__BB2_582:
	not.pred 	%p343, %p917;
	@%p343 bra 	$L__BB2_584;
	add.s32 	%r875, %r3270, 1;
	shl.b32 	%r1466, %r3270, 2;
	add.s32 	%r1468, %r1256, %r1466;
	ld.shared.u32 	%r3233, [%r1468+2052];
	mov.u32 	%r3270, %r875;
$L__BB2_584:
	setp.ge.s32 	%p918, %r3268, %r753;
	setp.lt.s32 	%p344, %r3270, %r755;
	setp.ge.s32 	%p345, %r3270, %r755;
	or.pred  	%p346, %p918, %p345;
	or.pred  	%p919, %p918, %p344;
	@%p346 bra 	$L__BB2_586;
	setp.ge.s32 	%p919, %r3231, %r3233;
	setp.lt.s32 	%p918, %r3233, %r3231;
$L__BB2_586:
	selp.b32 	%r879, %r3233, %r3231, %p918;
	selp.b32 	%r880, %r3270, %r3268, %p918;
	mov.u32 	%r3276, %r3268;
	@%p918 bra 	$L__BB2_588;
	add.s32 	%r3276, %r3268, 1;
	shl.b32 	%r1469, %r3268, 2;
	add.s32 	%r1471, %r1256, %r1469;
	ld.shared.u32 	%r3231, [%r1471+2052];
$L__BB2_588:
	not.pred 	%p347, %p919;
	mov.u32 	%r3278, %r3270;
	@%p347 bra 	$L__BB2_590;
	add.s32 	%r3278, %r3270, 1;
	shl.b32 	%r1472, %r3270, 2;
	add.s32 	%r1474, %r1256, %r1472;
	ld.shared.u32 	%r3233, [%r1474+2052];
$L__BB2_590:
	setp.ge.s32 	%p920, %r3276, %r753;
	setp.lt.s32 	%p348, %r3278, %r755;
	setp.ge.s32 	%p349, %r3278, %r755;
	or.pred  	%p350, %p920, %p349;
	or.pred  	%p921, %p920, %p348;
	@%p350 bra 	$L__BB2_592;
	setp.ge.s32 	%p921, %r3231, %r3233;
	setp.lt.s32 	%p920, %r3233, %r3231;
$L__BB2_592:
	selp.b32 	%r889, %r3233, %r3231, %p920;
	selp.b32 	%r890, %r3278, %r3276, %p920;
	add.s32 	%r1475, %r3278, %r3276;
	setp.lt.s32 	%p351, %r1475, %r756;
	selp.b32 	%r1476, 4096, 0, %p351;
	add.s32 	%r1477, %r3270, %r3268;
	setp.lt.s32 	%p352, %r1477, %r756;
	selp.b32 	%r1478, 2048, 0, %p352;
	or.b32  	%r1479, %r1478, %r1476;
	or.b32  	%r891, %r1479, %r870;
	@%p920 bra 	$L__BB2_594;
	add.s32 	%r892, %r3276, 1;
	shl.b32 	%r1480, %r3276, 2;
	add.s32 	%r1482, %r1256, %r1480;
	ld.shared.u32 	%r3231, [%r1482+2052];
	mov.u32 	%r3276, %r892;
$L__BB2_594:
	not.pred 	%p353, %p921;
	@%p353 bra 	$L__BB2_596;
	add.s32 	%r896, %r3278, 1;
	shl.b32 	%r1483, %r3278, 2;
	add.s32 	%r1485, %r1256, %r1483;
	ld.shared.u32 	%r3233, [%r1485+2052];
	mov.u32 	%r3278, %r896;
$L__BB2_596:
	setp.ge.s32 	%p922, %r3276, %r753;
	setp.lt.s32 	%p354, %r3278, %r755;
	setp.ge.s32 	%p355, %r3278, %r755;
	or.pred  	%p356, %p922, %p355;
	or.pred  	%p923, %p922, %p354;
	@%p356 bra 	$L__BB2_598;
	setp.ge.s32 	%p923, %r3231, %r3233;
	setp.lt.s32 	%p922, %r3233, %r3231;
$L__BB2_598:
	selp.b32 	%r900, %r3233, %r3231, %p922;
	selp.b32 	%r901, %r3278, %r3276, %p922;
	mov.u32 	%r3284, %r3276;
	@%p922 bra 	$L__BB2_600;
	add.s32 	%r3284, %r3276, 1;
	shl.b32 	%r1486, %r3276, 2;
	add.s32 	%r1488, %r1256, %r1486;
	ld.shared.u32 	%r3231, [%r1488+2052];
$L__BB2_600:
	not.pred 	%p357, %p923;
	mov.u32 	%r3286, %r3278;
	@%p357 bra 	$L__BB2_602;
	add.s32 	%r3286, %r3278, 1;
	shl.b32 	%r1489, %r3278, 2;
	add.s32 	%r1491, %r1256, %r1489;
	ld.shared.u32 	%r3233, [%r1491+2052];
$L__BB2_602:
	setp.ge.s32 	%p924, %r3284, %r753;
	setp.lt.s32 	%p358, %r3286, %r755;
	setp.ge.s32 	%p359, %r3286, %r755;
	or.pred  	%p360, %p924, %p359;
	or.pred  	%p925, %p924, %p358;
	@%p360 bra 	$L__BB2_604;
	setp.ge.s32 	%p925, %r3231, %r3233;
	setp.lt.s32 	%p924, %r3233, %r3231;
$L__BB2_604:
	selp.b32 	%r910, %r3233, %r3231, %p924;
	selp.b32 	%r911, %r3286, %r3284, %p924;
	add.s32 	%r1492, %r3286, %r3284;
	setp.lt.s32 	%p361, %r1492, %r756;
	selp.b32 	%r1493, 16384, 0, %p361;
	add.s32 	%r1494, %r3278, %r3276;
	setp.lt.s32 	%p362, %r1494, %r756;
	selp.b32 	%r1495, 8192, 0, %p362;
	or.b32  	%r1496, %r1495, %r1493;
	or.b32  	%r912, %r1496, %r891;
	@%p924 bra 	$L__BB2_606;
	add.s32 	%r913, %r3284, 1;
	shl.b32 	%r1497, %r3284, 2;
	mov.u32 	%r1498, _ZN6thrust24THRUST_300001_SM_1000_NS8cuda_cub4core6detail5shmemE;
	add.s32 	%r1499, %r1498, %r1497;
	ld.shared.u32 	%r3231, [%r1499+2052];
	mov.u32 	%r3284, %r913;
$L__BB2_606:
	not.pred 	%p363, %p925;
	@%p363 bra 	$L__BB2_608;
	add.s32 	%r917, %r3286, 1;
	shl.b32 	%r1500, %r3286, 2;
	mov.u32 	%r1501, _ZN6thrust24THRUST_300001_SM_1000_NS8cuda_cub4core6detail5shmemE;
	add.s32 	%r1502, %r1501, %r1500;
	ld.shared.u32 	%r3233, [%r1502+2052];
	mov.u32 	%r3286, %r917;
$L__BB2_608:
	setp.ge.s32 	%p926, %r3284, %r753;
	setp.lt.s32 	%p364, %r3286, %r755;
	setp.ge.s32 	%p365, %r3286, %r755;
	or.pred  	%p366, %p926, %p365;
	or.pred  	%p927, %p926, %p364;
	@%p366 bra 	$L__BB2_610;
	setp.ge.s32 	%p927, %r3231, %r3233;
	setp.lt.s32 	%p926, %r3233, %r3231;
$L__BB2_610:
	selp.b32 	%r921, %r3233, %r3231, %p926;
	selp.b32 	%r922, %r3286, %r3284, %p926;
	mov.u32 	%r3292, %r3284;
	@%p926 bra 	$L__BB2_612;
	add.s32 	%r3292, %r3284, 1;
	shl.b32 	%r1503, %r3284, 2;
	mov.u32 	%r1504, _ZN6thrust24THRUST_300001_SM_1000_NS8cuda_cub4core6detail5shmemE;
	add.s32 	%r1505, %r1504, %r1503;
	ld.shared.u32 	%r3231, [%r1505+2052];
$L__BB2_612:
	not.pred 	%p367, %p927;
	mov.u32 	%r3294, %r3286;
	@%p367 bra 	$L__BB2_614;
	add.s32 	%r3294, %r3286, 1;
	shl.b32 	%r1506, %r3286, 2;
	mov.u32 	%r1507, _ZN6thrust24THRUST_300001_SM_1000_NS8cuda_cub4core6detail5shmemE;
	add.s32 	%r1508, %r1507, %r1506;
	ld.shared.u32 	%r3233, [%r1508+2052];
$L__BB2_614:
	setp.ge.s32 	%p928, %r3292, %r753;
	setp.lt.s32 	%p368, %r3294, %r755;
	setp.ge.s32 	%p369, %r3294, %r755;
	or.pred  	%p370, %p928, %p369;
	or.pred  	%p929, %p928, %p368;
	@%p370 bra 	$L__BB2_616;
	setp.ge.s32 	%p929, %r3231, %r3233;
	setp.lt.s32 	%p928, %r3233, %r3231;
$L__BB2_616:
	selp.b32 	%r931, %r3233, %r3231, %p928;
	selp.b32 	%r932, %r3294, %r3292, %p928;
	add.s32 	%r1509, %r3294, %r3292;
	setp.lt.s32 	%p371, %r1509, %r756;
	selp.b32 	%r1510, 65536, 0, %p371;
	add.s32 	%r1511, %r3286, %r3284;
	setp.lt.s32 	%p372, %r1511, %r756;
	selp.b32 	%r1512, 32768, 0, %p372;
	or.b32  	%r1513, %r1512, %r1510;
	or.b32  	%r933, %r1513, %r912;
	@%p928 bra 	$L__BB2_618;
	add.s32 	%r934, %r3292, 1;
	shl.b32 	%r1514, %r3292, 2;
	mov.u32 	%r1515, _ZN6thrust24THRUST_300001_SM_1000_NS8cuda_cub4core6detail5shmemE;
	add.s32 	%r1516, %r1515, %r1514;
	ld.shared.u32 	%r3231, [%r1516+2052];
	mov.u32 	%r3292, %r934;
$L__BB2_618:
	not.pred 	%p373, %p929;
	@%p373 bra 	$L__BB2_620;
	add.s32 	%r938, %r3294, 1;
	shl.b32 	%r1517, %r3294, 2;
	mov.u32 	%r1518, _ZN6thrust24THRUST_300001_SM_1000_NS8cuda_cub4core6detail5shmemE;
	add.s32 	%r1519, %r1518, %r1517;
	ld.shared.u32 	%r3233, [%r1519+2052];
	mov.u32 	%r3294, %r938;
$L__BB2_620:
	setp.ge.s32 	%p930, %r3292, %r753;
	setp.lt.s32 	%p374, %r3294, %r755;
	setp.ge.s32 	%p375, %r3294, %r755;
	or.pred  	%p376, %p930, %p375;
	or.pred  	%p931, %p930, %p374;
	@%p376 bra 	$L__BB2_622;
	setp.ge.s32 	%p931, %r3231, %r3233;
	setp.lt.s32 	%p930, %r3233, %r3231;
$L__BB2_622:
	selp.b32 	%r942, %r3233, %r3231, %p930;
	selp.b32 	%r943, %r3294, %r3292, %p930;
	mov.u32 	%r3296, %r3292;
	@%p930 bra 	$L__BB2_624;
	add.s32 	%r3296, %r3292, 1;
	shl.b32 	%r1520, %r3292, 2;
	mov.u32 	%r1521, _ZN6thrust24THRUST_300001_SM_1000_NS8cuda_cub4core6detail5shmemE;
	add.s32 	%r1522, %r1521, %r1520;
	ld.shared.u32 	%r3231, [%r1522+2052];
$L__BB2_624:
	not.pred 	%p377, %p931;
	mov.u32 	%r3298, %r3294;
	@%p377 bra 	$L__BB2_626;
	add.s32 	%r3298, %r3294, 1;
	shl.b32 	%r1523, %r3294, 2;
	mov.u32 	%r1524, _ZN6thrust24THRUST_300001_SM_1000_NS8cuda_cub4core6detail5shmemE;
	add.s32 	%r1525, %r1524, %r1523;
	ld.shared.u32 	%r3233, [%r1525+2052];
$L__BB2_626:
	setp.ge.s32 	%p378, %r3296, %r753;
	setp.lt.s32 	%p379, %r3233, %r3231;
	setp.lt.s32 	%p380, %r3298, %r755;
	and.pred  	%p381, %p380, %p379;
	or.pred  	%p382, %p378, %p381;
	selp.b32 	%r952, %r3233, %r3231, %p382;
	selp.b32 	%r953, %r3298, %r3296, %p382;
	add.s32 	%r1526, %r3298, %r3296;
	setp.lt.s32 	%p383, %r1526, %r756;
	selp.b32 	%r1527, 262144, 0, %p383;
	add.s32 	%r1528, %r3294, %r3292;
	setp.lt.s32 	%p384, %r1528, %r756;
	selp.b32 	%r1529, 131072, 0, %p384;
	or.b32  	%r1530, %r1529, %r1527;
	or.b32  	%r954, %r1530, %r933;
	bar.sync 	0;
	popc.b32 	%r955, %r954;
	mov.u32 	%r1531, %ctaid.x;
	setp.ne.s32 	%p385, %r1531, 0;
	@%p385 bra 	$L__BB2_630;
	// begin inline asm
	mov.u32 %r1732, %laneid;
	// end inline asm
	mov.b32 	%r1735, 1;
	mov.b32 	%r1760, 0;
	mov.b32 	%r1762, -1;
	// begin inline asm
	{  .reg .s32 r0;  .reg .pred p;  shfl.sync.up.b32 r0|p, %r955, %r1735, %r1760, %r1762;  @p add.s32 r0, r0, %r955;  mov.s32 %r1733, r0;}
	// end inline asm
	mov.b32 	%r1741, 2;
	// begin inline asm
	{  .reg .s32 r0;  .reg .pred p;  shfl.sync.up.b32 r0|p, %r1733, %r1741, %r1760, %r1762;  @p add.s32 r0, r0, %r1733;  mov.s32 %r1739, r0;}
	// end inline asm
	mov.b32 	%r1747, 4;
	// begin inline asm
	{  .reg .s32 r0;  .reg .pred p;  shfl.sync.up.b32 r0|p, %r1739, %r1747, %r1760, %r1762;  @p add.s32 r0, r0, %r1739;  mov.s32 %r1745, r0;}
	// end inline asm
	mov.b32 	%r1753, 8;
	// begin inline asm
	{  .reg .s32 r0;  .reg .pred p;  shfl.sync.up.b32 r0|p, %r1745, %r1753, %r1760, %r1762;  @p add.s32 r0, r0, %r1745;  mov.s32 %r1751, r0;}
	// end inline asm
	mov.b32 	%r1759, 16;
	// begin inline asm
	{  .reg .s32 r0;  .reg .pred p;  shfl.sync.up.b32 r0|p, %r1751, %r1759, %r1760, %r1762;  @p add.s32 r0, r0, %r1751;  mov.s32 %r1757, r0;}
	// end inline asm
	setp.ne.s32 	%p434, %r1732, 31;
	@%p434 bra 	$L__BB2_629;
	mov.u32 	%r1763, %tid.x;
	shr.u32 	%r1764, %r1763, 3;
	and.b32  	%r1765, %r1764, 124;
	mov.u32 	%r1766, _ZN6thrust24THRUST_300001_SM_1000_NS8cuda_cub4core6detail5shmemE;
	add.s32 	%r1767, %r1766, %r1765;
	st.shared.u32 	[%r1767], %r1757;
$L__BB2_629:
	bar.sync 	0;
	ld.shared.v4.u32 	{%r1769, %r1770, %r1771, %r1772}, [_ZN6thrust24THRUST_300001_SM_1000_NS8cuda_cub4core6detail5shmemE];
	mov.u32 	%r1773, %tid.x;
	shr.u32 	%r1774, %r1773, 5;
	add.s32 	%r1775, %r1770, %r1769;
	setp.eq.s32 	%p435, %r1774, 2;
	selp.b32 	%r1776, %r1775, %r1769, %p435;
	add.s32 	%r1777, %r1775, %r1771;
	setp.eq.s32 	%p436, %r1774, 3;
	selp.b32 	%r1778, %r1777, %r1776, %p436;
	add.s32 	%r1779, %r1777, %r1772;
	setp.eq.s32 	%p437, %r1774, 4;
	selp.b32 	%r1780, %r1779, %r1778, %p437;
	ld.shared.v4.u32 	{%r1781, %r1782, %r1783, %r1784}, [_ZN6thrust24THRUST_300001_SM_1000_NS8cuda_cub4core6detail5shmemE+16];
	add.s32 	%r1785, %r1779, %r1781;
	setp.eq.s32 	%p438, %r1774, 5;
	selp.b32 	%r1786, %r1785, %r1780, %p438;
	add.s32 	%r1787, %r1785, %r1782;
	setp.eq.s32 	%p439, %r1774, 6;
	selp.b32 	%r1788, %r1787, %r1786, %p439;
	add.s32 	%r1789, %r1787, %r1783;
	setp.eq.s32 	%p440, %r1774, 7;
	selp.b32 	%r1790, %r1789, %r1788, %p440;
	add.s32 	%r1791, %r1789, %r1784;
	setp.eq.s32 	%p441, %r1774, 8;
	selp.b32 	%r1792, %r1791, %r1790, %p441;
	ld.shared.v4.u32 	{%r1793, %r1794, %r1795, %r1796}, [_ZN6thrust24THRUST_300001_SM_1000_NS8cuda_cub4core6detail5shmemE+32];
	add.s32 	%r1797, %r1791, %r1793;
	setp.eq.s32 	%p442, %r1774, 9;
	selp.b32 	%r1798, %r1797, %r1792, %p442;
	add.s32 	%r1799, %r1797, %r1794;
	setp.eq.s32 	%p443, %r1774, 10;
	selp.b32 	%r1800, %r1799, %r1798, %p443;
	add.s32 	%r1801, %r1799, %r1795;
	setp.eq.s32 	%p444, %r1774, 11;
	selp.b32 	%r1802, %r1801, %r1800, %p444;
	add.s32 	%r1803, %r1801, %r1796;
	setp.eq.s32 	%p445, %r1774, 12;
	selp.b32 	%r1804, %r1803, %r1802, %p445;
	ld.shared.v4.u32 	{%r1805, %r1806, %r1807, %r1808}, [_ZN6thrust24THRUST_300001_SM_1000_NS8cuda_cub4core6detail5shmemE+48];
	add.s32 	%r1809, %r1803, %r1805;
	setp.eq.s32 	%p446, %r1774, 13;
	selp.b32 	%r1810, %r1809, %r1804, %p446;
	add.s32 	%r1811, %r1809, %r1806;
	setp.eq.s32 	%p447, %r1774, 14;
	selp.b32 	%r1812, %r1811, %r1810, %p447;
	add.s32 	%r1813, %r1811, %r1807;
	setp.eq.s32 	%p448, %r1774, 15;
	selp.b32 	%r1814, %r1813, %r1812, %p448;
	add.s32 	%r3309, %r1813, %r1808;
	setp.lt.u32 	%p449, %r1773, 32;
	selp.b32 	%r1815, 0, %r1814, %p449;
	setp.eq.s32 	%p450, %r1732, 0;
	sub.s32 	%r1816, %r1757, %r955;
	selp.b32 	%r1817, 0, %r1816, %p450;
	add.s32 	%r3306, %r1815, %r1817;
	mov.b32 	%r3310, 0;
	bra.uni 	$L__BB2_660;
$L__BB2_630:
	// begin inline asm
	mov.u32 %r1532, %laneid;
	// end inline asm
	mov.b32 	%r1535, 1;
	mov.b32 	%r1560, 0;
	mov.b32 	%r1562, -1;
	// begin inline asm
	{  .reg .s32 r0;  .reg .pred p;  shfl.sync.up.b32 r0|p, %r955, %r1535, %r1560, %r1562;  @p add.s32 r0, r0, %r955;  mov.s32 %r1533, r0;}
	// end inline asm
	mov.b32 	%r1541, 2;
	// begin inline asm
	{  .reg .s32 r0;  .reg .pred p;  shfl.sync.up.b32 r0|p, %r1533, %r1541, %r1560, %r1562;  @p add.s32 r0, r0, %r1533;  mov.s32 %r1539, r0;}
	// end inline asm
	mov.b32 	%r1547, 4;
	// begin inline asm
	{  .reg .s32 r0;  .reg .pred p;  shfl.sync.up.b32 r0|p, %r1539, %r1547, %r1560, %r1562;  @p add.s32 r0, r0, %r1539;  mov.s32 %r1545, r0;}
	// end inline asm
	mov.b32 	%r1553, 8;
	// begin inline asm
	{  .reg .s32 r0;  .reg .pred p;  shfl.sync.up.b32 r0|p, %r1545, %r1553, %r1560, %r1562;  @p add.s32 r0, r0, %r1545;  mov.s32 %r1551, r0;}
	// end inline asm
	mov.b32 	%r1559, 16;
	// begin inline asm
	{  .reg .s32 r0;  .reg .pred p;  shfl.sync.up.b32 r0|p, %r1551, %r1559, %r1560, %r1562;  @p add.s32 r0, r0, %r1551;  mov.s32 %r1557, r0;}
	// end inline asm
	setp.ne.s32 	%p386, %r1532, 31;
	@%p386 bra 	$L__BB2_632;
	mov.u32 	%r1563, %tid.x;
	shr.u32 	%r1564, %r1563, 3;
	and.b32  	%r1565, %r1564, 124;
	mov.u32 	%r1566, _ZN6thrust24THRUST_300001_SM_1000_NS8cuda_cub4core6detail5shmemE;
	add.s32 	%r1567, %r1566, %r1565;
	st.shared.u32 	[%r1567], %r1557;
$L__BB2_632:
	sub.s32 	%r1568, %r1557, %r955;
	bar.sync 	0;
	ld.shared.v4.u32 	{%r1569, %r1570, %r1571, %r1572}, [_ZN6thrust24THRUST_300001_SM_1000_NS8cuda_cub4core6detail5shmemE];
	mov.u32 	%r1573, %tid.x;
	shr.u32 	%r1574, %r1573, 5;
	add.s32 	%r1575, %r1570, %r1569;
	setp.eq.s32 	%p387, %r1574, 2;
	selp.b32 	%r1576, %r1575, %r1569, %p387;
	add.s32 	%r1577, %r1575, %r1571;
	setp.eq.s32 	%p388, %r1574, 3;
	selp.b32 	%r1578, %r1577, %r1576, %p388;
	add.s32 	%r1579, %r1577, %r1572;
	setp.eq.s32 	%p389, %r1574, 4;
	selp.b32 	%r1580, %r1579, %r1578, %p389;
	ld.shared.v4.u32 	{%r1581, %r1582, %r1583, %r1584}, [_ZN6thrust24THRUST_300001_SM_1000_NS8cuda_cub4core6detail5shmemE+16];
	add.s32 	%r1585, %r1579, %r1581;
	setp.eq.s32 	%p390, %r1574, 5;
	selp.b32 	%r1586, %r1585, %r1580, %p390;
	add.s32 	%r1587, %r1585, %r1582;
	setp.eq.s32 	%p391, %r1574, 6;
	selp.b32 	%r1588, %r1587, %r1586, %p391;
	add.s32 	%r1589, %r1587, %r1583;
	setp.eq.s32 	%p392, %r1574, 7;
	selp.b32 	%r1590, %r1589, %r1588, %p392;
	add.s32 	%r1591, %r1589, %r1584;
	setp.eq.s32 	%p393, %r1574, 8;
	selp.b32 	%r1592, %r1591, %r1590, %p393;
	ld.shared.v4.u32 	{%r1593, %r1594, %r1595, %r1596}, [_ZN6thrust24THRUST_300001_SM_1000_NS8cuda_cub4core6detail5shmemE+32];
	add.s32 	%r1597, %r1591, %r1593;
	setp.eq.s32 	%p394, %r1574, 9;
	selp.b32 	%r1598, %r1597, %r1592, %p394;
	add.s32 	%r1599, %r1597, %r1594;
	setp.eq.s32 	%p395, %r1574, 10;
	selp.b32 	%r1600, %r1599, %r1598, %p395;
	add.s32 	%r1601, %r1599, %r1595;
	setp.eq.s32 	%p396, %r1574, 11;
	selp.b32 	%r1602, %r1601, %r1600, %p396;
	add.s32 	%r1603, %r1601, %r1596;
	setp.eq.s32 	%p397, %r1574, 12;
	selp.b32 	%r1604, %r1603, %r1602, %p397;
	ld.shared.v4.u32 	{%r1605, %r1606, %r1607, %r1608}, [_ZN6thrust24THRUST_300001_SM_1000_NS8cuda_cub4core6detail5shmemE+48];
	add.s32 	%r1609, %r1603, %r1605;
	setp.eq.s32 	%p398, %r1574, 13;
	selp.b32 	%r1610, %r1609, %r1604, %p398;
	add.s32 	%r1611, %r1609, %r1606;
	setp.eq.s32 	%p399, %r1574, 14;
	selp.b32 	%r1612, %r1611, %r1610, %p399;
	add.s32 	%r1613, %r1611, %r1607;
	setp.eq.s32 	%p400, %r1574, 15;
	selp.b32 	%r1614, %r1613, %r1612, %p400;
	add.s32 	%r962, %r1613, %r1608;
	setp.gt.u32 	%p401, %r1573, 31;
	setp.lt.u32 	%p402, %r1573, 32;
	setp.eq.s32 	%p403, %r1532, 0;
	selp.b32 	%r1615, 0, %r1568, %p403;
	add.s32 	%r3306, %r1614, %r1615;
	selp.b32 	%r964, %r1568, %r3306, %p402;
	@%p401 bra 	$L__BB2_657;
	mov.u32 	%r1616, %tid.x;
	setp.ne.s32 	%p404, %r1616, 0;
	mov.u32 	%r1617, %ctaid.x;
	mul.wide.u32 	%rd51, %r1617, 8;
	add.s64 	%rd24, %rd2, %rd51;
	@%p404 bra 	$L__BB2_635;
	st.shared.u32 	[_ZN6thrust24THRUST_300001_SM_1000_NS8cuda_cub4core6detail5shmemE+108], %r962;
	add.s64 	%rd52, %rd24, 256;
	mov.b32 	%r1618, 100;
	// begin inline asm
	st.relaxed.gpu.v2.u32 [%rd52], {%r1618, %r962};
	// end inline asm
$L__BB2_635:
	mov.u32 	%r1620, %nctaid.x;
	setp.gt.u32 	%p405, %r1620, 499;
	@%p405 bra 	$L__BB2_637;
	membar.cta;
	bra.uni 	$L__BB2_638;
$L__BB2_637:
	mov.b32 	%r1621, 450;
	// begin inline asm
	nanosleep.u32 %r1621;
	// end inline asm
$L__BB2_638:
	mov.u32 	%r1624, %tid.x;
	mul.wide.u32 	%rd54, %r1624, 8;
	xor.b64  	%rd55, %rd54, -8;
	add.s64 	%rd56, %rd24, %rd55;
	add.s64 	%rd53, %rd56, 256;
	// begin inline asm
	ld.relaxed.gpu.v2.u32 {%r3304, %r3300}, [%rd53];
	// end inline asm
	mov.u32 	%r1727, %nctaid.x;
$L__BB2_639:
	setp.eq.s32 	%p406, %r3304, 99;
	mov.b32 	%r1625, -1;
	vote.sync.any.pred 	%p407, %p406, %r1625;
	not.pred 	%p408, %p407;
	@%p408 bra 	$L__BB2_644;
	setp.gt.u32 	%p433, %r1727, 499;
	@%p433 bra 	$L__BB2_642;
	membar.cta;
	bra.uni 	$L__BB2_643;
$L__BB2_642:
	mov.b32 	%r1728, 350;
	// begin inline asm
	nanosleep.u32 %r1728;
	// end inline asm
$L__BB2_643:
	// begin inline asm
	ld.relaxed.gpu.v2.u32 {%r3304, %r3300}, [%rd53];
	// end inline asm
	bra.uni 	$L__BB2_639;
$L__BB2_644:
	setp.eq.s32 	%p409, %r3304, 101;
	mov.b32 	%r1652, -1;
	vote.sync.ballot.b32 	%r1653, %p409, %r1652;
	// begin inline asm
	mov.u32 %r1627, %lanemask_ge;
	// end inline asm
	and.b32  	%r1654, %r1653, %r1627;
	or.b32  	%r1655, %r1654, -2147483648;
	add.s32 	%r1656, %r1655, -1;
	not.b32 	%r1657, %r1655;
	and.b32  	%r1658, %r1657, %r1656;
	popc.b32 	%r1631, %r1658;
	mov.b32 	%r1630, 1;
	// begin inline asm
	shfl.sync.down.b32 %r1628, %r3300, %r1630, %r1631, %r1652;
	// end inline asm
	setp.lt.s32 	%p411, %r1532, %r1631;
	selp.b32 	%r1659, %r1628, 0, %p411;
	add.s32 	%r1634, %r1659, %r3300;
	mov.b32 	%r1635, 2;
	// begin inline asm
	shfl.sync.down.b32 %r1633, %r1634, %r1635, %r1631, %r1652;
	// end inline asm
	add.s32 	%r1660, %r1532, 2;
	setp.gt.s32 	%p412, %r1660, %r1631;
	selp.b32 	%r1661, 0, %r1633, %p412;
	add.s32 	%r1639, %r1634, %r1661;
	mov.b32 	%r1640, 4;
	// begin inline asm
	shfl.sync.down.b32 %r1638, %r1639, %r1640, %r1631, %r1652;
	// end inline asm
	add.s32 	%r1662, %r1532, 4;
	setp.gt.s32 	%p413, %r1662, %r1631;
	selp.b32 	%r1663, 0, %r1638, %p413;
	add.s32 	%r1644, %r1639, %r1663;
	mov.b32 	%r1645, 8;
	// begin inline asm
	shfl.sync.down.b32 %r1643, %r1644, %r1645, %r1631, %r1652;
	// end inline asm
	add.s32 	%r1664, %r1532, 8;
	setp.gt.s32 	%p414, %r1664, %r1631;
	selp.b32 	%r1665, 0, %r1643, %p414;
	add.s32 	%r1649, %r1644, %r1665;
	mov.b32 	%r1650, 16;
	// begin inline asm
	shfl.sync.down.b32 %r1648, %r1649, %r1650, %r1631, %r1652;
	// end inline asm
	add.s32 	%r1666, %r1532, 16;
	setp.gt.s32 	%p415, %r1666, %r1631;
	selp.b32 	%r1667, 0, %r1648, %p415;
	add.s32 	%r3301, %r1649, %r1667;
	mov.u32 	%r1668, %tid.x;
	not.b32 	%r1669, %r1668;
	mov.u32 	%r1670, %ctaid.x;
	add.s32 	%r3303, %r1670, %r1669;
	add.s64 	%rd25, %rd2, 256;
$L__BB2_645:
	setp.ne.s32 	%p416, %r3304, 101;
	mov.b32 	%r1671, -1;
	vote.sync.all.pred 	%p417, %p416, %r1671;
	not.pred 	%p418, %p417;
	@%p418 bra 	$L__BB2_653;
	mul.wide.s32 	%rd59, %r3303, 8;
	add.s64 	%rd60, %rd25, %rd59;
	add.s64 	%rd58, %rd60, -256;
	// begin inline asm
	ld.relaxed.gpu.v2.u32 {%r3304, %r3305}, [%rd58];
	// end inline asm
$L__BB2_647:
	setp.eq.s32 	%p422, %r3304, 99;
	mov.b32 	%r1680, -1;
	vote.sync.any.pred 	%p423, %p422, %r1680;
	not.pred 	%p424, %p423;
	@%p424 bra 	$L__BB2_652;
	mov.u32 	%r1723, %nctaid.x;
	setp.gt.u32 	%p432, %r1723, 499;
	@%p432 bra 	$L__BB2_650;
	membar.cta;
	bra.uni 	$L__BB2_651;
$L__BB2_650:
	mov.b32 	%r1724, 350;
	// begin inline asm
	nanosleep.u32 %r1724;
	// end inline asm
$L__BB2_651:
	// begin inline asm
	ld.relaxed.gpu.v2.u32 {%r3304, %r3305}, [%rd58];
	// end inline asm
	bra.uni 	$L__BB2_647;
$L__BB2_652:
	setp.eq.s32 	%p425, %r3304, 101;
	mov.b32 	%r1706, -1;
	vote.sync.ballot.b32 	%r1707, %p425, %r1706;
	and.b32  	%r1708, %r1707, %r1627;
	or.b32  	%r1709, %r1708, -2147483648;
	add.s32 	%r1710, %r1709, -1;
	not.b32 	%r1711, %r1709;
	and.b32  	%r1712, %r1711, %r1710;
	popc.b32 	%r1685, %r1712;
	mov.b32 	%r1684, 1;
	// begin inline asm
	shfl.sync.down.b32 %r1682, %r3305, %r1684, %r1685, %r1706;
	// end inline asm
	setp.lt.s32 	%p427, %r1532, %r1685;
	selp.b32 	%r1713, %r1682, 0, %p427;
	add.s32 	%r1688, %r1713, %r3305;
	mov.b32 	%r1689, 2;
	// begin inline asm
	shfl.sync.down.b32 %r1687, %r1688, %r1689, %r1685, %r1706;
	// end inline asm
	add.s32 	%r1714, %r1532, 2;
	setp.gt.s32 	%p428, %r1714, %r1685;
	selp.b32 	%r1715, 0, %r1687, %p428;
	add.s32 	%r1693, %r1688, %r1715;
	mov.b32 	%r1694, 4;
	// begin inline asm
	shfl.sync.down.b32 %r1692, %r1693, %r1694, %r1685, %r1706;
	// end inline asm
	add.s32 	%r1716, %r1532, 4;
	setp.gt.s32 	%p429, %r1716, %r1685;
	selp.b32 	%r1717, 0, %r1692, %p429;
	add.s32 	%r1698, %r1693, %r1717;
	mov.b32 	%r1699, 8;
	// begin inline asm
	shfl.sync.down.b32 %r1697, %r1698, %r1699, %r1685, %r1706;
	// end inline asm
	add.s32 	%r1718, %r1532, 8;
	setp.gt.s32 	%p430, %r1718, %r1685;
	selp.b32 	%r1719, 0, %r1697, %p430;
	add.s32 	%r1703, %r1698, %r1719;
	mov.b32 	%r1704, 16;
	// begin inline asm
	shfl.sync.down.b32 %r1702, %r1703, %r1704, %r1685, %r1706;
	// end inline asm
	add.s32 	%r1720, %r1532, 16;
	setp.gt.s32 	%p431, %r1720, %r1685;
	selp.b32 	%r1721, 0, %r1702, %p431;
	add.s32 	%r1722, %r1721, %r3301;
	add.s32 	%r3301, %r1722, %r1703;
	add.s32 	%r3303, %r3303, -32;
	bra.uni 	$L__BB2_645;
$L__BB2_653:
	mov.u32 	%r1673, %tid.x;
	setp.ne.s32 	%p419, %r1673, 0;
	@%p419 bra 	$L__BB2_655;
	add.s32 	%r1675, %r3301, %r962;
	add.s64 	%rd57, %rd24, 256;
	mov.b32 	%r1674, 101;
	// begin inline asm
	st.relaxed.gpu.v2.u32 [%rd57], {%r1674, %r1675};
	// end inline asm
	st.shared.u32 	[_ZN6thrust24THRUST_300001_SM_1000_NS8cuda_cub4core6detail5shmemE+100], %r3301;
	st.shared.u32 	[_ZN6thrust24THRUST_300001_SM_1000_NS8cuda_cub4core6detail5shmemE+104], %r1675;
$L__BB2_655:
	setp.ne.s32 	%p420, %r1532, 0;
	mov.u32 	%r3306, %r964;
	@%p420 bra 	$L__BB2_657;
	st.shared.u32 	[_ZN6thrust24THRUST_300001_SM_1000_NS8cuda_cub4core6detail5shmemE+80], %r3301;
	mov.u32 	%r3306, %r3301;
$L__BB2_657:
	mov.u32 	%r1676, %tid.x;
	setp.eq.s32 	%p421, %r1676, 0;
	bar.sync 	0;
	@%p421 bra 	$L__BB2_659;
	ld.shared.u32 	%r1677, [_ZN6thrust24THRUST_300001_SM_1000_NS8cuda_cub4core6detail5shmemE+80];
	add.s32 	%r3306, %r1677, %r3306;
$L__BB2_659:
	ld.shared.u32 	%r3309, [_ZN6thrust24THRUST_300001_SM_1000_NS8cuda_cub4core6detail5shmemE+108];
	ld.shared.u32 	%r3310, [_ZN6thrust24THRUST_300001_SM_1000_NS8cuda_cub4core6detail5shmemE+100];
$L__BB2_660:
	setp.ge.s32 	%p451, %r763, %r756;
	bar.sync 	0;
	sub.s32 	%r3375, %r3306, %r3310;
	mov.u32 	%r3312, %r3375;
	@%p451 bra 	$L__BB2_662;
	add.s32 	%r3312, %r3375, 1;
	shl.b32 	%r1818, %r3375, 2;
	mov.u32 	%r1819, _ZN6thrust24THRUST_300001_SM_1000_NS8cuda_cub4core6detail5shmemE;
	add.s32 	%r1820, %r1819, %r1818;
	st.shared.u32 	[%r1820+2048], %r761;
$L__BB2_662:
	setp.ge.s32 	%p452, %r774, %r756;
	@%p452 bra 	$L__BB2_664;
	add.s32 	%r1000, %r3312, 1;
	shl.b32 	%r1821, %r3312, 2;
	mov.u32 	%r1822, _ZN6thrust24THRUST_300001_SM_1000_NS8cuda_cub4core6detail5shmemE;
	add.s32 	%r1823, %r1822, %r1821;
	st.shared.u32 	[%r1823+2048], %r772;
	mov.u32 	%r3312, %r1000;
$L__BB2_664:
	setp.ge.s32 	%p453, %r785, %r756;
	@%p453 bra 	$L__BB2_666;
	add.s32 	%r1002, %r3312, 1;
	shl.b32 	%r1824, %r3312, 2;
	mov.u32 	%r1825, _ZN6thrust24THRUST_300001_SM_1000_NS8cuda_cub4core6detail5shmemE;
	add.s32 	%r1826, %r1825, %r1824;
	st.shared.u32 	[%r1826+2048], %r783;
	mov.u32 	%r3312, %r1002;
$L__BB2_666:
	setp.ge.s32 	%p454, %r796, %r756;
	@%p454 bra 	$L__BB2_668;
	add.s32 	%r1004, %r3312, 1;
	shl.b32 	%r1827, %r3312, 2;
	mov.u32 	%r1828, _ZN6thrust24THRUST_300001_SM_1000_NS8cuda_cub4core6detail5shmemE;
	add.s32 	%r1829, %r1828, %r1827;
	st.shared.u32 	[%r1829+2048], %r794;
	mov.u32 	%r3312, %r1004;
$L__BB2_668:
	setp.ge.s32 	%p455, %r807, %r756;
	@%p455 bra 	$L__BB2_670;
	add.s32 	%r1006, %r3312, 1;
	shl.b32 	%r1830, %r3312, 2;
	mov.u32 	%r1831, _ZN6thrust24THRUST_300001_SM_1000_NS8cuda_cub4core6detail5shmemE;
	add.s32 	%r1832, %r1831, %r1830;
	st.shared.u32 	[%r1832+2048], %r805;
	mov.u32 	%r3312, %r1006;
$L__BB2_670:
	and.b32  	%r1008, %r828, 32;
	setp.eq.s32 	%p456, %r1008, 0;
	@%p456 bra 	$L__BB2_672;
	add.s32 	%r1009, %r3312, 1;
	shl.b32 	%r1833, %r3312, 2;
	mov.u32 	%r1834, _ZN6thrust24THRUST_300001_SM_1000_NS8cuda_cub4core6detail5shmemE;
	add.s32 	%r1835, %r1834, %r1833;
	st.shared.u32 	[%r1835+2048], %r816;
	mov.u32 	%r3312, %r1009;
$L__BB2_672:
	and.b32  	%r1011, %r828, 64;
	setp.eq.s32 	%p457, %r1011, 0;
	@%p457 bra 	$L__BB2_674;
	add.s32 	%r1012, %r3312, 1;
	shl.b32 	%r1836, %r3312, 2;
	mov.u32 	%r1837, _ZN6thrust24THRUST_300001_SM_1000_NS8cuda_cub4core6detail5shmemE;
	add.s32 	%r1838, %r1837, %r1836;
	st.shared.u32 	[%r1838+2048], %r826;
	mov.u32 	%r3312, %r1012;
$L__BB2_674:
	and.b32  	%r1014, %r849, 128;
	setp.eq.s32 	%p458, %r1014, 0;
	@%p458 bra 	$L__BB2_676;
	add.s32 	%r1015, %r3312, 1;
	shl.b32 	%r1839, %r3312, 2;
	mov.u32 	%r1840, _ZN6thrust24THRUST_300001_SM_1000_NS8cuda_cub4core6detail5shmemE;
	add.s32 	%r1841, %r1840, %r1839;
	st.shared.u32 	[%r1841+2048], %r837;
	mov.u32 	%r3312, %r1015;
$L__BB2_676:
	and.b32  	%r1017, %r849, 256;
	setp.eq.s32 	%p459, %r1017, 0;
	@%p459 bra 	$L__BB2_678;
	add.s32 	%r1018, %r3312, 1;
	shl.b32 	%r1842, %r3312, 2;
	mov.u32 	%r1843, _ZN6thrust24THRUST_300001_SM_1000_NS8cuda_cub4core6detail5shmemE;
	add.s32 	%r1844, %r1843, %r1842;
	st.shared.u32 	[%r1844+2048], %r847;
	mov.u32 	%r3312, %r1018;
$L__BB2_678:
	and.b32  	%r1020, %r870, 512;
	setp.eq.s32 	%p460, %r1020, 0;
	@%p460 bra 	$L__BB2_680;
	add.s32 	%r1021, %r3312, 1;
	shl.b32 	%r1845, %r3312, 2;
	mov.u32 	%r1846, _ZN6thrust24THRUST_300001_SM_1000_NS8cuda_cub4core6detail5shmemE;
	add.s32 	%r1847, %r1846, %r1845;
	st.shared.u32 	[%r1847+2048], %r858;
	mov.u32 	%r3312, %r1021;
$L__BB2_680:
	and.b32  	%r1023, %r870, 1024;
	setp.eq.s32 	%p461, %r1023, 0;
	@%p461 bra 	$L__BB2_682;
	add.s32 	%r1024, %r3312, 1;
	shl.b32 	%r1848, %r3312, 2;
	mov.u32 	%r1849, _ZN6thrust24THRUST_300001_SM_1000_NS8cuda_cub4core6detail5shmemE;
	add.s32 	%r1850, %r1849, %r1848;
	st.shared.u32 	[%r1850+2048], %r868;
	mov.u32 	%r3312, %r1024;
$L__BB2_682:
	and.b32  	%r1026, %r891, 2048;
	setp.eq.s32 	%p462, %r1026, 0;
	@%p462 bra 	$L__BB2_684;
	add.s32 	%r1027, %r3312, 1;
	shl.b32 	%r1851, %r3312, 2;
	mov.u32 	%r1852, _ZN6thrust24THRUST_300001_SM_1000_NS8cuda_cub4core6detail5shmemE;
	add.s32 	%r1853, %r1852, %r1851;
	st.shared.u32 	[%r1853+2048], %r879;
	mov.u32 	%r3312, %r1027;
$L__BB2_684:
	and.b32  	%r1029, %r891, 4096;
	setp.eq.s32 	%p463, %r1029, 0;
	@%p463 bra 	$L__BB2_686;
	add.s32 	%r1030, %r3312, 1;
	shl.b32 	%r1854, %r3312, 2;
	mov.u32 	%r1855, _ZN6thrust24THRUST_300001_SM_1000_NS8cuda_cub4core6detail5shmemE;
	add.s32 	%r1856, %r1855, %r1854;
	st.shared.u32 	[%r1856+2048], %r889;
	mov.u32 	%r3312, %r1030;
$L__BB2_686:
	and.b32  	%r1032, %r912, 8192;
	setp.eq.s32 	%p464, %r1032, 0;
	@%p464 bra 	$L__BB2_688;
	add.s32 	%r1033, %r3312, 1;
	shl.b32 	%r1857, %r3312, 2;
	mov.u32 	%r1858, _ZN6thrust24THRUST_300001_SM_1000_NS8cuda_cub4core6detail5shmemE;
	add.s32 	%r1859, %r1858, %r1857;
	st.shared.u32 	[%r1859+2048], %r900;
	mov.u32 	%r3312, %r1033;
$L__BB2_688:
	and.b32  	%r1035, %r912, 16384;
	setp.eq.s32 	%p465, %r1035, 0;
	@%p465 bra 	$L__BB2_690;
	add.s32 	%r1036, %r3312, 1;
	shl.b32 	%r1860, %r3312, 2;
	mov.u32 	%r1861, _ZN6thrust24THRUST_300001_SM_1000_NS8cuda_cub4core6detail5shmemE;
	add.s32 	%r1862, %r1861, %r1860;
	st.shared.u32 	[%r1862+2048], %r910;
	mov.u32 	%r3312, %r1036;
$L__BB2_690:
	and.b32  	%r1038, %r933, 32768;
	setp.eq.s32 	%p466, %r1038, 0;
	@%p466 bra 	$L__BB2_692;
	add.s32 	%r1039, %r3312, 1;
	shl.b32 	%r1863, %r3312, 2;
	mov.u32 	%r1864, _ZN6thrust24THRUST_300001_SM_1000_NS8cuda_cub4core6detail5shmemE;
	add.s32 	%r1865, %r1864, %r1863;
	st.shared.u32 	[%r1865+2048], %r921;
	mov.u32 	%r3312, %r1039;
$L__BB2_692:
	and.b32  	%r1041, %r933, 65536;
	setp.eq.s32 	%p467, %r1041, 0;
	@%p467 bra 	$L__BB2_694;
	add.s32 	%r1042, %r3312, 1;
	shl.b32 	%r1866, %r3312, 2;
	mov.u32 	%r1867, _ZN6thrust24THRUST_300001_SM_1000_NS8cuda_cub4core6detail5shmemE;
	add.s32 	%r1868, %r1867, %r1866;
	st.shared.u32 	[%r1868+2048], %r931;
	mov.u32 	%r3312, %r1042;
$L__BB2_694:
	and.b32  	%r1044, %r954, 131072;
	setp.eq.s32 	%p468, %r1044, 0;
	@%p468 bra 	$L__BB2_696;
	add.s32 	%r1045, %r3312, 1;
	shl.b32 	%r1869, %r3312, 2;
	mov.u32 	%r1870, _ZN6thrust24THRUST_300001_SM_1000_NS8cuda_cub4core6detail5shmemE;
	add.s32 	%r1871, %r1870, %r1869;
	st.shared.u32 	[%r1871+2048], %r942;
	mov.u32 	%r3312, %r1045;
$L__BB2_696:
	and.b32  	%r1047, %r954, 262144;
	setp.eq.s32 	%p469, %r1047, 0;
	@%p469 bra 	$L__BB2_698;
	shl.b32 	%r1872, %r3312, 2;
	mov.u32 	%r1873, _ZN6thrust24THRUST_300001_SM_1000_NS8cuda_cub4core6detail5shmemE;
	add.s32 	%r1874, %r1873, %r1872;
	st.shared.u32 	[%r1874+2048], %r952;
$L__BB2_698:
	bar.sync 	0;
	mov.u32 	%r3335, %tid.x;
	setp.ge.s32 	%p470, %r3335, %r3309;
	@%p470 bra 	$L__BB2_705;
	not.b32 	%r1875, %r3335;
	add.s32 	%r1876, %r3309, %r1875;
	and.b32  	%r1877, %r1876, 1536;
	setp.eq.s32 	%p471, %r1877, 1536;
	@%p471 bra 	$L__BB2_702;
	mov.u32 	%r1878, %tid.x;
	not.b32 	%r1879, %r1878;
	add.s32 	%r1880, %r3309, %r1879;
	shr.u32 	%r1881, %r1880, 9;
	add.s32 	%r1882, %r1881, 1;
	and.b32  	%r1883, %r1882, 3;
	add.s32 	%r3331, %r1878, %r3310;
	shl.b32 	%r1884, %r1878, 2;
	mov.u32 	%r1885, _ZN6thrust24THRUST_300001_SM_1000_NS8cuda_cub4core6detail5shmemE;
	add.s32 	%r1886, %r1884, %r1885;
	add.s32 	%r3330, %r1886, 2048;
	neg.s32 	%r3329, %r1883;
$L__BB2_701:
	.pragma "nounroll";
	and.b32  	%r1890, %r1880, 1536;
	add.s32 	%r1891, %r1890, 512;
	and.b32  	%r1892, %r1891, 1536;
	add.s32 	%r3335, %r1878, %r1892;
	mul.wide.s32 	%rd68, %r3331, 4;
	add.s64 	%rd69, %rd7, %rd68;
	ld.shared.u32 	%r1893, [%r3330];
	st.global.u32 	[%rd69], %r1893;
	add.s32 	%r3331, %r3331, 512;
	add.s32 	%r3330, %r3330, 2048;
	add.s32 	%r3329, %r3329, 1;
	setp.ne.s32 	%p472, %r3329, 0;
	@%p472 bra 	$L__BB2_701;
$L__BB2_702:
	mov.u32 	%r1894, %tid.x;
	not.b32 	%r1895, %r1894;
	add.s32 	%r1896, %r3309, %r1895;
	setp.lt.u32 	%p473, %r1896, 1536;
	@%p473 bra 	$L__BB2_705;
	add.s64 	%rd26, %rd7, 4096;
	add.s32 	%r3334, %r3335, %r3310;
	shl.b32 	%r1897, %r3335, 2;
	mov.u32 	%r1898, _ZN6thrust24THRUST_300001_SM_1000_NS8cuda_cub4core6detail5shmemE;
	add.s32 	%r1899, %r1897, %r1898;
	add.s32 	%r3333, %r1899, 8192;
$L__BB2_704:
	mul.wide.s32 	%rd70, %r3334, 4;
	add.s64 	%rd71, %rd26, %rd70;
	ld.shared.u32 	%r1900, [%r3333+-6144];
	st.global.u32 	[%rd71+-4096], %r1900;
	ld.shared.u32 	%r1901, [%r3333+-4096];
	st.global.u32 	[%rd71+-2048], %r1901;
	ld.shared.u32 	%r1902, [%r3333+-2048];
	st.global.u32 	[%rd71], %r1902;
	ld.shared.u32 	%r1903, [%r3333];
	st.global.u32 	[%rd71+2048], %r1903;
	add.s32 	%r3335, %r3335, 2048;
	add.s32 	%r3334, %r3334, 2048;
	add.s32 	%r3333, %r3333, 8192;
	setp.lt.s32 	%p474, %r3335, %r3309;
	@%p474 bra 	$L__BB2_704;
$L__BB2_705:
	mov.u32 	%r1068, %tid.x;
	setp.ge.s32 	%p475, %r1068, %r609;
	cvt.u64.u32 	%rd72, %r1068;
	cvt.s64.s32 	%rd73, %r604;
	add.s64 	%rd74, %rd72, %rd73;
	shl.b64 	%rd75, %rd74, 2;
	add.s64 	%rd27, %rd5, %rd75;
	@%p475 bra 	$L__BB2_709;
	setp.ge.s32 	%p476, %r1068, %r606;
	@%p476 bra 	$L__BB2_708;
	ld.global.u32 	%r3336, [%rd27];
	bra.uni 	$L__BB2_709;
$L__BB2_708:
	sub.s32 	%r1905, %r1068, %r606;
	cvt.s64.s32 	%rd76, %r1905;
	cvt.s64.s32 	%rd77, %r605;
	add.s64 	%rd78, %rd76, %rd77;
	shl.b64 	%rd79, %rd78, 2;
	add.s64 	%rd80, %rd6, %rd79;
	ld.global.u32 	%r3336, [%rd80];
$L__BB2_709:
	add.s32 	%r1072, %r1068, 512;
	setp.ge.s32 	%p477, %r1072, %r609;
	cvt.s64.s32 	%rd82, %r606;
	sub.s64 	%rd83, %rd72, %rd82;
	cvt.s64.s32 	%rd84, %r605;
	add.s64 	%rd85, %rd83, %rd84;
	shl.b64 	%rd86, %rd85, 2;
	add.s64 	%rd28, %rd6, %rd86;
	@%p477 bra 	$L__BB2_713;
	setp.lt.s32 	%p478, %r1072, %r606;
	@%p478 bra 	$L__BB2_712;
	ld.global.u32 	%r3337, [%rd28+2048];
	bra.uni 	$L__BB2_713;
$L__BB2_712:
	ld.global.u32 	%r3337, [%rd27+2048];
$L__BB2_713:
	or.b32  	%r1076, %r1068, 1024;
	setp.ge.s32 	%p479, %r1076, %r609;
	@%p479 bra 	$L__BB2_717;
	setp.lt.s32 	%p480, %r1076, %r606;
	@%p480 bra 	$L__BB2_716;
	ld.global.u32 	%r3338, [%rd28+4096];
	bra.uni 	$L__BB2_717;
$L__BB2_716:
	ld.global.u32 	%r3338, [%rd27+4096];
$L__BB2_717:
	add.s32 	%r1080, %r1068, 1536;
	setp.ge.s32 	%p481, %r1080, %r609;
	@%p481 bra 	$L__BB2_721;
	setp.lt.s32 	%p482, %r1080, %r606;
	@%p482 bra 	$L__BB2_720;
	ld.global.u32 	%r3339, [%rd28+6144];
	bra.uni 	$L__BB2_721;
$L__BB2_720:
	ld.global.u32 	%r3339, [%rd27+6144];
$L__BB2_721:
	or.b32  	%r1084, %r1068, 2048;
	setp.ge.s32 	%p483, %r1084, %r609;
	@%p483 bra 	$L__BB2_725;
	setp.lt.s32 	%p484, %r1084, %r606;
	@%p484 bra 	$L__BB2_724;
	ld.global.u32 	%r3340, [%rd28+8192];
	bra.uni 	$L__BB2_725;
$L__BB2_724:
	ld.global.u32 	%r3340, [%rd27+8192];
$L__BB2_725:
	add.s32 	%r1088, %r1068, 2560;
	setp.ge.s32 	%p485, %r1088, %r609;
	@%p485 bra 	$L__BB2_729;
	setp.lt.s32 	%p486, %r1088, %r606;
	@%p486 bra 	$L__BB2_728;
	ld.global.u32 	%r3341, [%rd28+10240];
	bra.uni 	$L__BB2_729;
$L__BB2_728:
	ld.global.u32 	%r3341, [%rd27+10240];
$L__BB2_729:
	or.b32  	%r1913, %r1068, 3072;
	setp.ge.s32 	%p487, %r1913, %r609;
	@%p487 bra 	$L__BB2_733;
	setp.lt.s32 	%p488, %r1913, %r606;
	@%p488 bra 	$L__BB2_732;
	ld.global.u32 	%r3342, [%rd28+12288];
	bra.uni 	$L__BB2_733;
$L__BB2_732:
	ld.global.u32 	%r3342, [%rd27+12288];
$L__BB2_733:
	add.s32 	%r1917, %r1068, 3584;
	setp.ge.s32 	%p489, %r1917, %r609;
	@%p489 bra 	$L__BB2_737;
	setp.lt.s32 	%p490, %r1917, %r606;
	@%p490 bra 	$L__BB2_736;
	ld.global.u32 	%r3343, [%rd28+14336];
	bra.uni 	$L__BB2_737;
$L__BB2_736:
	ld.global.u32 	%r3343, [%rd27+14336];
$L__BB2_737:
	or.b32  	%r1922, %r1068, 4096;
	setp.ge.s32 	%p491, %r1922, %r609;
	@%p491 bra 	$L__BB2_741;
	setp.lt.s32 	%p492, %r1922, %r606;
	@%p492 bra 	$L__BB2_740;
	ld.global.u32 	%r3344, [%rd28+16384];
	bra.uni 	$L__BB2_741;
$L__BB2_740:
	ld.global.u32 	%r3344, [%rd27+16384];
$L__BB2_741:
	add.s32 	%r1927, %r1068, 4608;
	setp.ge.s32 	%p493, %r1927, %r609;
	@%p493 bra 	$L__BB2_745;
	setp.lt.s32 	%p494, %r1927, %r606;
	@%p494 bra 	$L__BB2_744;
	ld.global.u32 	%r3345, [%rd28+18432];
	bra.uni 	$L__BB2_745;
$L__BB2_744:
	ld.global.u32 	%r3345, [%rd27+18432];
$L__BB2_745:
	or.b32  	%r1932, %r1068, 5120;
	setp.ge.s32 	%p495, %r1932, %r609;
	@%p495 bra 	$L__BB2_749;
	or.b32  	%r1934, %r1068, 5120;
	setp.lt.s32 	%p496, %r1934, %r606;
	@%p496 bra 	$L__BB2_748;
	ld.global.u32 	%r3346, [%rd28+20480];
	bra.uni 	$L__BB2_749;
$L__BB2_748:
	ld.global.u32 	%r3346, [%rd27+20480];
$L__BB2_749:
	add.s32 	%r1937, %r1068, 5632;
	setp.ge.s32 	%p497, %r1937, %r609;
	@%p497 bra 	$L__BB2_753;
	add.s32 	%r1939, %r1068, 5632;
	setp.lt.s32 	%p498, %r1939, %r606;
	@%p498 bra 	$L__BB2_752;
	ld.global.u32 	%r3347, [%rd28+22528];
	bra.uni 	$L__BB2_753;
$L__BB2_752:
	ld.global.u32 	%r3347, [%rd27+22528];
$L__BB2_753:
	mov.u32 	%r1941, %tid.x;
	or.b32  	%r1942, %r1941, 6144;
	setp.ge.s32 	%p499, %r1942, %r609;
	@%p499 bra 	$L__BB2_757;
	mov.u32 	%r1943, %tid.x;
	or.b32  	%r1944, %r1943, 6144;
	setp.lt.s32 	%p500, %r1944, %r606;
	@%p500 bra 	$L__BB2_756;
	ld.global.u32 	%r3348, [%rd28+24576];
	bra.uni 	$L__BB2_757;
$L__BB2_756:
	ld.global.u32 	%r3348, [%rd27+24576];
$L__BB2_757:
	mov.u32 	%r1946, %tid.x;
	add.s32 	%r1947, %r1946, 6656;
	setp.ge.s32 	%p501, %r1947, %r609;
	@%p501 bra 	$L__BB2_761;
	mov.u32 	%r1948, %tid.x;
	add.s32 	%r1949, %r1948, 6656;
	setp.lt.s32 	%p502, %r1949, %r606;
	@%p502 bra 	$L__BB2_760;
	ld.global.u32 	%r3349, [%rd28+26624];
	bra.uni 	$L__BB2_761;
$L__BB2_760:
	ld.global.u32 	%r3349, [%rd27+26624];
$L__BB2_761:
	mov.u32 	%r1951, %tid.x;
	or.b32  	%r1952, %r1951, 7168;
	setp.ge.s32 	%p503, %r1952, %r609;
	@%p503 bra 	$L__BB2_765;
	mov.u32 	%r1953, %tid.x;
	or.b32  	%r1954, %r1953, 7168;
	setp.lt.s32 	%p504, %r1954, %r606;
	@%p504 bra 	$L__BB2_764;
	ld.global.u32 	%r3350, [%rd28+28672];
	bra.uni 	$L__BB2_765;
$L__BB2_764:
	ld.global.u32 	%r3350, [%rd27+28672];
$L__BB2_765:
	mov.u32 	%r1956, %tid.x;
	add.s32 	%r1957, %r1956, 7680;
	setp.ge.s32 	%p505, %r1957, %r609;
	@%p505 bra 	$L__BB2_769;
	mov.u32 	%r1958, %tid.x;
	add.s32 	%r1959, %r1958, 7680;
	setp.lt.s32 	%p506, %r1959, %r606;
	@%p506 bra 	$L__BB2_768;
	ld.global.u32 	%r3351, [%rd28+30720];
	bra.uni 	$L__BB2_769;
$L__BB2_768:
	ld.global.u32 	%r3351, [%rd27+30720];
$L__BB2_769:
	mov.u32 	%r1961, %tid.x;
	or.b32  	%r1962, %r1961, 8192;
	setp.ge.s32 	%p507, %r1962, %r609;
	@%p507 bra 	$L__BB2_773;
	mov.u32 	%r1963, %tid.x;
	or.b32  	%r1964, %r1963, 8192;
	setp.lt.s32 	%p508, %r1964, %r606;
	@%p508 bra 	$L__BB2_772;
	ld.global.u32 	%r3352, [%rd28+32768];
	bra.uni 	$L__BB2_773;
$L__BB2_772:
	ld.global.u32 	%r3352, [%rd27+32768];
$L__BB2_773:
	mov.u32 	%r1966, %tid.x;
	add.s32 	%r1967, %r1966, 8704;
	setp.ge.s32 	%p509, %r1967, %r609;
	@%p509 bra 	$L__BB2_777;
	mov.u32 	%r1968, %tid.x;
	add.s32 	%r1969, %r1968, 8704;
	setp.lt.s32 	%p510, %r1969, %r606;
	@%p510 bra 	$L__BB2_776;
	ld.global.u32 	%r3353, [%rd28+34816];
	bra.uni 	$L__BB2_777;
$L__BB2_776:
	ld.global.u32 	%r3353, [%rd27+34816];
$L__BB2_777:
	mov.u32 	%r1971, %tid.x;
	or.b32  	%r1972, %r1971, 9216;
	setp.ge.s32 	%p511, %r1972, %r609;
	@%p511 bra 	$L__BB2_781;
	mov.u32 	%r1973, %tid.x;
	or.b32  	%r1974, %r1973, 9216;
	setp.lt.s32 	%p512, %r1974, %r606;
	@%p512 bra 	$L__BB2_780;
	ld.global.u32 	%r3354, [%rd28+36864];
	bra.uni 	$L__BB2_781;
$L__BB2_780:
	ld.global.u32 	%r3354, [%rd27+36864];
$L__BB2_781:
	bar.sync 	0;
	mov.u32 	%r1975, %tid.x;
	shl.b32 	%r1976, %r1975, 2;
	mov.u32 	%r1977, _ZN6thrust24THRUST_300001_SM_1000_NS8cuda_cub4core6detail5shmemE;
	add.s32 	%r1978, %r1977, %r1976;
	st.shared.u32 	[%r1978+2048], %r3336;
	st.shared.u32 	[%r1978+4096], %r3337;
	st.shared.u32 	[%r1978+6144], %r3338;
	st.shared.u32 	[%r1978+8192], %r3339;
	st.shared.u32 	[%r1978+10240], %r3340;
	st.shared.u32 	[%r1978+12288], %r3341;
	st.shared.u32 	[%r1978+14336], %r3342;
	st.shared.u32 	[%r1978+16384], %r3343;
	st.shared.u32 	[%r1978+18432], %r3344;
	st.shared.u32 	[%r1978+20480], %r3345;
	st.shared.u32 	[%r1978+22528], %r3346;
	st.shared.u32 	[%r1978+24576], %r3347;
	st.shared.u32 	[%r1978+26624], %r3348;
	st.shared.u32 	[%r1978+28672], %r3349;
	st.shared.u32 	[%r1978+30720], %r3350;
	st.shared.u32 	[%r1978+32768], %r3351;
	st.shared.u32 	[%r1978+34816], %r3352;
	st.shared.u32 	[%r1978+36864], %r3353;
	st.shared.u32 	[%r1978+38912], %r3354;
	bar.sync 	0;
	@%p451 bra 	$L__BB2_783;
	shl.b32 	%r1979, %r762, 2;
	mov.u32 	%r1980, _ZN6thrust24THRUST_300001_SM_1000_NS8cuda_cub4core6detail5shmemE;
	add.s32 	%r1981, %r1980, %r1979;
	ld.shared.u32 	%r3336, [%r1981+2048];
$L__BB2_783:
	@%p452 bra 	$L__BB2_785;
	shl.b32 	%r1982, %r773, 2;
	mov.u32 	%r1983, _ZN6thrust24THRUST_300001_SM_1000_NS8cuda_cub4core6detail5shmemE;
	add.s32 	%r1984, %r1983, %r1982;
	ld.shared.u32 	%r3337, [%r1984+2048];
$L__BB2_785:
	@%p453 bra 	$L__BB2_787;
	shl.b32 	%r1985, %r784, 2;
	mov.u32 	%r1986, _ZN6thrust24THRUST_300001_SM_1000_NS8cuda_cub4core6detail5shmemE;
	add.s32 	%r1987, %r1986, %r1985;
	ld.shared.u32 	%r3338, [%r1987+2048];
$L__BB2_787:
	@%p454 bra 	$L__BB2_789;
	shl.b32 	%r1988, %r795, 2;
	mov.u32 	%r1989, _ZN6thrust24THRUST_300001_SM_1000_NS8cuda_cub4core6detail5shmemE;
	add.s32 	%r1990, %r1989, %r1988;
	ld.shared.u32 	%r3339, [%r1990+2048];
$L__BB2_789:
	@%p455 bra 	$L__BB2_791;
	shl.b32 	%r1991, %r806, 2;
	mov.u32 	%r1992, _ZN6thrust24THRUST_300001_SM_1000_NS8cuda_cub4core6detail5shmemE;
	add.s32 	%r1993, %r1992, %r1991;
	ld.shared.u32 	%r3340, [%r1993+2048];
$L__BB2_791:
	@%p456 bra 	$L__BB2_793;
	shl.b32 	%r1994, %r817, 2;
	mov.u32 	%r1995, _ZN6thrust24THRUST_300001_SM_1000_NS8cuda_cub4core6detail5shmemE;
	add.s32 	%r1996, %r1995, %r1994;
	ld.shared.u32 	%r3341, [%r1996+2048];
$L__BB2_793:
	setp.eq.s32 	%p519, %r1011, 0;
	@%p519 bra 	$L__BB2_795;
	shl.b32 	%r1997, %r827, 2;
	mov.u32 	%r1998, _ZN6thrust24THRUST_300001_SM_1000_NS8cuda_cub4core6detail5shmemE;
	add.s32 	%r1999, %r1998, %r1997;
	ld.shared.u32 	%r3342, [%r1999+2048];
$L__BB2_795:
	setp.eq.s32 	%p520, %r1014, 0;
	@%p520 bra 	$L__BB2_797;
	shl.b32 	%r2000, %r838, 2;
	mov.u32 	%r2001, _ZN6thrust24THRUST_300001_SM_1000_NS8cuda_cub4core6detail5shmemE;
	add.s32 	%r2002, %r2001, %r2000;
	ld.shared.u32 	%r3343, [%r2002+2048];
$L__BB2_797:
	setp.eq.s32 	%p521, %r1017, 0;
	@%p521 bra 	$L__BB2_799;
	shl.b32 	%r2003, %r848, 2;
	mov.u32 	%r2004, _ZN6thrust24THRUST_300001_SM_1000_NS8cuda_cub4core6detail5shmemE;
	add.s32 	%r2005, %r2004, %r2003;
	ld.shared.u32 	%r3344, [%r2005+2048];
$L__BB2_799:
	setp.eq.s32 	%p522, %r1020, 0;
	@%p522 bra 	$L__BB2_801;
	shl.b32 	%r2006, %r859, 2;
	mov.u32 	%r2007, _ZN6thrust24THRUST_300001_SM_1000_NS8cuda_cub4core6detail5shmemE;
	add.s32 	%r2008, %r2007, %r2006;
	ld.shared.u32 	%r3345, [%r2008+2048];
$L__BB2_801:
	setp.eq.s32 	%p523, %r1023, 0;
	@%p523 bra 	$L__BB2_803;
	shl.b32 	%r2009, %r869, 2;
	mov.u32 	%r2010, _ZN6thrust24THRUST_300001_SM_1000_NS8cuda_cub4core6detail5shmemE;
	add.s32 	%r2011, %r2010, %r2009;
	ld.shared.u32 	%r3346, [%r2011+2048];
$L__BB2_803:
	setp.eq.s32 	%p524, %r1026, 0;
	@%p524 bra 	$L__BB2_805;
	shl.b32 	%r2012, %r880, 2;
	mov.u32 	%r2013, _ZN6thrust24THRUST_300001_SM_1000_NS8cuda_cub4core6detail5shmemE;
	add.s32 	%r2014, %r2013, %r2012;
	ld.shared.u32 	%r3347, [%r2014+2048];
$L__BB2_805:
	setp.eq.s32 	%p525, %r1029, 0;
	@%p525 bra 	$L__BB2_807;
	shl.b32 	%r2015, %r890, 2;
	mov.u32 	%r2016, _ZN6thrust24THRUST_300001_SM_1000_NS8cuda_cub4core6detail5shmemE;
	add.s32 	%r2017, %r2016, %r2015;
	ld.shared.u32 	%r3348, [%r2017+2048];
$L__BB2_807:
	setp.eq.s32 	%p526, %r1032, 0;
	@%p526 bra 	$L__BB2_809;
	shl.b32 	%r2018, %r901, 2;
	mov.u32 	%r2019, _ZN6thrust24THRUST_300001_SM_1000_NS8cuda_cub4core6detail5shmemE;
	add.s32 	%r2020, %r2019, %r2018;
	ld.shared.u32 	%r3349, [%r2020+2048];
$L__BB2_809:
	setp.eq.s32 	%p527, %r1035, 0;
	@%p527 bra 	$L__BB2_811;
	shl.b32 	%r2021, %r911, 2;
	mov.u32 	%r2022, _ZN6thrust24THRUST_300001_SM_1000_NS8cuda_cub4core6detail5shmemE;
	add.s32 	%r2023, %r2022, %r2021;
	ld.shared.u32 	%r3350, [%r2023+2048];
$L__BB2_811:
	setp.eq.s32 	%p528, %r1038, 0;
	@%p528 bra 	$L__BB2_813;
	shl.b32 	%r2024, %r922, 2;
	mov.u32 	%r2025, _ZN6thrust24THRUST_300001_SM_1000_NS8cuda_cub4core6detail5shmemE;
	add.s32 	%r2026, %r2025, %r2024;
	ld.shared.u32 	%r3351, [%r2026+2048];
$L__BB2_813:
	setp.eq.s32 	%p529, %r1041, 0;
	@%p529 bra 	$L__BB2_815;
	shl.b32 	%r2027, %r932, 2;
	mov.u32 	%r2028, _ZN6thrust24THRUST_300001_SM_1000_NS8cuda_cub4core6detail5shmemE;
	add.s32 	%r2029, %r2028, %r2027;
	ld.shared.u32 	%r3352, [%r2029+2048];
$L__BB2_815:
	setp.eq.s32 	%p530, %r1044, 0;
	@%p530 bra 	$L__BB2_817;
	shl.b32 	%r2030, %r943, 2;
	mov.u32 	%r2031, _ZN6thrust24THRUST_300001_SM_1000_NS8cuda_cub4core6detail5shmemE;
	add.s32 	%r2032, %r2031, %r2030;
	ld.shared.u32 	%r3353, [%r2032+2048];
$L__BB2_817:
	setp.eq.s32 	%p531, %r1047, 0;
	@%p531 bra 	$L__BB2_819;
	shl.b32 	%r2033, %r953, 2;
	mov.u32 	%r2034, _ZN6thrust24THRUST_300001_SM_1000_NS8cuda_cub4core6detail5shmemE;
	add.s32 	%r2035, %r2034, %r2033;
	ld.shared.u32 	%r3354, [%r2035+2048];
$L__BB2_819:
	setp.ge.s32 	%p532, %r763, %r756;
	bar.sync 	0;
	@%p532 bra 	$L__BB2_821;
	add.s32 	%r1170, %r3375, 1;
	shl.b32 	%r2036, %r3375, 2;
	mov.u32 	%r2037, _ZN6thrust24THRUST_300001_SM_1000_NS8cuda_cub4core6detail5shmemE;
	add.s32 	%r2038, %r2037, %r2036;
	st.shared.u32 	[%r2038+2048], %r3336;
	mov.u32 	%r3375, %r1170;
$L__BB2_821:
	setp.ge.s32 	%p533, %r774, %r756;
	@%p533 bra 	$L__BB2_823;
	add.s32 	%r1172, %r3375, 1;
	shl.b32 	%r2039, %r3375, 2;
	mov.u32 	%r2040, _ZN6thrust24THRUST_300001_SM_1000_NS8cuda_cub4core6detail5shmemE;
	add.s32 	%r2041, %r2040, %r2039;
	st.shared.u32 	[%r2041+2048], %r3337;
	mov.u32 	%r3375, %r1172;
$L__BB2_823:
	setp.ge.s32 	%p534, %r785, %r756;
	@%p534 bra 	$L__BB2_825;
	add.s32 	%r1174, %r3375, 1;
	shl.b32 	%r2042, %r3375, 2;
	mov.u32 	%r2043, _ZN6thrust24THRUST_300001_SM_1000_NS8cuda_cub4core6detail5shmemE;
	add.s32 	%r2044, %r2043, %r2042;
	st.shared.u32 	[%r2044+2048], %r3338;
	mov.u32 	%r3375, %r1174;
$L__BB2_825:
	setp.ge.s32 	%p535, %r796, %r756;
	@%p535 bra 	$L__BB2_827;
	add.s32 	%r1176, %r3375, 1;
	shl.b32 	%r2045, %r3375, 2;
	mov.u32 	%r2046, _ZN6thrust24THRUST_300001_SM_1000_NS8cuda_cub4core6detail5shmemE;
	add.s32 	%r2047, %r2046, %r2045;
	st.shared.u32 	[%r2047+2048], %r3339;
	mov.u32 	%r3375, %r1176;
$L__BB2_827:
	setp.ge.s32 	%p536, %r807, %r756;
	@%p536 bra 	$L__BB2_829;
	add.s32 	%r1178, %r3375, 1;
	shl.b32 	%r2048, %r3375, 2;
	mov.u32 	%r2049, _ZN6thrust24THRUST_300001_SM_1000_NS8cuda_cub4core6detail5shmemE;
	add.s32 	%r2050, %r2049, %r2048;
	st.shared.u32 	[%r2050+2048], %r3340;
	mov.u32 	%r3375, %r1178;
$L__BB2_829:
	setp.eq.s32 	%p537, %r1008, 0;
	@%p537 bra 	$L__BB2_831;
	add.s32 	%r1180, %r3375, 1;
	shl.b32 	%r2051, %r3375, 2;
	mov.u32 	%r2052, _ZN6thrust24THRUST_300001_SM_1000_NS8cuda_cub4core6detail5shmemE;
	add.s32 	%r2053, %r2052, %r2051;
	st.shared.u32 	[%r2053+2048], %r3341;
	mov.u32 	%r3375, %r1180;
$L__BB2_831:
	setp.eq.s32 	%p538, %r1011, 0;
	@%p538 bra 	$L__BB2_833;
	add.s32 	%r1182, %r3375, 1;
	shl.b32 	%r2054, %r3375, 2;
	mov.u32 	%r2055, _ZN6thrust24THRUST_300001_SM_1000_NS8cuda_cub4core6detail5shmemE;
	add.s32 	%r2056, %r2055, %r2054;
	st.shared.u32 	[%r2056+2048], %r3342;
	mov.u32 	%r3375, %r1182;
$L__BB2_833:
	setp.eq.s32 	%p539, %r1014, 0;
	@%p539 bra 	$L__BB2_835;
	add.s32 	%r1184, %r3375, 1;
	shl.b32 	%r2057, %r3375, 2;
	mov.u32 	%r2058, _ZN6thrust24THRUST_300001_SM_1000_NS8cuda_cub4core6detail5shmemE;
	add.s32 	%r2059, %r2058, %r2057;
	st.shared.u32 	[%r2059+2048], %r3343;
	mov.u32 	%r3375, %r1184;
$L__BB2_835:
	setp.eq.s32 	%p540, %r1017, 0;
	@%p540 bra 	$L__BB2_837;
	add.s32 	%r1186, %r3375, 1;
	shl.b32 	%r2060, %r3375, 2;
	mov.u32 	%r2061, _ZN6thrust24THRUST_300001_SM_1000_NS8cuda_cub4core6detail5shmemE;
	add.s32 	%r2062, %r2061, %r2060;
	st.shared.u32 	[%r2062+2048], %r3344;
	mov.u32 	%r3375, %r1186;
$L__BB2_837:
	setp.eq.s32 	%p541, %r1020, 0;
	@%p541 bra 	$L__BB2_839;
	add.s32 	%r1188, %r3375, 1;
	shl.b32 	%r2063, %r3375, 2;
	mov.u32 	%r2064, _ZN6thrust24THRUST_300001_SM_1000_NS8cuda_cub4core6detail5shmemE;
	add.s32 	%r2065, %r2064, %r2063;
	st.shared.u32 	[%r2065+2048], %r3345;
	mov.u32 	%r3375, %r1188;
$L__BB2_839:
	setp.eq.s32 	%p542, %r1023, 0;
	@%p542 bra 	$L__BB2_841;
	add.s32 	%r1190, %r3375, 1;
	shl.b32 	%r2066, %r3375, 2;
	mov.u32 	%r2067, _ZN6thrust24THRUST_300001_SM_1000_NS8cuda_cub4core6detail5shmemE;
	add.s32 	%r2068, %r2067, %r2066;
	st.shared.u32 	[%r2068+2048], %r3346;
	mov.u32 	%r3375, %r1190;
$L__BB2_841:
	setp.eq.s32 	%p543, %r1026, 0;
	@%p543 bra 	$L__BB2_843;
	add.s32 	%r1192, %r3375, 1;
	shl.b32 	%r2069, %r3375, 2;
	mov.u32 	%r2070, _ZN6thrust24THRUST_300001_SM_1000_NS8cuda_cub4core6detail5shmemE;
	add.s32 	%r2071, %r2070, %r2069;
	st.shared.u32 	[%r2071+2048], %r3347;
	mov.u32 	%r3375, %r1192;
$L__BB2_843:
	setp.eq.s32 	%p544, %r1029, 0;
	@%p544 bra 	$L__BB2_845;
	add.s32 	%r1194, %r3375, 1;
	shl.b32 	%r2072, %r3375, 2;
	mov.u32 	%r2073, _ZN6thrust24THRUST_300001_SM_1000_NS8cuda_cub4core6detail5shmemE;
	add.s32 	%r2074, %r2073, %r2072;
	st.shared.u32 	[%r2074+2048], %r3348;
	mov.u32 	%r3375, %r1194;
$L__BB2_845:
	setp.eq.s32 	%p545, %r1032, 0;
	@%p545 bra 	$L__BB2_847;
	add.s32 	%r1196, %r3375, 1;
	shl.b32 	%r2075, %r3375, 2;
	mov.u32 	%r2076, _ZN6thrust24THRUST_300001_SM_1000_NS8cuda_cub4core6detail5shmemE;
	add.s32 	%r2077, %r2076, %r2075;
	st.shared.u32 	[%r2077+2048], %r3349;
	mov.u32 	%r3375, %r1196;
$L__BB2_847:
	setp.eq.s32 	%p546, %r1035, 0;
	@%p546 bra 	$L__BB2_849;
	add.s32 	%r1198, %r3375, 1;
	shl.b32 	%r2078, %r3375, 2;
	mov.u32 	%r2079, _ZN6thrust24THRUST_300001_SM_1000_NS8cuda_cub4core6detail5shmemE;
	add.s32 	%r2080, %r2079, %r2078;
	st.shared.u32 	[%r2080+2048], %r3350;
	mov.u32 	%r3375, %r1198;
$L__BB2_849:
	setp.eq.s32 	%p547, %r1038, 0;
	@%p547 bra 	$L__BB2_851;
	add.s32 	%r1200, %r3375, 1;
	shl.b32 	%r2081, %r3375, 2;
	mov.u32 	%r2082, _ZN6thrust24THRUST_300001_SM_1000_NS8cuda_cub4core6detail5shmemE;
	add.s32 	%r2083, %r2082, %r2081;
	st.shared.u32 	[%r2083+2048], %r3351;
	mov.u32 	%r3375, %r1200;
$L__BB2_851:
	setp.eq.s32 	%p548, %r1041, 0;
	@%p548 bra 	$L__BB2_853;
	add.s32 	%r1202, %r3375, 1;
	shl.b32 	%r2084, %r3375, 2;
	mov.u32 	%r2085, _ZN6thrust24THRUST_300001_SM_1000_NS8cuda_cub4core6detail5shmemE;
	add.s32 	%r2086, %r2085, %r2084;
	st.shared.u32 	[%r2086+2048], %r3352;
	mov.u32 	%r3375, %r1202;
$L__BB2_853:
	setp.eq.s32 	%p549, %r1044, 0;
	@%p549 bra 	$L__BB2_855;
	add.s32 	%r1204, %r3375, 1;
	shl.b32 	%r2087, %r3375, 2;
	mov.u32 	%r2088, _ZN6thrust24THRUST_300001_SM_1000_NS8cuda_cub4core6detail5shmemE;
	add.s32 	%r2089, %r2088, %r2087;
	st.shared.u32 	[%r2089+2048], %r3353;
	mov.u32 	%r3375, %r1204;
$L__BB2_855:
	setp.eq.s32 	%p550, %r1047, 0;
	@%p550 bra 	$L__BB2_857;
	shl.b32 	%r2090, %r3375, 2;
	mov.u32 	%r2091, _ZN6thrust24THRUST_300001_SM_1000_NS8cuda_cub4core6detail5shmemE;
	add.s32 	%r2092, %r2091, %r2090;
	st.shared.u32 	[%r2092+2048], %r3354;
$L__BB2_857:
	mov.u32 	%r1206, %tid.x;
	setp.ge.s32 	%p551, %r1206, %r3309;
	bar.sync 	0;
	@%p551 bra 	$L__BB2_864;
	not.b32 	%r2093, %r1206;
	add.s32 	%r1207, %r3309, %r2093;
	and.b32  	%r2094, %r1207, 1536;
	setp.eq.s32 	%p552, %r2094, 1536;
	mov.u32 	%r3398, %r1206;
	@%p552 bra 	$L__BB2_861;
	shr.u32 	%r2095, %r1207, 9;
	add.s32 	%r2096, %r2095, 1;
	and.b32  	%r2097, %r2096, 3;
	add.s32 	%r3394, %r1206, %r3310;
	shl.b32 	%r2098, %r1206, 2;
	mov.u32 	%r2099, _ZN6thrust24THRUST_300001_SM_1000_NS8cuda_cub4core6detail5shmemE;
	add.s32 	%r2100, %r2098, %r2099;
	add.s32 	%r3393, %r2100, 2048;
	neg.s32 	%r3392, %r2097;
	shl.b32 	%r2101, %r2096, 9;
	and.b32  	%r2102, %r2101, 1536;
	add.s32 	%r3398, %r1206, %r2102;
$L__BB2_860:
	.pragma "nounroll";
	mul.wide.s32 	%rd87, %r3394, 4;
	add.s64 	%rd88, %rd8, %rd87;
	ld.shared.u32 	%r2103, [%r3393];
	st.global.u32 	[%rd88], %r2103;
	add.s32 	%r3394, %r3394, 512;
	add.s32 	%r3393, %r3393, 2048;
	add.s32 	%r3392, %r3392, 1;
	setp.ne.s32 	%p553, %r3392, 0;
	@%p553 bra 	$L__BB2_860;
$L__BB2_861:
	setp.lt.u32 	%p554, %r1207, 1536;
	@%p554 bra 	$L__BB2_864;
	add.s64 	%rd29, %rd8, 4096;
	add.s32 	%r3397, %r3398, %r3310;
	shl.b32 	%r2104, %r3398, 2;
	mov.u32 	%r2105, _ZN6thrust24THRUST_300001_SM_1000_NS8cuda_cub4core6detail5shmemE;
	add.s32 	%r2106, %r2104, %r2105;
	add.s32 	%r3396, %r2106, 8192;
$L__BB2_863:
	mul.wide.s32 	%rd89, %r3397, 4;
	add.s64 	%rd90, %rd29, %rd89;
	ld.shared.u32 	%r2107, [%r3396+-6144];
	st.global.u32 	[%rd90+-4096], %r2107;
	ld.shared.u32 	%r2108, [%r3396+-4096];
	st.global.u32 	[%rd90+-2048], %r2108;
	ld.shared.u32 	%r2109, [%r3396+-2048];
	st.global.u32 	[%rd90], %r2109;
	ld.shared.u32 	%r2110, [%r3396];
	st.global.u32 	[%rd90+2048], %r2110;
	add.s32 	%r3398, %r3398, 2048;
	add.s32 	%r3397, %r3397, 2048;
	add.s32 	%r3396, %r3396, 8192;
	setp.lt.s32 	%p555, %r3398, %r3309;
	@%p555 bra 	$L__BB2_863;
$L__BB2_864:
	setp.ne.s32 	%p556, %r1206, 0;
	@%p556 bra 	$L__BB2_866;
	ld.param.u64 	%rd141, [_ZN6thrust24THRUST_300001_SM_1000_NS8cuda_cub4core6detail13_kernel_agentINS1_16__set_operations10SetOpAgentINS0_6detail15normal_iteratorINS0_10device_ptrIiEEEESB_SB_SB_SB_SB_iN4cuda3std3__44lessIiEENS5_16serial_set_unionENSE_17integral_constantIbLb1EEEEEJSB_SB_SB_SB_iiSB_SB_SG_SH_PNSE_4pairIiiEEPmN3cub18CUB_300001_SM_100013ScanTileStateIiLb1EEEEEEvDpT0__param_11];
	add.s32 	%r2111, %r3310, %r3309;
	cvt.s64.s32 	%rd91, %r2111;
	cvta.to.global.u64 	%rd92, %rd141;
	st.global.u64 	[%rd92], %rd91;
$L__BB2_866:
	ret;

}
	// .globl	_ZN6thrust24THRUST_300001_SM_1000_NS8cuda_cub4core6detail13_kernel_agentINS1_16__set_operations9InitAgentIN3cub18CUB_300001_SM_100013ScanTileStateIlLb1EEElEEJSA_lEEEvDpT0_
.visible .entry _ZN6thrust24THRUST_300001_SM_1000_NS8cuda_cub4core6detail13_kernel_agentINS1_16__set_operations9InitAgentIN3cub18CUB_300001_SM_100013ScanTileStateIlLb1EEElEEJSA_lEEEvDpT0_(
	.param .align 8 .b8 _ZN6thrust24THRUST_300001_SM_1000_NS8cuda_cub4core6detail13_kernel_agentINS1_16__set_operations9InitAgentIN3cub18CUB_300001_SM_100013ScanTileStateIlLb1EEElEEJSA_lEEEvDpT0__param_0[8],
	.param .u64 _ZN6thrust24THRUST_300001_SM_1000_NS8cuda_cub4core6detail13_kernel_agentINS1_16__set_operations9InitAgentIN3cub18CUB_300001_SM_100013ScanTileStateIlLb1EEElEEJSA_lEEEvDpT0__param_1
)
.maxntid 128
{
	.reg .pred 	%p<5>;
	.reg .b32 	%r<7>;
	.reg .b64 	%rd<10>;

	ld.param.u64 	%rd2, [_ZN6thrust24THRUST_300001_SM_1000_NS8cuda_cub4core6detail13_kernel_agentINS1_16__set_operations9InitAgentIN3cub18CUB_300001_SM_100013ScanTileStateIlLb1EEElEEJSA_lEEEvDpT0__param_0];
	ld.param.u32 	%r4, [_ZN6thrust24THRUST_300001_SM_1000_NS8cuda_cub4core6detail13_kernel_agentINS1_16__set_operations9InitAgentIN3cub18CUB_300001_SM_100013ScanTileStateIlLb1EEElEEJSA_lEEEvDpT0__param_1];
	cvta.to.global.u64 	%rd1, %rd2;
	mov.u32 	%r1, %ctaid.x;
	mov.u32 	%r5, %ntid.x;
	mov.u32 	%r2, %tid.x;
	mad.lo.s32 	%r3, %r1, %r5, %r2;
	setp.ge.s32 	%p1, %r3, %r4;
	@%p1 bra 	$L__BB3_2;
	mul.wide.s32 	%rd3, %r3, 16;
	add.s64 	%rd4, %rd1, %rd3;
	mov.b64 	%rd5, 0;
	mov.b64 	%rd6, 99;
	st.global.v2.u64 	[%rd4+512], {%rd6, %rd5};
$L__BB3_2:
	setp.ne.s32 	%p2, %r1, 0;
	setp.gt.u32 	%p3, %r2, 31;
	or.pred  	%p4, %p2, %p3;
	@%p4 bra 	$L__BB3_4;
	mul.wide.u32 	%rd7, %r2, 16;
	add.s64 	%rd8, %rd1, %rd7;
	mov.b64 	%rd9, 0;
	st.global.v2.u64 	[%rd8], {%rd9, %rd9};
$L__BB3_4:
	ret;

}
	// .globl	_ZN6thrust24THRUST_300001_SM_1000_NS8cuda_cub4core6detail13_kernel_agentINS1_16__set_operations14PartitionAgentINS0_6detail15normal_iteratorINS0_10device_ptrIiEEEESB_lN4cuda3std3__44lessIiEEEEJSB_SB_lllPNSE_4pairIllEESG_iEEEvDpT0_
.visible .entry _ZN6thrust24THRUST_300001_SM_1000_NS8cuda_cub4core6detail13_kernel_agentINS1_16__set_operations14PartitionAgentINS0_6detail15normal_iteratorINS0_10device_ptrIiEEEESB_lN4cuda3std3__44lessIiEEEEJSB_SB_lllPNSE_4pairIllEESG_iEEEvDpT0_(
	.param .align 8 .b8 _ZN6thrust24THRUST_300001_SM_1000_NS8cuda_cub4core6detail13_kernel_agentINS1_16__set_operations14PartitionAgentINS0_6detail15normal_iteratorINS0_10device_ptrIiEEEESB_lN4cuda3std3__44lessIiEEEEJSB_SB_lllPNSE_4pairIllEESG_iEEEvDpT0__param_0[8],
	.param .align 8 .b8 _ZN6thrust24THRUST_300001_SM_1000_NS8cuda_cub4core6detail13_kernel_agentINS1_16__set_operations14PartitionAgentINS0_6detail15normal_iteratorINS0_10device_ptrIiEEEESB_lN4cuda3std3__44lessIiEEEEJSB_SB_lllPNSE_4pairIllEESG_iEEEvDpT0__param_1[8],
	.param .u64 _ZN6thrust24THRUST_300001_SM_1000_NS8cuda_cub4core6detail13_kernel_agentINS1_16__set_operations14PartitionAgentINS0_6detail15normal_iteratorINS0_10device_ptrIiEEEESB_lN4cuda3std3__44lessIiEEEEJSB_SB_lllPNSE_4pairIllEESG_iEEEvDpT0__param_2,
	.param .u64 _ZN6thrust24THRUST_300001_SM_1000_NS8cuda_cub4core6detail13_kernel_agentINS1_16__set_operations14PartitionAgentINS0_6detail15normal_iteratorINS0_10device_ptrIiEEEESB_lN4cuda3std3__44lessIiEEEEJSB_SB_lllPNSE_4pairIllEESG_iEEEvDpT0__param_3,
	.param .u64 _ZN6thrust24THRUST_300001_SM_1000_NS8cuda_cub4core6detail13_kernel_agentINS1_16__set_operations14PartitionAgentINS0_6detail15normal_iteratorINS0_10device_ptrIiEEEESB_lN4cuda3std3__44lessIiEEEEJSB_SB_lllPNSE_4pairIllEESG_iEEEvDpT0__param_4,
	.param .u64 .ptr .align 1 _ZN6thrust24THRUST_300001_SM_1000_NS8cuda_cub4core6detail13_kernel_agentINS1_16__set_operations14PartitionAgentINS0_6detail15normal_iteratorINS0_10device_ptrIiEEEESB_lN4cuda3std3__44lessIiEEEEJSB_SB_lllPNSE_4pairIllEESG_iEEEvDpT0__param_5,
	.param .align 1 .b8 _ZN6thrust24THRUST_300001_SM_1000_NS8cuda_cub4core6detail13_kernel_agentINS1_16__set_operations14PartitionAgentINS0_6detail15normal_iteratorINS0_10device_ptrIiEEEESB_lN4cuda3std3__44lessIiEEEEJSB_SB_lllPNSE_4pairIllEESG_iEEEvDpT0__param_6[1],
	.param .u32 _ZN6thrust24THRUST_300001_SM_1000_NS8cuda_cub4core6detail13_kernel_agentINS1_16__set_operations14PartitionAgentINS0_6detail15normal_iteratorINS0_10device_ptrIiEEEESB_lN4cuda3std3__44lessIiEEEEJSB_SB_lllPNSE_4pairIllEESG_iEEEvDpT0__param_7
)
.maxntid 256
{
	.reg .pred 	%p<34>;
	.reg .b32 	%r<20>;
	.reg .b64 	%rd<189>;

	ld.param.u64 	%rd68, [_ZN6thrust24THRUST_300001_SM_1000_NS8cuda_cub4core6detail13_kernel_agentINS1_16__set_operations14PartitionAgentINS0_6detail15normal_iteratorINS0_10device_ptrIiEEEESB_lN4cuda3std3__44lessIiEEEEJSB_SB_lllPNSE_4pairIllEESG_iEEEvDpT0__param_1];
	ld.param.u64 	%rd67, [_ZN6thrust24THRUST_300001_SM_1000_NS8cuda_cub4core6detail13_kernel_agentINS1_16__set_operations14PartitionAgentINS0_6detail15normal_iteratorINS0_10device_ptrIiEEEESB_lN4cuda3std3__44lessIiEEEEJSB_SB_lllPNSE_4pairIllEESG_iEEEvDpT0__param_0];
	ld.param.u64 	%rd69, [_ZN6thrust24THRUST_300001_SM_1000_NS8cuda_cub4core6detail13_kernel_agentINS1_16__set_operations14PartitionAgentINS0_6detail15normal_iteratorINS0_10device_ptrIiEEEESB_lN4cuda3std3__44lessIiEEEEJSB_SB_lllPNSE_4pairIllEESG_iEEEvDpT0__param_2];
	ld.param.u64 	%rd70, [_ZN6thrust24THRUST_300001_SM_1000_NS8cuda_cub4core6detail13_kernel_agentINS1_16__set_operations14PartitionAgentINS0_6detail15normal_iteratorINS0_10device_ptrIiEEEESB_lN4cuda3std3__44lessIiEEEEJSB_SB_lllPNSE_4pairIllEESG_iEEEvDpT0__param_3];
	ld.param.u64 	%rd72, [_ZN6thrust24THRUST_300001_SM_1000_NS8cuda_cub4core6detail13_kernel_agentINS1_16__set_operations14PartitionAgentINS0_6detail15normal_iteratorINS0_10device_ptrIiEEEESB_lN4cuda3std3__44lessIiEEEEJSB_SB_lllPNSE_4pairIllEESG_iEEEvDpT0__param_4];
	ld.param.u64 	%rd71, [_ZN6thrust24THRUST_300001_SM_1000_NS8cuda_cub4core6detail13_kernel_agentINS1_16__set_operations14PartitionAgentINS0_6detail15normal_iteratorINS0_10device_ptrIiEEEESB_lN4cuda3std3__44lessIiEEEEJSB_SB_lllPNSE_4pairIllEESG_iEEEvDpT0__param_5];
	ld.param.u32 	%r2, [_ZN6thrust24THRUST_300001_SM_1000_NS8cuda_cub4core6detail13_kernel_agentINS1_16__set_operations14PartitionAgentINS0_6detail15normal_iteratorINS0_10device_ptrIiEEEESB_lN4cuda3std3__44lessIiEEEEJSB_SB_lllPNSE_4pairIllEESG_iEEEvDpT0__param_7];
	mov.u32 	%r3, %ntid.x;
	mov.u32 	%r4, %ctaid.x;
	mov.u32 	%r5, %tid.x;
	mad.lo.s32 	%r6, %r3, %r4, %r5;
	cvt.u64.u32 	%rd1, %r6;
	setp.le.s64 	%p1, %rd72, %rd1;
	@%p1 bra 	$L__BB4_28;
	cvt.s64.s32 	%rd73, %r2;
	mul.lo.s64 	%rd74, %rd73, %rd1;
	add.s64 	%rd75, %rd70, %rd69;
	min.s64 	%rd2, %rd75, %rd74;
	cvta.to.global.u64 	%rd3, %rd68;
	cvta.to.global.u64 	%rd4, %rd67;
	sub.s64 	%rd76, %rd2, %rd70;
	max.s64 	%rd163, %rd76, 0;
	min.s64 	%rd161, %rd69, %rd2;
	setp.ge.s64 	%p2, %rd163, %rd161;
	@%p2 bra 	$L__BB4_3;
$L__BB4_2:
	add.s64 	%rd77, %rd161, %rd163;
	shr.u64 	%rd78, %rd77, 1;
	shl.b64 	%rd79, %rd78, 2;
	add.s64 	%rd80, %rd4, %rd79;
	ld.global.u32 	%r7, [%rd80];
	not.b64 	%rd81, %rd78;
	add.s64 	%rd82, %rd2, %rd81;
	shl.b64 	%rd83, %rd82, 2;
	add.s64 	%rd84, %rd3, %rd83;
	ld.global.u32 	%r8, [%rd84];
	setp.lt.s32 	%p3, %r8, %r7;
	add.s64 	%rd85, %rd78, 1;
	selp.b64 	%rd163, %rd163, %rd85, %p3;
	selp.b64 	%rd161, %rd78, %rd161, %p3;
	setp.lt.s64 	%p4, %rd163, %rd161;
	@%p4 bra 	$L__BB4_2;
$L__BB4_3:
	sub.s64 	%rd12, %rd2, %rd163;
	setp.ge.s64 	%p5, %rd12, %rd70;
	mov.b64 	%rd188, 0;
	@%p5 bra 	$L__BB4_27;
	shl.b64 	%rd88, %rd12, 2;
	add.s64 	%rd13, %rd3, %rd88;
	ld.global.u32 	%r1, [%rd13];
	setp.lt.s64 	%p6, %rd163, 1;
	mov.b64 	%rd166, 0;
	mov.u64 	%rd172, %rd166;
	@%p6 bra 	$L__BB4_11;
	mul.lo.s64 	%rd89, %rd163, 511;
	shr.u64 	%rd90, %rd89, 9;
	shl.b64 	%rd91, %rd90, 2;
	add.s64 	%rd92, %rd4, %rd91;
	ld.global.u32 	%r9, [%rd92];
	setp.lt.s32 	%p7, %r9, %r1;
	add.s64 	%rd93, %rd90, 1;
	selp.b64 	%rd166, %rd163, %rd90, %p7;
	selp.b64 	%rd172, %rd93, 0, %p7;
	setp.ge.u64 	%p8, %rd172, %rd166;
	@%p8 bra 	$L__BB4_7;
	mad.lo.s64 	%rd94, %rd166, 127, %rd172;
	shr.u64 	%rd95, %rd94, 7;
	shl.b64 	%rd96, %rd95, 2;
	add.s64 	%rd97, %rd4, %rd96;
	ld.global.u32 	%r10, [%rd97];
	setp.lt.s32 	%p9, %r10, %r1;
	add.s64 	%rd98, %rd95, 1;
	selp.b64 	%rd166, %rd166, %rd95, %p9;
	selp.b64 	%rd172, %rd98, %rd172, %p9;
$L__BB4_7:
	setp.ge.u64 	%p10, %rd172, %rd166;
	@%p10 bra 	$L__BB4_9;
	mad.lo.s64 	%rd99, %rd166, 31, %rd172;
	shr.u64 	%rd100, %rd99, 5;
	shl.b64 	%rd101, %rd100, 2;
	add.s64 	%rd102, %rd4, %rd101;
	ld.global.u32 	%r11, [%rd102];
	setp.lt.s32 	%p11, %r11, %r1;
	add.s64 	%rd103, %rd100, 1;
	selp.b64 	%rd166, %rd166, %rd100, %p11;
	selp.b64 	%rd172, %rd103, %rd172, %p11;
$L__BB4_9:
	setp.ge.u64 	%p12, %rd172, %rd166;
	@%p12 bra 	$L__BB4_11;
	mad.lo.s64 	%rd104, %rd166, 15, %rd172;
	shr.u64 	%rd105, %rd104, 4;
	shl.b64 	%rd106, %rd105, 2;
	add.s64 	%rd107, %rd4, %rd106;
	ld.global.u32 	%r12, [%rd107];
	setp.lt.s32 	%p13, %r12, %r1;
	add.s64 	%rd108, %rd105, 1;
	selp.b64 	%rd166, %rd166, %rd105, %p13;
	selp.b64 	%rd172, %rd108, %rd172, %p13;
$L__BB4_11:
	setp.ge.u64 	%p14, %rd172, %rd166;
	@%p14 bra 	$L__BB4_13;
$L__BB4_12:
	add.s64 	%rd109, %rd172, %rd166;
	shr.s64 	%rd110, %rd109, 1;
	shl.b64 	%rd111, %rd110, 2;
	add.s64 	%rd112, %rd4, %rd111;
	ld.global.u32 	%r13, [%rd112];
	setp.lt.s32 	%p15, %r13, %r1;
	add.s64 	%rd113, %rd110, 1;
	selp.b64 	%rd166, %rd166, %rd110, %p15;
	selp.b64 	%rd172, %rd113, %rd172, %p15;
	setp.lt.s64 	%p16, %rd172, %rd166;
	@%p16 bra 	$L__BB4_12;
$L__BB4_13:
	setp.lt.s64 	%p17, %rd12, 1;
	mov.b64 	%rd176, 0;
	mov.u64 	%rd175, %rd12;
	@%p17 bra 	$L__BB4_15;
	mul.lo.s64 	%rd115, %rd12, 511;
	shr.u64 	%rd116, %rd115, 9;
	shl.b64 	%rd117, %rd116, 2;
	add.s64 	%rd118, %rd3, %rd117;
	ld.global.u32 	%r14, [%rd118];
	setp.lt.s32 	%p18, %r14, %r1;
	add.s64 	%rd119, %rd116, 1;
	selp.b64 	%rd175, %rd12, %rd116, %p18;
	selp.b64 	%rd176, %rd119, 0, %p18;
$L__BB4_15:
	setp.ge.s64 	%p19, %rd176, %rd175;
	@%p19 bra 	$L__BB4_17;
	mad.lo.s64 	%rd120, %rd175, 127, %rd176;
	shr.u64 	%rd121, %rd120, 7;
	shl.b64 	%rd122, %rd121, 2;
	add.s64 	%rd123, %rd3, %rd122;
	ld.global.u32 	%r15, [%rd123];
	setp.lt.s32 	%p20, %r15, %r1;
	add.s64 	%rd124, %rd121, 1;
	selp.b64 	%rd175, %rd175, %rd121, %p20;
	selp.b64 	%rd176, %rd124, %rd176, %p20;
$L__BB4_17:
	setp.ge.s64 	%p21, %rd176, %rd175;
	@%p21 bra 	$L__BB4_19;
	mad.lo.s64 	%rd125, %rd175, 31, %rd176;
	shr.u64 	%rd126, %rd125, 5;
	shl.b64 	%rd127, %rd126, 2;
	add.s64 	%rd128, %rd3, %rd127;
	ld.global.u32 	%r16, [%rd128];
	setp.lt.s32 	%p22, %r16, %r1;
	add.s64 	%rd129, %rd126, 1;
	selp.b64 	%rd175, %rd175, %rd126, %p22;
	selp.b64 	%rd176, %rd129, %rd176, %p22;
$L__BB4_19:
	setp.ge.s64 	%p23, %rd176, %rd175;
	@%p23 bra 	$L__BB4_21;
	mad.lo.s64 	%rd130, %rd175, 15, %rd176;
	shr.u64 	%rd131, %rd130, 4;
	shl.b64 	%rd132, %rd131, 2;
	add.s64 	%rd133, %rd3, %rd132;
	ld.global.u32 	%r17, [%rd133];
	setp.lt.s32 	%p24, %r17, %r1;
	add.s64 	%rd134, %rd131, 1;
	selp.b64 	%rd175, %rd175, %rd131, %p24;
	selp.b64 	%rd176, %rd134, %rd176, %p24;
$L__BB4_21:
	setp.ge.s64 	%p25, %rd176, %rd175;
	@%p25 bra 	$L__BB4_23;
$L__BB4_22:
	add.s64 	%rd135, %rd176, %rd175;
	shr.s64 	%rd136, %rd135, 1;
	shl.b64 	%rd137, %rd136, 2;
	add.s64 	%rd138, %rd3, %rd137;
	ld.global.u32 	%r18, [%rd138];
	setp.lt.s32 	%p26, %r18, %r1;
	add.s64 	%rd139, %rd136, 1;
	selp.b64 	%rd175, %rd175, %rd136, %p26;
	selp.b64 	%rd176, %rd139, %rd176, %p26;
	setp.lt.s64 	%p27, %rd176, %rd175;
	@%p27 bra 	$L__BB4_22;
$L__BB4_23:
	sub.s64 	%rd141, %rd163, %rd172;
	sub.s64 	%rd54, %rd12, %rd176;
	add.s64 	%rd55, %rd54, %rd141;
	shr.s64 	%rd142, %rd55, 1;
	max.s64 	%rd56, %rd142, %rd54;
	add.s64 	%rd143, %rd176, %rd56;
	add.s64 	%rd144, %rd143, 1;
	min.s64 	%rd145, %rd144, %rd70;
	sub.s64 	%rd185, %rd145, %rd12;
	setp.lt.s64 	%p28, %rd185, 1;
	mov.b64 	%rd186, 0;
	@%p28 bra 	$L__BB4_26;
	mov.b64 	%rd186, 0;
$L__BB4_25:
	add.s64 	%rd147, %rd186, %rd185;
	shr.u64 	%rd148, %rd147, 1;
	shl.b64 	%rd149, %rd148, 2;
	add.s64 	%rd150, %rd13, %rd149;
	ld.global.u32 	%r19, [%rd150];
	setp.lt.s32 	%p29, %r1, %r19;
	add.s64 	%rd151, %rd148, 1;
	selp.b64 	%rd185, %rd148, %rd185, %p29;
	selp.b64 	%rd186, %rd186, %rd151, %p29;
	setp.lt.s64 	%p30, %rd186, %rd185;
	@%p30 bra 	$L__BB4_25;
$L__BB4_26:
	add.s64 	%rd152, %rd54, %rd186;
	min.s64 	%rd153, %rd152, %rd56;
	sub.s64 	%rd154, %rd55, %rd153;
	add.s64 	%rd155, %rd153, 1;
	setp.eq.s64 	%p31, %rd154, %rd155;
	setp.lt.s64 	%p32, %rd56, %rd152;
	and.pred  	%p33, %p31, %p32;
	add.s64 	%rd163, %rd154, %rd172;
	selp.u64 	%rd188, 1, 0, %p33;
$L__BB4_27:
	sub.s64 	%rd156, %rd2, %rd163;
	add.s64 	%rd157, %rd156, %rd188;
	cvta.to.global.u64 	%rd158, %rd71;
	shl.b64 	%rd159, %rd1, 4;
	add.s64 	%rd160, %rd158, %rd159;
	st.global.u64 	[%rd160], %rd163;
	st.global.u64 	[%rd160+8], %rd157;
$L__BB4_28:
	ret;

}
	// .globl	_ZN6thrust24THRUST_300001_SM_1000_NS8cuda_cub4core6detail13_kernel_agentINS1_16__set_operations10SetOpAgentINS0_6detail15normal_iteratorINS0_10device_ptrIiEEEESB_SB_SB_SB_SB_lN4cuda3std3__44lessIiEENS5_16serial_set_unionENSE_17integral_constantIbLb1EEEEEJSB_SB_SB_SB_llSB_SB_SG_SH_PNSE_4pairIllEEPmN3cub18CUB_300001_SM_100013ScanTileStateIlLb1EEEEEEvDpT0_
.visible .entry _ZN6thrust24THRUST_300001_SM_1000_NS8cuda_cub4core6detail13_kernel_agentINS1_16__set_operations10SetOpAgentINS0_6detail15normal_iteratorINS0_10device_ptrIiEEEESB_SB_SB_SB_SB_lN4cuda3std3__44lessIiEENS5_16serial_set_unionENSE_17integral_constantIbLb1EEEEEJSB_SB_SB_SB_llSB_SB_SG_SH_PNSE_4pairIllEEPmN3cub18CUB_300001_SM_100013ScanTileStateIlLb1EEEEEEvDpT0_(
	.param .align 8 .b8 _ZN6thrust24THRUST_300001_SM_1000_NS8cuda_cub4core6detail13_kernel_agentINS1_16__set_operations10SetOpAgentINS0_6detail15normal_iteratorINS0_10device_ptrIiEEEESB_SB_SB_SB_SB_lN4cuda3std3__44lessIiEENS5_16serial_set_unionENSE_17integral_constantIbLb1EEEEEJSB_SB_SB_SB_llSB_SB_SG_SH_PNSE_4pairIllEEPmN3cub18CUB_300001_SM_100013ScanTileStateIlLb1EEEEEEvDpT0__param_0[8],
	.param .align 8 .b8 _ZN6thrust24THRUST_300001_SM_1000_NS8cuda_cub4core6detail13_kernel_agentINS1_16__set_operations10SetOpAgentINS0_6detail15normal_iteratorINS0_10device_ptrIiEEEESB_SB_SB_SB_SB_lN4cuda3std3__44lessIiEENS5_16serial_set_unionENSE_17integral_constantIbLb1EEEEEJSB_SB_SB_SB_llSB_SB_SG_SH_PNSE_4pairIllEEPmN3cub18CUB_300001_SM_100013ScanTileStateIlLb1EEEEEEvDpT0__param_1[8],
	.param .align 8 .b8 _ZN6thrust24THRUST_300001_SM_1000_NS8cuda_cub4core6detail13_kernel_agentINS1_16__set_operations10SetOpAgentINS0_6detail15normal_iteratorINS0_10device_ptrIiEEEESB_SB_SB_SB_SB_lN4cuda3std3__44lessIiEENS5_16serial_set_unionENSE_17integral_constantIbLb1EEEEEJSB_SB_SB_SB_llSB_SB_SG_SH_PNSE_4pairIllEEPmN3cub18CUB_300001_SM_100013ScanTileStateIlLb1EEEEEEvDpT0__param_2[8],
	.param .align 8 .b8 _ZN6thrust24THRUST_300001_SM_1000_NS8cuda_cub4core6detail13_kernel_agentINS1_16__set_operations10SetOpAgentINS0_6detail15normal_iteratorINS0_10device_ptrIiEEEESB_SB_SB_SB_SB_lN4cuda3std3__44lessIiEENS5_16serial_set_unionENSE_17integral_constantIbLb1EEEEEJSB_SB_SB_SB_llSB_SB_SG_SH_PNSE_4pairIllEEPmN3cub18CUB_300001_SM_100013ScanTileStateIlLb1EEEEEEvDpT0__param_3[8],
	.param .u64 _ZN6thrust24THRUST_300001_SM_1000_NS8cuda_cub4core6detail13_kernel_agentINS1_16__set_operations10SetOpAgentINS0_6detail15normal_iteratorINS0_10device_ptrIiEEEESB_SB_SB_SB_SB_lN4cuda3std3__44lessIiEENS5_16serial_set_unionENSE_17integral_constantIbLb1EEEEEJSB_SB_SB_SB_llSB_SB_SG_SH_PNSE_4pairIllEEPmN3cub18CUB_300001_SM_100013ScanTileStateIlLb1EEEEEEvDpT0__param_4,
	.param .u64 _ZN6thrust24THRUST_300001_SM_1000_NS8cuda_cub4core6detail13_kernel_agentINS1_16__set_operations10SetOpAgentINS0_6detail15normal_iteratorINS0_10device_ptrIiEEEESB_SB_SB_SB_SB_lN4cuda3std3__44lessIiEENS5_16serial_set_unionENSE_17integral_constantIbLb1EEEEEJSB_SB_SB_SB_llSB_SB_SG_SH_PNSE_4pairIllEEPmN3cub18CUB_300001_SM_100013ScanTileStateIlLb1EEEEEEvDpT0__param_5,
	.param .align 8 .b8 _ZN6thrust24THRUST_300001_SM_1000_NS8cuda_cub4core6detail13_kernel_agentINS1_16__set_operations10SetOpAgentINS0_6detail15normal_iteratorINS0_10device_ptrIiEEEESB_SB_SB_SB_SB_lN4cuda3std3__44lessIiEENS5_16serial_set_unionENSE_17integral_constantIbLb1EEEEEJSB_SB_SB_SB_llSB_SB_SG_SH_PNSE_4pairIllEEPmN3cub18CUB_300001_SM_100013ScanTileStateIlLb1EEEEEEvDpT0__param_6[8],
	.param .align 8 .b8 _ZN6thrust24THRUST_300001_SM_1000_NS8cuda_cub4core6detail13_kernel_agentINS1_16__set_operations10SetOpAgentINS0_6detail15normal_iteratorINS0_10device_ptrIiEEEESB_SB_SB_SB_SB_lN4cuda3std3__44lessIiEENS5_16serial_set_unionENSE_17integral_constantIbLb1EEEEEJSB_SB_SB_SB_llSB_SB_SG_SH_PNSE_4pairIllEEPmN3cub18CUB_300001_SM_100013ScanTileStateIlLb1EEEEEEvDpT0__param_7[8],
	.param .align 1 .b8 _ZN6thrust24THRUST_300001_SM_1000_NS8cuda_cub4core6detail13_kernel_agentINS1_16__set_operations10SetOpAgentINS0_6detail15normal_iteratorINS0_10device_ptrIiEEEESB_SB_SB_SB_SB_lN4cuda3std3__44lessIiEENS5_16serial_set_unionENSE_17integral_constantIbLb1EEEEEJSB_SB_SB_SB_llSB_SB_SG_SH_PNSE_4pairIllEEPmN3cub18CUB_300001_SM_100013ScanTileStateIlLb1EEEEEEvDpT0__param_8[1],
	.param .align 1 .b8 _ZN6thrust24THRUST_300001_SM_1000_NS8cuda_cub4core6detail13_kernel_agentINS1_16__set_operations10SetOpAgentINS0_6detail15normal_iteratorINS0_10device_ptrIiEEEESB_SB_SB_SB_SB_lN4cuda3std3__44lessIiEENS5_16serial_set_unionENSE_17integral_constantIbLb1EEEEEJSB_SB_SB_SB_llSB_SB_SG_SH_PNSE_4pairIllEEPmN3cub18CUB_300001_SM_100013ScanTileStateIlLb1EEEEEEvDpT0__param_9[1],
	.param .u64 .ptr .align 1 _ZN6thrust24THRUST_300001_SM_1000_NS8cuda_cub4core6detail13_kernel_agentINS1_16__set_operations10SetOpAgentINS0_6detail15normal_iteratorINS0_10device_ptrIiEEEESB_SB_SB_SB_SB_lN4cuda3std3__44lessIiEENS5_16serial_set_unionENSE_17integral_constantIbLb1EEEEEJSB_SB_SB_SB_llSB_SB_SG_SH_PNSE_4pairIllEEPmN3cub18CUB_300001_SM_100013ScanTileStateIlLb1EEEEEEvDpT0__param_10,
	.param .u64 .ptr .align 1 _ZN6thrust24THRUST_300001_SM_1000_NS8cuda_cub4core6detail13_kernel_agentINS1_16__set_operations10SetOpAgentINS0_6detail15normal_iteratorINS0_10device_ptrIiEEEESB_SB_SB_SB_SB_lN4cuda3std3__44lessIiEENS5_16serial_set_unionENSE_17integral_constantIbLb1EEEEEJSB_SB_SB_SB_llSB_SB_SG_SH_PNSE_4pairIllEEPmN3cub18CUB_300001_SM_100013ScanTileStateIlLb1EEEEEEvDpT0__param_11,
	.param .align 8 .b8 _ZN6thrust24THRUST_300001_SM_1000_NS8cuda_cub4core6detail13_kernel_agentINS1_16__set_operations10SetOpAgentINS0_6detail15normal_iteratorINS0_10device_ptrIiEEEESB_SB_SB_SB_SB_lN4cuda3std3__44lessIiEENS5_16serial_set_unionENSE_17integral_constantIbLb1EEEEEJSB_SB_SB_SB_llSB_SB_SG_SH_PNSE_4pairIllEEPmN3cub18CUB_300001_SM_100013ScanTileStateIlLb1EEEEEEvDpT0__param_12[8]
)
.maxntid 512
{
	.reg .pred 	%p<952>;
	.reg .b32 	%r<3229>;
	.reg .b64 	%rd<590>;

	ld.param.u64 	%rd2, [_ZN6thrust24THRUST_300001_SM_1000_NS8cuda_cub4core6detail13_kernel_agentINS1_16__set_operations10SetOpAgentINS0_6detail15normal_iteratorINS0_10device_ptrIiEEEESB_SB_SB_SB_SB_lN4cuda3std3__44lessIiEENS5_16serial_set_unionENSE_17integral_constantIbLb1EEEEEJSB_SB_SB_SB_llSB_SB_SG_SH_PNSE_4pairIllEEPmN3cub18CUB_300001_SM_100013ScanTileStateIlLb1EEEEEEvDpT0__param_12];
	ld.param.u64 	%rd120, [_ZN6thrust24THRUST_300001_SM_1000_NS8cuda_cub4core6detail13_kernel_agentINS1_16__set_operations10SetOpAgentINS0_6detail15normal_iteratorINS0_10device_ptrIiEEEESB_SB_SB_SB_SB_lN4cuda3std3__44lessIiEENS5_16serial_set_unionENSE_17integral_constantIbLb1EEEEEJSB_SB_SB_SB_llSB_SB_SG_SH_PNSE_4pairIllEEPmN3cub18CUB_300001_SM_100013ScanTileStateIlLb1EEEEEEvDpT0__param_7];
	ld.param.u64 	%rd121, [_ZN6thrust24THRUST_300001_SM_1000_NS8cuda_cub4core6detail13_kernel_agentINS1_16__set_operations10SetOpAgentINS0_6detail15normal_iteratorINS0_10device_ptrIiEEEESB_SB_SB_SB_SB_lN4cuda3std3__44lessIiEENS5_16serial_set_unionENSE_17integral_constantIbLb1EEEEEJSB_SB_SB_SB_llSB_SB_SG_SH_PNSE_4pairIllEEPmN3cub18CUB_300001_SM_100013ScanTileStateIlLb1EEEEEEvDpT0__param_6];
	ld.param.u64 	%rd122, [_ZN6thrust24THRUST_300001_SM_1000_NS8cuda_cub4core6detail13_kernel_agentINS1_16__set_operations10SetOpAgentINS0_6detail15normal_iteratorINS0_10device_ptrIiEEEESB_SB_SB_SB_SB_lN4cuda3std3__44lessIiEENS5_16serial_set_unionENSE_17integral_constantIbLb1EEEEEJSB_SB_SB_SB_llSB_SB_SG_SH_PNSE_4pairIllEEPmN3cub18CUB_300001_SM_100013ScanTileStateIlLb1EEEEEEvDpT0__param_3];
	ld.param.u64 	%rd123, [_ZN6thrust24THRUST_300001_SM_1000_NS8cuda_cub4core6detail13_kernel_agentINS1_16__set_operations10SetOpAgentINS0_6detail15normal_iteratorINS0_10device_ptrIiEEEESB_SB_SB_SB_SB_lN4cuda3std3__44lessIiEENS5_16serial_set_unionENSE_17integral_constantIbLb1EEEEEJSB_SB_SB_SB_llSB_SB_SG_SH_PNSE_4pairIllEEPmN3cub18CUB_300001_SM_100013ScanTileStateIlLb1EEEEEEvDpT0__param_2];
	ld.param.u64 	%rd124, [_ZN6thrust24THRUST_300001_SM_1000_NS8cuda_cub4core6detail13_kernel_agentINS1_16__set_operations10SetOpAgentINS0_6detail15normal_iteratorINS0_10device_ptrIiEEEESB_SB_SB_SB_SB_lN4cuda3std3__44lessIiEENS5_16serial_set_unionENSE_17integral_constantIbLb1EEEEEJSB_SB_SB_SB_llSB_SB_SG_SH_PNSE_4pairIllEEPmN3cub18CUB_300001_SM_100013ScanTileStateIlLb1EEEEEEvDpT0__param_1];
	ld.param.u64 	%rd125, [_ZN6thrust24THRUST_300001_SM_1000_NS8cuda_cub4core6detail13_kernel_agentINS1_16__set_operations10SetOpAgentINS0_6detail15normal_iteratorINS0_10device_ptrIiEEEESB_SB_SB_SB_SB_lN4cuda3std3__44lessIiEENS5_16serial_set_unionENSE_17integral_constantIbLb1EEEEEJSB_SB_SB_SB_llSB_SB_SG_SH_PNSE_4pairIllEEPmN3cub18CUB_300001_SM_100013ScanTileStateIlLb1EEEEEEvDpT0__param_0];
	ld.param.u64 	%rd126, [_ZN6thrust24THRUST_300001_SM_1000_NS8cuda_cub4core6detail13_kernel_agentINS1_16__set_operations10SetOpAgentINS0_6detail15normal_iteratorINS0_10device_ptrIiEEEESB_SB_SB_SB_SB_lN4cuda3std3__44lessIiEENS5_16serial_set_unionENSE_17integral_constantIbLb1EEEEEJSB_SB_SB_SB_llSB_SB_SG_SH_PNSE_4pairIllEEPmN3cub18CUB_300001_SM_100013ScanTileStateIlLb1EEEEEEvDpT0__param_10];
	cvta.to.global.u64 	%rd1, %rd126;
	cvta.to.global.u64 	%rd3, %rd125;
	cvta.to.global.u64 	%rd4, %rd124;
	cvta.to.global.u64 	%rd5, %rd123;
	cvta.to.global.u64 	%rd6, %rd122;
	cvta.to.global.u64 	%rd7, %rd121;
	cvta.to.global.u64 	%rd8, %rd120;
	mov.u32 	%r1, %ctaid.x;
	mov.u32 	%r1129, %nctaid.x;
	add.s32 	%r1130, %r1129, -1;
	setp.ge.u32 	%p217, %r1, %r1130;
	@%p217 bra 	$L__BB5_415;
	mul.wide.u32 	%rd342, %r1, 16;
	add.s64 	%rd343, %rd1, %rd342;
	ld.global.u64 	%rd344, [%rd343];
	ld.global.u64 	%rd345, [%rd343+8];
	ld.global.u64 	%rd346, [%rd343+16];
	ld.global.u64 	%rd347, [%rd343+24];
	cvt.u32.u64 	%r2001, %rd344;
	cvt.u32.u64 	%r2002, %rd346;
	sub.s32 	%r2, %r2002, %r2001;
	sub.s64 	%rd348, %rd347, %rd345;
	cvt.u32.u64 	%r3, %rd348;
	mov.u32 	%r4, %tid.x;
	setp.ge.s32 	%p567, %r4, %r2;
	cvt.u64.u32 	%rd350, %r4;
	add.s64 	%rd9, %rd344, %rd350;
	shl.b64 	%rd351, %rd9, 2;
	add.s64 	%rd10, %rd3, %rd351;
	sub.s32 	%r2003, %r4, %r2;
	cvt.s64.s32 	%rd352, %r2003;
	add.s64 	%rd11, %rd345, %rd352;
	shl.b64 	%rd353, %rd11, 2;
	add.s64 	%rd12, %rd4, %rd353;
	@%p567 bra 	$L__BB5_3;
	ld.global.u32 	%r2817, [%rd10];
	bra.uni 	$L__BB5_4;
$L__BB5_3:
	ld.global.u32 	%r2817, [%rd12];
$L__BB5_4:
	add.s32 	%r2004, %r4, 512;
	setp.lt.s32 	%p568, %r2004, %r2;
	@%p568 bra 	$L__BB5_6;
	ld.global.u32 	%r2818, [%rd12+2048];
	bra.uni 	$L__BB5_7;
$L__BB5_6:
	ld.global.u32 	%r2818, [%rd10+2048];
$L__BB5_7:
	or.b32  	%r2005, %r4, 1024;
	setp.lt.s32 	%p569, %r2005, %r2;
	@%p569 bra 	$L__BB5_9;
	ld.global.u32 	%r2819, [%rd12+4096];
	bra.uni 	$L__BB5_10;
$L__BB5_9:
	ld.global.u32 	%r2819, [%rd10+4096];
$L__BB5_10:
	add.s32 	%r2006, %r4, 1536;
	setp.lt.s32 	%p570, %r2006, %r2;
	@%p570 bra 	$L__BB5_12;
	ld.global.u32 	%r2820, [%rd12+6144];
	bra.uni 	$L__BB5_13;
$L__BB5_12:
	ld.global.u32 	%r2820, [%rd10+6144];
$L__BB5_13:
	or.b32  	%r2007, %r4, 2048;
	setp.lt.s32 	%p571, %r2007, %r2;
	@%p571 bra 	$L__BB5_15;
	ld.global.u32 	%r2821, [%rd12+8192];
	bra.uni 	$L__BB5_16;
$L__BB5_15:
	ld.global.u32 	%r2821, [%rd10+8192];
$L__BB5_16:
	add.s32 	%r2008, %r4, 2560;
	setp.lt.s32 	%p572, %r2008, %r2;
	@%p572 bra 	$L__BB5_18;
	ld.global.u32 	%r2822, [%rd12+10240];
	bra.uni 	$L__BB5_19;
$L__BB5_18:
	ld.global.u32 	%r2822, [%rd10+10240];
$L__BB5_19:
	or.b32  	%r2009, %r4, 3072;
	setp.lt.s32 	%p573, %r2009, %r2;
	@%p573 bra 	$L__BB5_21;
	ld.global.u32 	%r2823, [%rd12+12288];
	bra.uni 	$L__BB5_22;
$L__BB5_21:
	ld.global.u32 	%r2823, [%rd10+12288];
$L__BB5_22:
	add.s32 	%r2010, %r4, 3584;
	setp.lt.s32 	%p574, %r2010, %r2;
	@%p574 bra 	$L__BB5_24;
	ld.global.u32 	%r2824, [%rd12+14336];
	bra.uni 	$L__BB5_25;
$L__BB5_24:
	ld.global.u32 	%r2824, [%rd10+14336];
$L__BB5_25:
	or.b32  	%r2011, %r4, 4096;
	setp.lt.s32 	%p575, %r2011, %r2;
	@%p575 bra 	$L__BB5_27;
	ld.global.u32 	%r2825, [%rd12+16384];
	bra.uni 	$L__BB5_28;
$L__BB5_27:
	ld.global.u32 	%r2825, [%rd10+16384];
$L__BB5_28:
	add.s32 	%r2012, %r4, 4608;
	setp.lt.s32 	%p576, %r2012, %r2;
	@%p576 bra 	$L__BB5_30;
	ld.global.u32 	%r2826, [%rd12+18432];
	bra.uni 	$L__BB5_31;
$L__BB5_30:
	ld.global.u32 	%r2826, [%rd10+18432];
$L__BB5_31:
	or.b32  	%r2013, %r4, 5120;
	setp.lt.s32 	%p577, %r2013, %r2;
	@%p577 bra 	$L__BB5_33;
	ld.global.u32 	%r2827, [%rd12+20480];
	bra.uni 	$L__BB5_34;
$L__BB5_33:
	ld.global.u32 	%r2827, [%rd10+20480];
$L__BB5_34:
	add.s32 	%r2014, %r4, 5632;
	setp.lt.s32 	%p578, %r2014, %r2;
	@%p578 bra 	$L__BB5_36;
	ld.global.u32 	%r2828, [%rd12+22528];
	bra.uni 	$L__BB5_37;
$L__BB5_36:
	ld.global.u32 	%r2828, [%rd10+22528];
$L__BB5_37:
	or.b32  	%r2015, %r4, 6144;
	setp.lt.s32 	%p579, %r2015, %r2;
	@%p579 bra 	$L__BB5_39;
	ld.global.u32 	%r2829, [%rd12+24576];
	bra.uni 	$L__BB5_40;
$L__BB5_39:
	ld.global.u32 	%r2829, [%rd10+24576];
$L__BB5_40:
	add.s32 	%r2016, %r4, 6656;
	setp.lt.s32 	%p580, %r2016, %r2;
	@%p580 bra 	$L__BB5_42;
	ld.global.u32 	%r2830, [%rd12+26624];
	bra.uni 	$L__BB5_43;
$L__BB5_42:
	ld.global.u32 	%r2830, [%rd10+26624];
$L__BB5_43:
	or.b32  	%r2017, %r4, 7168;
	setp.lt.s32 	%p581, %r2017, %r2;
	@%p581 bra 	$L__BB5_45;
	ld.global.u32 	%r2831, [%rd12+28672];
	bra.uni 	$L__BB5_46;
$L__BB5_45:
	ld.global.u32 	%r2831, [%rd10+28672];
$L__BB5_46:
	add.s32 	%r2018, %r4, 7680;
	setp.lt.s32 	%p582, %r2018, %r2;
	@%p582 bra 	$L__BB5_48;
	ld.global.u32 	%r2832, [%rd12+30720];
	bra.uni 	$L__BB5_49;
$L__BB5_48:
	ld.global.u32 	%r2832, [%rd10+30720];
$L__BB5_49:
	or.b32  	%r2019, %r4, 8192;
	setp.lt.s32 	%p583, %r2019, %r2;
	@%p583 bra 	$L__BB5_51;
	ld.global.u32 	%r2833, [%rd12+32768];
	bra.uni 	$L__BB5_52;
$L__BB5_51:
	ld.global.u32 	%r2833, [%rd10+32768];
$L__BB5_52:
	add.s32 	%r2020, %r4, 8704;
	setp.lt.s32 	%p584, %r2020, %r2;
	@%p584 bra 	$L__BB5_54;
	ld.global.u32 	%r2834, [%rd12+34816];
	bra.uni 	$L__BB5_55;
$L__BB5_54:
	ld.global.u32 	%r2834, [%rd10+34816];
$L__BB5_55:
	or.b32  	%r59, %r4, 9216;
	add.s32 	%r60, %r3, %r2;
	setp.ge.s32 	%p585, %r59, %r60;
	@%p585 bra 	$L__BB5_59;
	setp.ge.s32 	%p586, %r59, %r2;
	@%p586 bra 	$L__BB5_58;
	ld.global.u32 	%r2835, [%rd10+36864];
	bra.uni 	$L__BB5_59;
$L__BB5_58:
	ld.global.u32 	%r2835, [%rd12+36864];
$L__BB5_59:
	mov.u32 	%r2022, _ZN6thrust24THRUST_300001_SM_1000_NS8cuda_cub4core6detail5shmemE;
	add.s32 	%r2023, %r2022, 2048;
	shl.b32 	%r2025, %r4, 2;
	add.s32 	%r64, %r2023, %r2025;
	st.shared.u32 	[%r64], %r2817;
	st.shared.u32 	[%r64+2048], %r2818;
	st.shared.u32 	[%r64+4096], %r2819;
	st.shared.u32 	[%r64+6144], %r2820;
	st.shared.u32 	[%r64+8192], %r2821;
	st.shared.u32 	[%r64+10240], %r2822;
	st.shared.u32 	[%r64+12288], %r2823;
	st.shared.u32 	[%r64+14336], %r2824;
	st.shared.u32 	[%r64+16384], %r2825;
	st.shared.u32 	[%r64+18432], %r2826;
	st.shared.u32 	[%r64+20480], %r2827;
	st.shared.u32 	[%r64+22528], %r2828;
	st.shared.u32 	[%r64+24576], %r2829;
	st.shared.u32 	[%r64+26624], %r2830;
	st.shared.u32 	[%r64+28672], %r2831;
	st.shared.u32 	[%r64+30720], %r2832;
	st.shared.u32 	[%r64+32768], %r2833;
	st.shared.u32 	[%r64+34816], %r2834;
	st.shared.u32 	[%r64+36864], %r2835;
	bar.sync 	0;
	mul.lo.s32 	%r2026, %r4, 19;
	min.s32 	%r65, %r60, %r2026;
	shl.b32 	%r2027, %r2, 2;
	add.s32 	%r66, %r2023, %r2027;
	sub.s32 	%r2028, %r65, %r3;
	max.s32 	%r2838, %r2028, 0;
	min.s32 	%r2837, %r65, %r2;
	setp.ge.s32 	%p587, %r2838, %r2837;
	@%p587 bra 	$L__BB5_61;
$L__BB5_60:
	add.s32 	%r2029, %r2838, %r2837;
	shr.s32 	%r2030, %r2029, 1;
	shl.b32 	%r2031, %r2030, 2;
	add.s32 	%r2033, %r2022, %r2031;
	ld.shared.u32 	%r2034, [%r2033+2048];
	not.b32 	%r2035, %r2030;
	add.s32 	%r2036, %r65, %r2035;
	shl.b32 	%r2037, %r2036, 2;
	add.s32 	%r2038, %r66, %r2037;
	ld.shared.u32 	%r2039, [%r2038];
	setp.lt.s32 	%p588, %r2039, %r2034;
	add.s32 	%r2040, %r2030, 1;
	selp.b32 	%r2838, %r2838, %r2040, %p588;
	selp.b32 	%r2837, %r2030, %r2837, %p588;
	setp.lt.s32 	%p589, %r2838, %r2837;
	@%p589 bra 	$L__BB5_60;
$L__BB5_61:
	sub.s32 	%r74, %r65, %r2838;
	setp.ge.s32 	%p590, %r74, %r3;
	mov.b32 	%r2865, 0;
	@%p590 bra 	$L__BB5_86;
	shl.b32 	%r2044, %r74, 2;
	add.s32 	%r75, %r66, %r2044;
	ld.shared.u32 	%r76, [%r75];
	setp.lt.s32 	%p591, %r2838, 1;
	mov.b32 	%r2842, 0;
	mov.u32 	%r2841, %r2838;
	@%p591 bra 	$L__BB5_64;
	mul.lo.s32 	%r2045, %r2838, 511;
	shr.s32 	%r2046, %r2045, 9;
	shl.b32 	%r2047, %r2046, 2;
	add.s32 	%r2049, %r2022, %r2047;
	ld.shared.u32 	%r2050, [%r2049+2048];
	setp.lt.s32 	%p592, %r2050, %r76;
	add.s32 	%r2051, %r2046, 1;
	selp.b32 	%r2841, %r2838, %r2046, %p592;
	selp.b32 	%r2842, %r2051, 0, %p592;
$L__BB5_64:
	setp.ge.s32 	%p593, %r2842, %r2841;
	@%p593 bra 	$L__BB5_66;
	mad.lo.s32 	%r2052, %r2841, 127, %r2842;
	shr.s32 	%r2053, %r2052, 7;
	shl.b32 	%r2054, %r2053, 2;
	add.s32 	%r2056, %r2022, %r2054;
	ld.shared.u32 	%r2057, [%r2056+2048];
	setp.lt.s32 	%p594, %r2057, %r76;
	add.s32 	%r2058, %r2053, 1;
	selp.b32 	%r2841, %r2841, %r2053, %p594;
	selp.b32 	%r2842, %r2058, %r2842, %p594;
$L__BB5_66:
	setp.ge.s32 	%p595, %r2842, %r2841;
	@%p595 bra 	$L__BB5_68;
	mad.lo.s32 	%r2059, %r2841, 31, %r2842;
	shr.s32 	%r2060, %r2059, 5;
	shl.b32 	%r2061, %r2060, 2;
	add.s32 	%r2063, %r2022, %r2061;
	ld.shared.u32 	%r2064, [%r2063+2048];
	setp.lt.s32 	%p596, %r2064, %r76;
	add.s32 	%r2065, %r2060, 1;
	selp.b32 	%r2841, %r2841, %r2060, %p596;
	selp.b32 	%r2842, %r2065, %r2842, %p596;
$L__BB5_68:
	setp.ge.s32 	%p597, %r2842, %r2841;
	@%p597 bra 	$L__BB5_70;
	mad.lo.s32 	%r2066, %r2841, 15, %r2842;
	shr.s32 	%r2067, %r2066, 4;
	shl.b32 	%r2068, %r2067, 2;
	add.s32 	%r2070, %r2022, %r2068;
	ld.shared.u32 	%r2071, [%r2070+2048];
	setp.lt.s32 	%p598, %r2071, %r76;
	add.s32 	%r2072, %r2067, 1;
	selp.b32 	%r2841, %r2841, %r2067, %p598;
	selp.b32 	%r2842, %r2072, %r2842, %p598;
$L__BB5_70:
	setp.ge.s32 	%p599, %r2842, %r2841;
	@%p599 bra 	$L__BB5_72;
$L__BB5_71:
	add.s32 	%r2074, %r2842, %r2841;
	shr.s32 	%r2075, %r2074, 1;
	shl.b32 	%r2076, %r2075, 2;
	add.s32 	%r2078, %r2022, %r2076;
	ld.shared.u32 	%r2079, [%r2078+2048];
	setp.lt.s32 	%p600, %r2079, %r76;
	add.s32 	%r2080, %r2075, 1;
	selp.b32 	%r2841, %r2841, %r2075, %p600;
	selp.b32 	%r2842, %r2080, %r2842, %p600;
	setp.lt.s32 	%p601, %r2842, %r2841;
	@%p601 bra 	$L__BB5_71;
$L__BB5_72:
	setp.lt.s32 	%p602, %r74, 1;
	mov.b32 	%r2853, 0;
	mov.u32 	%r2852, %r74;
	@%p602 bra 	$L__BB5_74;
	mul.lo.s32 	%r2083, %r74, 511;
	shr.s32 	%r2084, %r2083, 9;
	shl.b32 	%r2085, %r2084, 2;
	add.s32 	%r2086, %r66, %r2085;
	ld.shared.u32 	%r2087, [%r2086];
	setp.lt.s32 	%p603, %r2087, %r76;
	add.s32 	%r2088, %r2084, 1;
	selp.b32 	%r2852, %r74, %r2084, %p603;
	selp.b32 	%r2853, %r2088, 0, %p603;
$L__BB5_74:
	setp.ge.s32 	%p604, %r2853, %r2852;
	@%p604 bra 	$L__BB5_76;
	mad.lo.s32 	%r2090, %r2852, 127, %r2853;
	shr.s32 	%r2091, %r2090, 7;
	shl.b32 	%r2092, %r2091, 2;
	add.s32 	%r2093, %r66, %r2092;
	ld.shared.u32 	%r2094, [%r2093];
	setp.lt.s32 	%p605, %r2094, %r76;
	add.s32 	%r2095, %r2091, 1;
	selp.b32 	%r2852, %r2852, %r2091, %p605;
	selp.b32 	%r2853, %r2095, %r2853, %p605;
$L__BB5_76:
	setp.ge.s32 	%p606, %r2853, %r2852;
	@%p606 bra 	$L__BB5_78;
	mad.lo.s32 	%r2096, %r2852, 31, %r2853;
	shr.s32 	%r2097, %r2096, 5;
	shl.b32 	%r2098, %r2097, 2;
	add.s32 	%r2099, %r66, %r2098;
	ld.shared.u32 	%r2100, [%r2099];
	setp.lt.s32 	%p607, %r2100, %r76;
	add.s32 	%r2101, %r2097, 1;
	selp.b32 	%r2852, %r2852, %r2097, %p607;
	selp.b32 	%r2853, %r2101, %r2853, %p607;
$L__BB5_78:
	setp.ge.s32 	%p608, %r2853, %r2852;
	@%p608 bra 	$L__BB5_80;
	mad.lo.s32 	%r2102, %r2852, 15, %r2853;
	shr.s32 	%r2103, %r2102, 4;
	shl.b32 	%r2104, %r2103, 2;
	add.s32 	%r2105, %r66, %r2104;
	ld.shared.u32 	%r2106, [%r2105];
	setp.lt.s32 	%p609, %r2106, %r76;
	add.s32 	%r2107, %r2103, 1;
	selp.b32 	%r2852, %r2852, %r2103, %p609;
	selp.b32 	%r2853, %r2107, %r2853, %p609;
$L__BB5_80:
	setp.ge.s32 	%p610, %r2853, %r2852;
	@%p610 bra 	$L__BB5_82;
$L__BB5_81:
	add.s32 	%r2109, %r2853, %r2852;
	shr.s32 	%r2110, %r2109, 1;
	shl.b32 	%r2111, %r2110, 2;
	add.s32 	%r2112, %r66, %r2111;
	ld.shared.u32 	%r2113, [%r2112];
	setp.lt.s32 	%p611, %r2113, %r76;
	add.s32 	%r2114, %r2110, 1;
	selp.b32 	%r2852, %r2852, %r2110, %p611;
	selp.b32 	%r2853, %r2114, %r2853, %p611;
	setp.lt.s32 	%p612, %r2853, %r2852;
	@%p612 bra 	$L__BB5_81;
$L__BB5_82:
	sub.s32 	%r2117, %r2838, %r2842;
	sub.s32 	%r121, %r74, %r2853;
	add.s32 	%r122, %r121, %r2117;
	shr.s32 	%r2118, %r122, 1;
	max.s32 	%r123, %r2118, %r121;
	add.s32 	%r2120, %r2853, %r123;
	add.s32 	%r2121, %r2120, 1;
	min.s32 	%r2122, %r2121, %r3;
	sub.s32 	%r2862, %r2122, %r74;
	setp.lt.s32 	%p613, %r2862, 1;
	mov.b32 	%r2863, 0;
	@%p613 bra 	$L__BB5_85;
	mov.b32 	%r2863, 0;
$L__BB5_84:
	add.s32 	%r2124, %r2863, %r2862;
	shr.s32 	%r2125, %r2124, 1;
	shl.b32 	%r2126, %r2125, 2;
	add.s32 	%r2127, %r75, %r2126;
	ld.shared.u32 	%r2128, [%r2127];
	setp.lt.s32 	%p614, %r76, %r2128;
	add.s32 	%r2129, %r2125, 1;
	selp.b32 	%r2862, %r2125, %r2862, %p614;
	selp.b32 	%r2863, %r2863, %r2129, %p614;
	setp.lt.s32 	%p615, %r2863, %r2862;
	@%p615 bra 	$L__BB5_84;
$L__BB5_85:
	add.s32 	%r2130, %r121, %r2863;
	min.s32 	%r2131, %r2130, %r123;
	sub.s32 	%r2132, %r122, %r2131;
	add.s32 	%r2133, %r2131, 1;
	setp.eq.s32 	%p616, %r2132, %r2133;
	setp.lt.s32 	%p617, %r123, %r2130;
	and.pred  	%p618, %p616, %p617;
	add.s32 	%r2838, %r2132, %r2842;
	selp.u32 	%r2865, 1, 0, %p618;
$L__BB5_86:
	sub.s32 	%r2134, %r65, %r2838;
	add.s32 	%r2135, %r2134, %r2865;
	setp.eq.s32 	%p619, %r4, 0;
	shl.b32 	%r2136, %r2, 16;
	or.b32  	%r2137, %r2136, %r3;
	shl.b32 	%r2138, %r2838, 16;
	or.b32  	%r2139, %r2135, %r2138;
	selp.b32 	%r2140, %r2137, %r2139, %p619;
	add.s32 	%r2141, %r4, -1;
	selp.b32 	%r2142, 511, %r2141, %p619;
	shl.b32 	%r2143, %r2142, 2;
	add.s32 	%r2145, %r2022, %r2143;
	st.shared.u32 	[%r2145], %r2140;
	bar.sync 	0;
	ld.shared.u32 	%r2146, [%r64+-2048];
	shr.s32 	%r134, %r2146, 16;
	and.b32  	%r2147, %r2146, 65535;
	add.s32 	%r2873, %r2135, %r2;
	add.s32 	%r136, %r2147, %r2;
	add.s32 	%r137, %r136, %r134;
	shl.b32 	%r2148, %r2873, 2;
	add.s32 	%r138, %r2023, %r2148;
	ld.shared.u32 	%r2872, [%r138];
	shl.b32 	%r2150, %r2838, 2;
	add.s32 	%r140, %r2023, %r2150;
	ld.shared.u32 	%r2870, [%r140];
	setp.ge.s32 	%p880, %r2838, %r134;
	setp.lt.s32 	%p620, %r2873, %r136;
	setp.ge.s32 	%p621, %r2873, %r136;
	or.pred  	%p622, %p880, %p621;
	or.pred  	%p881, %p880, %p620;
	@%p622 bra 	$L__BB5_88;
	setp.ge.s32 	%p881, %r2870, %r2872;
	setp.lt.s32 	%p880, %r2872, %r2870;
$L__BB5_88:
	selp.b32 	%r142, %r2872, %r2870, %p880;
	selp.b32 	%r143, %r2873, %r2838, %p880;
	add.s32 	%r144, %r2873, %r2838;
	@%p880 bra 	$L__BB5_90;
	add.s32 	%r2838, %r2838, 1;
	ld.shared.u32 	%r2870, [%r140+4];
$L__BB5_90:
	not.pred 	%p623, %p881;
	@%p623 bra 	$L__BB5_92;
	add.s32 	%r2873, %r2873, 1;
	ld.shared.u32 	%r2872, [%r138+4];
$L__BB5_92:
	setp.ge.s32 	%p882, %r2838, %r134;
	setp.lt.s32 	%p624, %r2873, %r136;
	setp.ge.s32 	%p625, %r2873, %r136;
	or.pred  	%p626, %p882, %p625;
	or.pred  	%p883, %p882, %p624;
	@%p626 bra 	$L__BB5_94;
	setp.ge.s32 	%p883, %r2870, %r2872;
	setp.lt.s32 	%p882, %r2872, %r2870;
$L__BB5_94:
	selp.b32 	%r153, %r2872, %r2870, %p882;
	selp.b32 	%r154, %r2873, %r2838, %p882;
	add.s32 	%r155, %r2873, %r2838;
	@%p882 bra 	$L__BB5_96;
	add.s32 	%r156, %r2838, 1;
	shl.b32 	%r2151, %r2838, 2;
	add.s32 	%r2153, %r2022, %r2151;
	ld.shared.u32 	%r2870, [%r2153+2052];
	mov.u32 	%r2838, %r156;
$L__BB5_96:
	not.pred 	%p627, %p883;
	@%p627 bra 	$L__BB5_98;
	add.s32 	%r160, %r2873, 1;
	shl.b32 	%r2154, %r2873, 2;
	add.s32 	%r2156, %r2022, %r2154;
	ld.shared.u32 	%r2872, [%r2156+2052];
	mov.u32 	%r2873, %r160;
$L__BB5_98:
	setp.ge.s32 	%p884, %r2838, %r134;
	setp.lt.s32 	%p628, %r2873, %r136;
	setp.ge.s32 	%p629, %r2873, %r136;
	or.pred  	%p630, %p884, %p629;
	or.pred  	%p885, %p884, %p628;
	@%p630 bra 	$L__BB5_100;
	setp.ge.s32 	%p885, %r2870, %r2872;
	setp.lt.s32 	%p884, %r2872, %r2870;
$L__BB5_100:
	selp.b32 	%r164, %r2872, %r2870, %p884;
	selp.b32 	%r165, %r2873, %r2838, %p884;
	add.s32 	%r166, %r2873, %r2838;
	@%p884 bra 	$L__BB5_102;
	add.s32 	%r167, %r2838, 1;
	shl.b32 	%r2157, %r2838, 2;
	add.s32 	%r2159, %r2022, %r2157;
	ld.shared.u32 	%r2870, [%r2159+2052];
	mov.u32 	%r2838, %r167;
$L__BB5_102:
	not.pred 	%p631, %p885;
	@%p631 bra 	$L__BB5_104;
	add.s32 	%r171, %r2873, 1;
	shl.b32 	%r2160, %r2873, 2;
	add.s32 	%r2162, %r2022, %r2160;
	ld.shared.u32 	%r2872, [%r2162+2052];
	mov.u32 	%r2873, %r171;
$L__BB5_104:
	setp.ge.s32 	%p886, %r2838, %r134;
	setp.lt.s32 	%p632, %r2873, %r136;
	setp.ge.s32 	%p633, %r2873, %r136;
	or.pred  	%p634, %p886, %p633;
	or.pred  	%p887, %p886, %p632;
	@%p634 bra 	$L__BB5_106;
	setp.ge.s32 	%p887, %r2870, %r2872;
	setp.lt.s32 	%p886, %r2872, %r2870;
$L__BB5_106:
	selp.b32 	%r175, %r2872, %r2870, %p886;
	selp.b32 	%r176, %r2873, %r2838, %p886;
	add.s32 	%r177, %r2873, %r2838;
	@%p886 bra 	$L__BB5_108;
	add.s32 	%r178, %r2838, 1;
	shl.b32 	%r2163, %r2838, 2;
	add.s32 	%r2165, %r2022, %r2163;
	ld.shared.u32 	%r2870, [%r2165+2052];
	mov.u32 	%r2838, %r178;
$L__BB5_108:
	not.pred 	%p635, %p887;
	@%p635 bra 	$L__BB5_110;
	add.s32 	%r182, %r2873, 1;
	shl.b32 	%r2166, %r2873, 2;
	add.s32 	%r2168, %r2022, %r2166;
	ld.shared.u32 	%r2872, [%r2168+2052];
	mov.u32 	%r2873, %r182;
$L__BB5_110:
	setp.ge.s32 	%p888, %r2838, %r134;
	setp.lt.s32 	%p636, %r2873, %r136;
	setp.ge.s32 	%p637, %r2873, %r136;
	or.pred  	%p638, %p888, %p637;
	or.pred  	%p889, %p888, %p636;
	@%p638 bra 	$L__BB5_112;
	setp.ge.s32 	%p889, %r2870, %r2872;
	setp.lt.s32 	%p888, %r2872, %r2870;
$L__BB5_112:
	selp.b32 	%r186, %r2872, %r2870, %p888;
	selp.b32 	%r187, %r2873, %r2838, %p888;
	add.s32 	%r188, %r2873, %r2838;
	@%p888 bra 	$L__BB5_114;
	add.s32 	%r189, %r2838, 1;
	shl.b32 	%r2169, %r2838, 2;
	add.s32 	%r2171, %r2022, %r2169;
	ld.shared.u32 	%r2870, [%r2171+2052];
	mov.u32 	%r2838, %r189;
$L__BB5_114:
	not.pred 	%p639, %p889;
	@%p639 bra 	$L__BB5_116;
	add.s32 	%r193, %r2873, 1;
	shl.b32 	%r2172, %r2873, 2;
	add.s32 	%r2174, %r2022, %r2172;
	ld.shared.u32 	%r2872, [%r2174+2052];
	mov.u32 	%r2873, %r193;
$L__BB5_116:
	setp.ge.s32 	%p890, %r2838, %r134;
	setp.lt.s32 	%p640, %r2873, %r136;
	setp.ge.s32 	%p641, %r2873, %r136;
	or.pred  	%p642, %p890, %p641;
	or.pred  	%p891, %p890, %p640;
	@%p642 bra 	$L__BB5_118;
	setp.ge.s32 	%p891, %r2870, %r2872;
	setp.lt.s32 	%p890, %r2872, %r2870;
$L__BB5_118:
	selp.b32 	%r197, %r2872, %r2870, %p890;
	selp.b32 	%r198, %r2873, %r2838, %p890;
	mov.u32 	%r2891, %r2838;
	@%p890 bra 	$L__BB5_120;
	add.s32 	%r2891, %r2838, 1;
	shl.b32 	%r2175, %r2838, 2;
	add.s32 	%r2177, %r2022, %r2175;
	ld.shared.u32 	%r2870, [%r2177+2052];
$L__BB5_120:
	not.pred 	%p643, %p891;
	mov.u32 	%r2893, %r2873;
	@%p643 bra 	$L__BB5_122;
	add.s32 	%r2893, %r2873, 1;
	shl.b32 	%r2178, %r2873, 2;
	add.s32 	%r2180, %r2022, %r2178;
	ld.shared.u32 	%r2872, [%r2180+2052];
$L__BB5_122:
	setp.ge.s32 	%p892, %r2891, %r134;
	setp.lt.s32 	%p644, %r2893, %r136;
	setp.ge.s32 	%p645, %r2893, %r136;
	or.pred  	%p646, %p892, %p645;
	or.pred  	%p893, %p892, %p644;
	@%p646 bra 	$L__BB5_124;
	setp.ge.s32 	%p893, %r2870, %r2872;
	setp.lt.s32 	%p892, %r2872, %r2870;
$L__BB5_124:
	selp.b32 	%r207, %r2872, %r2870, %p892;
	selp.b32 	%r208, %r2893, %r2891, %p892;
	add.s32 	%r2181, %r2893, %r2891;
	setp.lt.s32 	%p647, %r2181, %r137;
	selp.b32 	%r2182, 64, 0, %p647;
	add.s32 	%r2183, %r2873, %r2838;
	setp.lt.s32 	%p648, %r2183, %r137;
	selp.b32 	%r2184, 32, 0, %p648;
	or.b32  	%r2185, %r2184, %r2182;
	setp.lt.s32 	%p649, %r177, %r137;
	selp.b32 	%r2186, 8, 0, %p649;
	setp.lt.s32 	%p650, %r166, %r137;
	selp.b32 	%r2187, 4, 0, %p650;
	setp.lt.s32 	%p651, %r144, %r137;
	selp.u32 	%r2188, 1, 0, %p651;
	setp.lt.s32 	%p652, %r155, %r137;
	selp.b32 	%r2189, 2, 0, %p652;
	or.b32  	%r2190, %r2189, %r2188;
	or.b32  	%r2191, %r2190, %r2187;
	or.b32  	%r2192, %r2191, %r2186;
	setp.lt.s32 	%p653, %r188, %r137;
	selp.b32 	%r2193, 16, 0, %p653;
	or.b32  	%r2194, %r2192, %r2193;
	or.b32  	%r209, %r2185, %r2194;
	@%p892 bra 	$L__BB5_126;
	add.s32 	%r210, %r2891, 1;
	shl.b32 	%r2195, %r2891, 2;
	add.s32 	%r2197, %r2022, %r2195;
	ld.shared.u32 	%r2870, [%r2197+2052];
	mov.u32 	%r2891, %r210;
$L__BB5_126:
	not.pred 	%p654, %p893;
	@%p654 bra 	$L__BB5_128;
	add.s32 	%r214, %r2893, 1;
	shl.b32 	%r2198, %r2893, 2;
	add.s32 	%r2200, %r2022, %r2198;
	ld.shared.u32 	%r2872, [%r2200+2052];
	mov.u32 	%r2893, %r214;
$L__BB5_128:
	setp.ge.s32 	%p894, %r2891, %r134;
	setp.lt.s32 	%p655, %r2893, %r136;
	setp.ge.s32 	%p656, %r2893, %r136;
	or.pred  	%p657, %p894, %p656;
	or.pred  	%p895, %p894, %p655;
	@%p657 bra 	$L__BB5_130;
	setp.ge.s32 	%p895, %r2870, %r2872;
	setp.lt.s32 	%p894, %r2872, %r2870;
$L__BB5_130:
	selp.b32 	%r218, %r2872, %r2870, %p894;
	selp.b32 	%r219, %r2893, %r2891, %p894;
	mov.u32 	%r2899, %r2891;
	@%p894 bra 	$L__BB5_132;
	add.s32 	%r2899, %r2891, 1;
	shl.b32 	%r2201, %r2891, 2;
	add.s32 	%r2203, %r2022, %r2201;
	ld.shared.u32 	%r2870, [%r2203+2052];
$L__BB5_132:
	not.pred 	%p658, %p895;
	mov.u32 	%r2901, %r2893;
	@%p658 bra 	$L__BB5_134;
	add.s32 	%r2901, %r2893, 1;
	shl.b32 	%r2204, %r2893, 2;
	add.s32 	%r2206, %r2022, %r2204;
	ld.shared.u32 	%r2872, [%r2206+2052];
$L__BB5_134:
	setp.ge.s32 	%p896, %r2899, %r134;
	setp.lt.s32 	%p659, %r2901, %r136;
	setp.ge.s32 	%p660, %r2901, %r136;
	or.pred  	%p661, %p896, %p660;
	or.pred  	%p897, %p896, %p659;
	@%p661 bra 	$L__BB5_136;
	setp.ge.s32 	%p897, %r2870, %r2872;
	setp.lt.s32 	%p896, %r2872, %r2870;
$L__BB5_136:
	selp.b32 	%r228, %r2872, %r2870, %p896;
	selp.b32 	%r229, %r2901, %r2899, %p896;
	add.s32 	%r2207, %r2901, %r2899;
	setp.lt.s32 	%p662, %r2207, %r137;
	selp.b32 	%r2208, 256, 0, %p662;
	add.s32 	%r2209, %r2893, %r2891;
	setp.lt.s32 	%p663, %r2209, %r137;
	selp.b32 	%r2210, 128, 0, %p663;
	or.b32  	%r2211, %r2210, %r2208;
	or.b32  	%r230, %r2211, %r209;
	@%p896 bra 	$L__BB5_138;
	add.s32 	%r231, %r2899, 1;
	shl.b32 	%r2212, %r2899, 2;
	add.s32 	%r2214, %r2022, %r2212;
	ld.shared.u32 	%r2870, [%r2214+2052];
	mov.u32 	%r2899, %r231;
$L__BB5_138:
	not.pred 	%p664, %p897;
	@%p664 bra 	$L__BB5_140;
	add.s32 	%r235, %r2901, 1;
	shl.b32 	%r2215, %r2901, 2;
	add.s32 	%r2217, %r2022, %r2215;
	ld.shared.u32 	%r2872, [%r2217+2052];
	mov.u32 	%r2901, %r235;
$L__BB5_140:
	setp.ge.s32 	%p898, %r2899, %r134;
	setp.lt.s32 	%p665, %r2901, %r136;
	setp.ge.s32 	%p666, %r2901, %r136;
	or.pred  	%p667, %p898, %p666;
	or.pred  	%p899, %p898, %p665;
	@%p667 bra 	$L__BB5_142;
	setp.ge.s32 	%p899, %r2870, %r2872;
	setp.lt.s32 	%p898, %r2872, %r2870;
$L__BB5_142:
	selp.b32 	%r239, %r2872, %r2870, %p898;
	selp.b32 	%r240, %r2901, %r2899, %p898;
	mov.u32 	%r2907, %r2899;
	@%p898 bra 	$L__BB5_144;
	add.s32 	%r2907, %r2899, 1;
	shl.b32 	%r2218, %r2899, 2;
	add.s32 	%r2220, %r2022, %r2218;
	ld.shared.u32 	%r2870, [%r2220+2052];
$L__BB5_144:
	not.pred 	%p668, %p899;
	mov.u32 	%r2909, %r2901;
	@%p668 bra 	$L__BB5_146;
	add.s32 	%r2909, %r2901, 1;
	shl.b32 	%r2221, %r2901, 2;
	add.s32 	%r2223, %r2022, %r2221;
	ld.shared.u32 	%r2872, [%r2223+2052];
$L__BB5_146:
	setp.ge.s32 	%p900, %r2907, %r134;
	setp.lt.s32 	%p669, %r2909, %r136;
	setp.ge.s32 	%p670, %r2909, %r136;
	or.pred  	%p671, %p900, %p670;
	or.pred  	%p901, %p900, %p669;
	@%p671 bra 	$L__BB5_148;
	setp.ge.s32 	%p901, %r2870, %r2872;
	setp.lt.s32 	%p900, %r2872, %r2870;
$L__BB5_148:
	selp.b32 	%r249, %r2872, %r2870, %p900;
	selp.b32 	%r250, %r2909, %r2907, %p900;
	add.s32 	%r2224, %r2909, %r2907;
	setp.lt.s32 	%p672, %r2224, %r137;
	selp.b32 	%r2225, 1024, 0, %p672;
	add.s32 	%r2226, %r2901, %r2899;
	setp.lt.s32 	%p673, %r2226, %r137;
	selp.b32 	%r2227, 512, 0, %p673;
	or.b32  	%r2228, %r2227, %r2225;
	or.b32  	%r251, %r2228, %r230;
	@%p900 bra 	$L__BB5_150;
	add.s32 	%r252, %r2907, 1;
	shl.b32 	%r2229, %r2907, 2;
	add.s32 	%r2231, %r2022, %r2229;
	ld.shared.u32 	%r2870, [%r2231+2052];
	mov.u32 	%r2907, %r252;
$L__BB5_150:
	not.pred 	%p674, %p901;
	@%p674 bra 	$L__BB5_152;
	add.s32 	%r256, %r2909, 1;
	shl.b32 	%r2232, %r2909, 2;
	add.s32 	%r2234, %r2022, %r2232;
	ld.shared.u32 	%r2872, [%r2234+2052];
	mov.u32 	%r2909, %r256;
$L__BB5_152:
	setp.ge.s32 	%p902, %r2907, %r134;
	setp.lt.s32 	%p675, %r2909, %r136;
	setp.ge.s32 	%p676, %r2909, %r136;
	or.pred  	%p677, %p902, %p676;
	or.pred  	%p903, %p902, %p675;
	@%p677 bra 	$L__BB5_154;
	setp.ge.s32 	%p903, %r2870, %r2872;
	setp.lt.s32 	%p902, %r2872, %r2870;
$L__BB5_154:
	selp.b32 	%r260, %r2872, %r2870, %p902;
	selp.b32 	%r261, %r2909, %r2907, %p902;
	mov.u32 	%r2915, %r2907;
	@%p902 bra 	$L__BB5_156;
	add.s32 	%r2915, %r2907, 1;
	shl.b32 	%r2235, %r2907, 2;
	add.s32 	%r2237, %r2022, %r2235;
	ld.shared.u32 	%r2870, [%r2237+2052];
$L__BB5_156:
	not.pred 	%p678, %p903;
	mov.u32 	%r2917, %r2909;
	@%p678 bra 	$L__BB5_158;
	add.s32 	%r2917, %r2909, 1;
	shl.b32 	%r2238, %r2909, 2;
	add.s32 	%r2240, %r2022, %r2238;
	ld.shared.u32 	%r2872, [%r2240+2052];
$L__BB5_158:
	setp.ge.s32 	%p904, %r2915, %r134;
	setp.lt.s32 	%p679, %r2917, %r136;
	setp.ge.s32 	%p680, %r2917, %r136;
	or.pred  	%p681, %p904, %p680;
	or.pred  	%p905, %p904, %p679;
	@%p681 bra 	$L__BB5_160;
	setp.ge.s32 	%p905, %r2870, %r2872;
	setp.lt.s32 	%p904, %r2872, %r2870;
$L__BB5_160:
	selp.b32 	%r270, %r2872, %r2870, %p904;
	selp.b32 	%r271, %r2917, %r2915, %p904;
	add.s32 	%r2241, %r2917, %r2915;
	setp.lt.s32 	%p682, %r2241, %r137;
	selp.b32 	%r2242, 4096, 0, %p682;
	add.s32 	%r2243, %r2909, %r2907;
	setp.lt.s32 	%p683, %r2243, %r137;
	selp.b32 	%r2244, 2048, 0, %p683;
	or.b32  	%r2245, %r2244, %r2242;
	or.b32  	%r272, %r2245, %r251;
	@%p904 bra 	$L__BB5_162;
	add.s32 	%r273, %r2915, 1;
	shl.b32 	%r2246, %r2915, 2;
	add.s32 	%r2248, %r2022, %r2246;
	ld.shared.u32 	%r2870, [%r2248+2052];
	mov.u32 	%r2915, %r273;
$L__BB5_162:
	not.pred 	%p684, %p905;
	@%p684 bra 	$L__BB5_164;
	add.s32 	%r277, %r2917, 1;
	shl.b32 	%r2249, %r2917, 2;
	add.s32 	%r2251, %r2022, %r2249;
	ld.shared.u32 	%r2872, [%r2251+2052];
	mov.u32 	%r2917, %r277;
$L__BB5_164:
	setp.ge.s32 	%p906, %r2915, %r134;
	setp.lt.s32 	%p685, %r2917, %r136;
	setp.ge.s32 	%p686, %r2917, %r136;
	or.pred  	%p687, %p906, %p686;
	or.pred  	%p907, %p906, %p685;
	@%p687 bra 	$L__BB5_166;
	setp.ge.s32 	%p907, %r2870, %r2872;
	setp.lt.s32 	%p906, %r2872, %r2870;
$L__BB5_166:
	selp.b32 	%r281, %r2872, %r2870, %p906;
	selp.b32 	%r282, %r2917, %r2915, %p906;
	mov.u32 	%r2923, %r2915;
	@%p906 bra 	$L__BB5_168;
	add.s32 	%r2923, %r2915, 1;
	shl.b32 	%r2252, %r2915, 2;
	add.s32 	%r2254, %r2022, %r2252;
	ld.shared.u32 	%r2870, [%r2254+2052];
$L__BB5_168:
	not.pred 	%p688, %p907;
	mov.u32 	%r2925, %r2917;
	@%p688 bra 	$L__BB5_170;
	add.s32 	%r2925, %r2917, 1;
	shl.b32 	%r2255, %r2917, 2;
	mov.u32 	%r2256, _ZN6thrust24THRUST_300001_SM_1000_NS8cuda_cub4core6detail5shmemE;
	add.s32 	%r2257, %r2256, %r2255;
	ld.shared.u32 	%r2872, [%r2257+2052];
$L__BB5_170:
	setp.ge.s32 	%p908, %r2923, %r134;
	setp.lt.s32 	%p689, %r2925, %r136;
	setp.ge.s32 	%p690, %r2925, %r136;
	or.pred  	%p691, %p908, %p690;
	or.pred  	%p909, %p908, %p689;
	@%p691 bra 	$L__BB5_172;
	setp.ge.s32 	%p909, %r2870, %r2872;
	setp.lt.s32 	%p908, %r2872, %r2870;
$L__BB5_172:
	selp.b32 	%r291, %r2872, %r2870, %p908;
	selp.b32 	%r292, %r2925, %r2923, %p908;
	add.s32 	%r2258, %r2925, %r2923;
	setp.lt.s32 	%p692, %r2258, %r137;
	selp.b32 	%r2259, 16384, 0, %p692;
	add.s32 	%r2260, %r2917, %r2915;
	setp.lt.s32 	%p693, %r2260, %r137;
	selp.b32 	%r2261, 8192, 0, %p693;
	or.b32  	%r2262, %r2261, %r2259;
	or.b32  	%r293, %r2262, %r272;
	@%p908 bra 	$L__BB5_174;
	add.s32 	%r294, %r2923, 1;
	shl.b32 	%r2263, %r2923, 2;
	mov.u32 	%r2264, _ZN6thrust24THRUST_300001_SM_1000_NS8cuda_cub4core6detail5shmemE;
	add.s32 	%r2265, %r2264, %r2263;
	ld.shared.u32 	%r2870, [%r2265+2052];
	mov.u32 	%r2923, %r294;
$L__BB5_174:
	not.pred 	%p694, %p909;
	@%p694 bra 	$L__BB5_176;
	add.s32 	%r298, %r2925, 1;
	shl.b32 	%r2266, %r2925, 2;
	mov.u32 	%r2267, _ZN6thrust24THRUST_300001_SM_1000_NS8cuda_cub4core6detail5shmemE;
	add.s32 	%r2268, %r2267, %r2266;
	ld.shared.u32 	%r2872, [%r2268+2052];
	mov.u32 	%r2925, %r298;
$L__BB5_176:
	setp.ge.s32 	%p910, %r2923, %r134;
	setp.lt.s32 	%p695, %r2925, %r136;
	setp.ge.s32 	%p696, %r2925, %r136;
	or.pred  	%p697, %p910, %p696;
	or.pred  	%p911, %p910, %p695;
	@%p697 bra 	$L__BB5_178;
	setp.ge.s32 	%p911, %r2870, %r2872;
	setp.lt.s32 	%p910, %r2872, %r2870;
$L__BB5_178:
	selp.b32 	%r302, %r2872, %r2870, %p910;
	selp.b32 	%r303, %r2925, %r2923, %p910;
	mov.u32 	%r2931, %r2923;
	@%p910 bra 	$L__BB5_180;
	add.s32 	%r2931, %r2923, 1;
	shl.b32 	%r2269, %r2923, 2;
	mov.u32 	%r2270, _ZN6thrust24THRUST_300001_SM_1000_NS8cuda_cub4core6detail5shmemE;
	add.s32 	%r2271, %r2270, %r2269;
	ld.shared.u32 	%r2870, [%r2271+2052];
$L__BB5_180:
	not.pred 	%p698, %p911;
	mov.u32 	%r2933, %r2925;
	@%p698 bra 	$L__BB5_182;
	add.s32 	%r2933, %r2925, 1;
	shl.b32 	%r2272, %r2925, 2;
	mov.u32 	%r2273, _ZN6thrust24THRUST_300001_SM_1000_NS8cuda_cub4core6detail5shmemE;
	add.s32 	%r2274, %r2273, %r2272;
	ld.shared.u32 	%r2872, [%r2274+2052];
$L__BB5_182:
	setp.ge.s32 	%p912, %r2931, %r134;
	setp.lt.s32 	%p699, %r2933, %r136;
	setp.ge.s32 	%p700, %r2933, %r136;
	or.pred  	%p701, %p912, %p700;
	or.pred  	%p913, %p912, %p699;
	@%p701 bra 	$L__BB5_184;
	setp.ge.s32 	%p913, %r2870, %r2872;
	setp.lt.s32 	%p912, %r2872, %r2870;
$L__BB5_184:
	selp.b32 	%r312, %r2872, %r2870, %p912;
	selp.b32 	%r313, %r2933, %r2931, %p912;
	add.s32 	%r2275, %r2933, %r2931;
	setp.lt.s32 	%p702, %r2275, %r137;
	selp.b32 	%r2276, 65536, 0, %p702;
	add.s32 	%r2277, %r2925, %r2923;
	setp.lt.s32 	%p703, %r2277, %r137;
	selp.b32 	%r2278, 32768, 0, %p703;
	or.b32  	%r2279, %r2278, %r2276;
	or.b32  	%r314, %r2279, %r293;
	@%p912 bra 	$L__BB5_186;
	add.s32 	%r315, %r2931, 1;
	shl.b32 	%r2280, %r2931, 2;
	mov.u32 	%r2281, _ZN6thrust24THRUST_300001_SM_1000_NS8cuda_cub4core6detail5shmemE;
	add.s32 	%r2282, %r2281, %r2280;
	ld.shared.u32 	%r2870, [%r2282+2052];
	mov.u32 	%r2931, %r315;
$L__BB5_186:
	not.pred 	%p704, %p913;
	@%p704 bra 	$L__BB5_188;
	add.s32 	%r319, %r2933, 1;
	shl.b32 	%r2283, %r2933, 2;
	mov.u32 	%r2284, _ZN6thrust24THRUST_300001_SM_1000_NS8cuda_cub4core6detail5shmemE;
	add.s32 	%r2285, %r2284, %r2283;
	ld.shared.u32 	%r2872, [%r2285+2052];
	mov.u32 	%r2933, %r319;
$L__BB5_188:
	setp.ge.s32 	%p914, %r2931, %r134;
	setp.lt.s32 	%p705, %r2933, %r136;
	setp.ge.s32 	%p706, %r2933, %r136;
	or.pred  	%p707, %p914, %p706;
	or.pred  	%p915, %p914, %p705;
	@%p707 bra 	$L__BB5_190;
	setp.ge.s32 	%p915, %r2870, %r2872;
	setp.lt.s32 	%p914, %r2872, %r2870;
$L__BB5_190:
	selp.b32 	%r323, %r2872, %r2870, %p914;
	selp.b32 	%r324, %r2933, %r2931, %p914;
	mov.u32 	%r2935, %r2931;
	@%p914 bra 	$L__BB5_192;
	add.s32 	%r2935, %r2931, 1;
	shl.b32 	%r2286, %r2931, 2;
	mov.u32 	%r2287, _ZN6thrust24THRUST_300001_SM_1000_NS8cuda_cub4core6detail5shmemE;
	add.s32 	%r2288, %r2287, %r2286;
	ld.shared.u32 	%r2870, [%r2288+2052];
$L__BB5_192:
	not.pred 	%p708, %p915;
	mov.u32 	%r2937, %r2933;
	@%p708 bra 	$L__BB5_194;
	add.s32 	%r2937, %r2933, 1;
	shl.b32 	%r2289, %r2933, 2;
	mov.u32 	%r2290, _ZN6thrust24THRUST_300001_SM_1000_NS8cuda_cub4core6detail5shmemE;
	add.s32 	%r2291, %r2290, %r2289;
	ld.shared.u32 	%r2872, [%r2291+2052];
$L__BB5_194:
	setp.ge.s32 	%p709, %r2935, %r134;
	setp.lt.s32 	%p710, %r2872, %r2870;
	setp.lt.s32 	%p711, %r2937, %r136;
	and.pred  	%p712, %p711, %p710;
	or.pred  	%p713, %p709, %p712;
	selp.b32 	%r333, %r2872, %r2870, %p713;
	selp.b32 	%r334, %r2937, %r2935, %p713;
	add.s32 	%r2292, %r2937, %r2935;
	setp.lt.s32 	%p714, %r2292, %r137;
	selp.b32 	%r2293, 262144, 0, %p714;
	add.s32 	%r2294, %r2933, %r2931;
	setp.lt.s32 	%p715, %r2294, %r137;
	selp.b32 	%r2295, 131072, 0, %p715;
	or.b32  	%r2296, %r2295, %r2293;
	or.b32  	%r335, %r2296, %r314;
	bar.sync 	0;
	popc.b32 	%r336, %r335;
	mov.u32 	%r2297, %ctaid.x;
	setp.ne.s32 	%p716, %r2297, 0;
	@%p716 bra 	$L__BB5_199;
	// begin inline asm
	mov.u32 %r2498, %laneid;
	// end inline asm
	cvt.u64.u32 	%rd475, %r336;
	mov.b64 	{%r2500, %r2505}, %rd475;
	mov.b32 	%r2506, 1;
	mov.b32 	%r2547, 0;
	mov.b32 	%r2548, -1;
	// begin inline asm
	shfl.sync.up.b32 %r2499, %r2500, %r2506, %r2547, %r2548;
	// end inline asm
	// begin inline asm
	shfl.sync.up.b32 %r2504, %r2505, %r2506, %r2547, %r2548;
	// end inline asm
	mov.b64 	%rd476, {%r2499, %r2504};
	setp.lt.s32 	%p770, %r2498, 1;
	selp.b64 	%rd477, 0, %rd476, %p770;
	add.s64 	%rd478, %rd477, %rd475;
	mov.b64 	{%r2510, %r2515}, %rd478;
	mov.b32 	%r2516, 2;
	// begin inline asm
	shfl.sync.up.b32 %r2509, %r2510, %r2516, %r2547, %r2548;
	// end inline asm
	// begin inline asm
	shfl.sync.up.b32 %r2514, %r2515, %r2516, %r2547, %r2548;
	// end inline asm
	mov.b64 	%rd479, {%r2509, %r2514};
	setp.lt.s32 	%p771, %r2498, 2;
	selp.b64 	%rd480, 0, %rd479, %p771;
	add.s64 	%rd481, %rd480, %rd478;
	mov.b64 	{%r2520, %r2525}, %rd481;
	mov.b32 	%r2526, 4;
	// begin inline asm
	shfl.sync.up.b32 %r2519, %r2520, %r2526, %r2547, %r2548;
	// end inline asm
	// begin inline asm
	shfl.sync.up.b32 %r2524, %r2525, %r2526, %r2547, %r2548;
	// end inline asm
	mov.b64 	%rd482, {%r2519, %r2524};
	setp.lt.s32 	%p772, %r2498, 4;
	selp.b64 	%rd483, 0, %rd482, %p772;
	add.s64 	%rd484, %rd483, %rd481;
	mov.b64 	{%r2530, %r2535}, %rd484;
	mov.b32 	%r2536, 8;
	// begin inline asm
	shfl.sync.up.b32 %r2529, %r2530, %r2536, %r2547, %r2548;
	// end inline asm
	// begin inline asm
	shfl.sync.up.b32 %r2534, %r2535, %r2536, %r2547, %r2548;
	// end inline asm
	mov.b64 	%rd485, {%r2529, %r2534};
	setp.lt.s32 	%p773, %r2498, 8;
	selp.b64 	%rd486, 0, %rd485, %p773;
	add.s64 	%rd487, %rd486, %rd484;
	mov.b64 	{%r2540, %r2545}, %rd487;
	mov.b32 	%r2546, 16;
	// begin inline asm
	shfl.sync.up.b32 %r2539, %r2540, %r2546, %r2547, %r2548;
	// end inline asm
	// begin inline asm
	shfl.sync.up.b32 %r2544, %r2545, %r2546, %r2547, %r2548;
	// end inline asm
	mov.b64 	%rd488, {%r2539, %r2544};
	setp.lt.s32 	%p774, %r2498, 16;
	selp.b64 	%rd489, 0, %rd488, %p774;
	add.s64 	%rd13, %rd489, %rd487;
	setp.ne.s32 	%p775, %r2498, 31;
	@%p775 bra 	$L__BB5_197;
	mov.u32 	%r2549, %tid.x;
	shr.u32 	%r2550, %r2549, 2;
	and.b32  	%r2551, %r2550, 248;
	mov.u32 	%r2552, _ZN6thrust24THRUST_300001_SM_1000_NS8cuda_cub4core6detail5shmemE;
	add.s32 	%r2553, %r2552, %r2551;
	st.shared.u64 	[%r2553], %rd13;
$L__BB5_197:
	mov.u32 	%r2554, %tid.x;
	setp.ne.s32 	%p776, %r2554, 0;
	bar.sync 	0;
	ld.shared.v2.u64 	{%rd491, %rd492}, [_ZN6thrust24THRUST_300001_SM_1000_NS8cuda_cub4core6detail5shmemE];
	shr.u32 	%r2555, %r2554, 5;
	add.s64 	%rd493, %rd492, %rd491;
	setp.eq.s32 	%p777, %r2555, 2;
	selp.b64 	%rd494, %rd493, %rd491, %p777;
	ld.shared.v2.u64 	{%rd495, %rd496}, [_ZN6thrust24THRUST_300001_SM_1000_NS8cuda_cub4core6detail5shmemE+16];
	add.s64 	%rd497, %rd493, %rd495;
	setp.eq.s32 	%p778, %r2555, 3;
	selp.b64 	%rd498, %rd497, %rd494, %p778;
	add.s64 	%rd499, %rd497, %rd496;
	setp.eq.s32 	%p779, %r2555, 4;
	selp.b64 	%rd500, %rd499, %rd498, %p779;
	ld.shared.v2.u64 	{%rd501, %rd502}, [_ZN6thrust24THRUST_300001_SM_1000_NS8cuda_cub4core6detail5shmemE+32];
	add.s64 	%rd503, %rd499, %rd501;
	setp.eq.s32 	%p780, %r2555, 5;
	selp.b64 	%rd504, %rd503, %rd500, %p780;
	add.s64 	%rd505, %rd503, %rd502;
	setp.eq.s32 	%p781, %r2555, 6;
	selp.b64 	%rd506, %rd505, %rd504, %p781;
	ld.shared.v2.u64 	{%rd507, %rd508}, [_ZN6thrust24THRUST_300001_SM_1000_NS8cuda_cub4core6detail5shmemE+48];
	add.s64 	%rd509, %rd505, %rd507;
	setp.eq.s32 	%p782, %r2555, 7;
	selp.b64 	%rd510, %rd509, %rd506, %p782;
	add.s64 	%rd511, %rd509, %rd508;
	setp.eq.s32 	%p783, %r2555, 8;
	selp.b64 	%rd512, %rd511, %rd510, %p783;
	ld.shared.v2.u64 	{%rd513, %rd514}, [_ZN6thrust24THRUST_300001_SM_1000_NS8cuda_cub4core6detail5shmemE+64];
	add.s64 	%rd515, %rd511, %rd513;
	setp.eq.s32 	%p784, %r2555, 9;
	selp.b64 	%rd516, %rd515, %rd512, %p784;
	add.s64 	%rd517, %rd515, %rd514;
	setp.eq.s32 	%p785, %r2555, 10;
	selp.b64 	%rd518, %rd517, %rd516, %p785;
	ld.shared.v2.u64 	{%rd519, %rd520}, [_ZN6thrust24THRUST_300001_SM_1000_NS8cuda_cub4core6detail5shmemE+80];
	add.s64 	%rd521, %rd517, %rd519;
	setp.eq.s32 	%p786, %r2555, 11;
	selp.b64 	%rd522, %rd521, %rd518, %p786;
	add.s64 	%rd523, %rd521, %rd520;
	setp.eq.s32 	%p787, %r2555, 12;
	selp.b64 	%rd524, %rd523, %rd522, %p787;
	ld.shared.v2.u64 	{%rd525, %rd526}, [_ZN6thrust24THRUST_300001_SM_1000_NS8cuda_cub4core6detail5shmemE+96];
	add.s64 	%rd527, %rd523, %rd525;
	setp.eq.s32 	%p788, %r2555, 13;
	selp.b64 	%rd528, %rd527, %rd524, %p788;
	add.s64 	%rd529, %rd527, %rd526;
	setp.eq.s32 	%p789, %r2555, 14;
	selp.b64 	%rd530, %rd529, %rd528, %p789;
	ld.shared.v2.u64 	{%rd531, %rd532}, [_ZN6thrust24THRUST_300001_SM_1000_NS8cuda_cub4core6detail5shmemE+112];
	add.s64 	%rd533, %rd529, %rd531;
	setp.eq.s32 	%p790, %r2555, 15;
	selp.b64 	%rd534, %rd533, %rd530, %p790;
	add.s64 	%rd568, %rd533, %rd532;
	setp.lt.u32 	%p791, %r2554, 32;
	selp.b64 	%rd535, 0, %rd534, %p791;
	setp.eq.s32 	%p792, %r2498, 0;
	cvt.u64.u32 	%rd536, %r336;
	sub.s64 	%rd537, %rd13, %rd536;
	selp.b64 	%rd538, 0, %rd537, %p792;
	add.s64 	%rd566, %rd535, %rd538;
	mov.b64 	%rd570, 0;
	@%p776 bra 	$L__BB5_229;
	add.s64 	%rd539, %rd2, 512;
	mov.b64 	%rd540, 101;
	// begin inline asm
	st.relaxed.gpu.v2.u64 [%rd539], {%rd540, %rd568};
	// end inline asm
	bra.uni 	$L__BB5_229;
$L__BB5_199:
	// begin inline asm
	mov.u32 %r2298, %laneid;
	// end inline asm
	cvt.u64.u32 	%rd354, %r336;
	mov.b64 	{%r2300, %r2305}, %rd354;
	mov.b32 	%r2306, 1;
	mov.b32 	%r2347, 0;
	mov.b32 	%r2348, -1;
	// begin inline asm
	shfl.sync.up.b32 %r2299, %r2300, %r2306, %r2347, %r2348;
	// end inline asm
	// begin inline asm
	shfl.sync.up.b32 %r2304, %r2305, %r2306, %r2347, %r2348;
	// end inline asm
	mov.b64 	%rd355, {%r2299, %r2304};
	setp.lt.s32 	%p717, %r2298, 1;
	selp.b64 	%rd356, 0, %rd355, %p717;
	add.s64 	%rd357, %rd356, %rd354;
	mov.b64 	{%r2310, %r2315}, %rd357;
	mov.b32 	%r2316, 2;
	// begin inline asm
	shfl.sync.up.b32 %r2309, %r2310, %r2316, %r2347, %r2348;
	// end inline asm
	// begin inline asm
	shfl.sync.up.b32 %r2314, %r2315, %r2316, %r2347, %r2348;
	// end inline asm
	mov.b64 	%rd358, {%r2309, %r2314};
	setp.lt.s32 	%p718, %r2298, 2;
	selp.b64 	%rd359, 0, %rd358, %p718;
	add.s64 	%rd360, %rd359, %rd357;
	mov.b64 	{%r2320, %r2325}, %rd360;
	mov.b32 	%r2326, 4;
	// begin inline asm
	shfl.sync.up.b32 %r2319, %r2320, %r2326, %r2347, %r2348;
	// end inline asm
	// begin inline asm
	shfl.sync.up.b32 %r2324, %r2325, %r2326, %r2347, %r2348;
	// end inline asm
	mov.b64 	%rd361, {%r2319, %r2324};
	setp.lt.s32 	%p719, %r2298, 4;
	selp.b64 	%rd362, 0, %rd361, %p719;
	add.s64 	%rd363, %rd362, %rd360;
	mov.b64 	{%r2330, %r2335}, %rd363;
	mov.b32 	%r2336, 8;
	// begin inline asm
	shfl.sync.up.b32 %r2329, %r2330, %r2336, %r2347, %r2348;
	// end inline asm
	// begin inline asm
	shfl.sync.up.b32 %r2334, %r2335, %r2336, %r2347, %r2348;
	// end inline asm
	mov.b64 	%rd364, {%r2329, %r2334};
	setp.lt.s32 	%p720, %r2298, 8;
	selp.b64 	%rd365, 0, %rd364, %p720;
	add.s64 	%rd366, %rd365, %rd363;
	mov.b64 	{%r2340, %r2345}, %rd366;
	mov.b32 	%r2346, 16;
	// begin inline asm
	shfl.sync.up.b32 %r2339, %r2340, %r2346, %r2347, %r2348;
	// end inline asm
	// begin inline asm
	shfl.sync.up.b32 %r2344, %r2345, %r2346, %r2347, %r2348;
	// end inline asm
	mov.b64 	%rd367, {%r2339, %r2344};
	setp.lt.s32 	%p721, %r2298, 16;
	selp.b64 	%rd368, 0, %rd367, %p721;
	add.s64 	%rd16, %rd368, %rd366;
	setp.ne.s32 	%p722, %r2298, 31;
	@%p722 bra 	$L__BB5_201;
	mov.u32 	%r2349, %tid.x;
	shr.u32 	%r2350, %r2349, 2;
	and.b32  	%r2351, %r2350, 248;
	mov.u32 	%r2352, _ZN6thrust24THRUST_300001_SM_1000_NS8cuda_cub4core6detail5shmemE;
	add.s32 	%r2353, %r2352, %r2351;
	st.shared.u64 	[%r2353], %rd16;
$L__BB5_201:
	cvt.u64.u32 	%rd369, %r336;
	sub.s64 	%rd370, %rd16, %rd369;
	bar.sync 	0;
	ld.shared.v2.u64 	{%rd371, %rd372}, [_ZN6thrust24THRUST_300001_SM_1000_NS8cuda_cub4core6detail5shmemE];
	mov.u32 	%r2354, %tid.x;
	shr.u32 	%r2355, %r2354, 5;
	add.s64 	%rd373, %rd372, %rd371;
	setp.eq.s32 	%p723, %r2355, 2;
	selp.b64 	%rd374, %rd373, %rd371, %p723;
	ld.shared.v2.u64 	{%rd375, %rd376}, [_ZN6thrust24THRUST_300001_SM_1000_NS8cuda_cub4core6detail5shmemE+16];
	add.s64 	%rd377, %rd373, %rd375;
	setp.eq.s32 	%p724, %r2355, 3;
	selp.b64 	%rd378, %rd377, %rd374, %p724;
	add.s64 	%rd379, %rd377, %rd376;
	setp.eq.s32 	%p725, %r2355, 4;
	selp.b64 	%rd380, %rd379, %rd378, %p725;
	ld.shared.v2.u64 	{%rd381, %rd382}, [_ZN6thrust24THRUST_300001_SM_1000_NS8cuda_cub4core6detail5shmemE+32];
	add.s64 	%rd383, %rd379, %rd381;
	setp.eq.s32 	%p726, %r2355, 5;
	selp.b64 	%rd384, %rd383, %rd380, %p726;
	add.s64 	%rd385, %rd383, %rd382;
	setp.eq.s32 	%p727, %r2355, 6;
	selp.b64 	%rd386, %rd385, %rd384, %p727;
	ld.shared.v2.u64 	{%rd387, %rd388}, [_ZN6thrust24THRUST_300001_SM_1000_NS8cuda_cub4core6detail5shmemE+48];
	add.s64 	%rd389, %rd385, %rd387;
	setp.eq.s32 	%p728, %r2355, 7;
	selp.b64 	%rd390, %rd389, %rd386, %p728;
	add.s64 	%rd391, %rd389, %rd388;
	setp.eq.s32 	%p729, %r2355, 8;
	selp.b64 	%rd392, %rd391, %rd390, %p729;
	ld.shared.v2.u64 	{%rd393, %rd394}, [_ZN6thrust24THRUST_300001_SM_1000_NS8cuda_cub4core6detail5shmemE+64];
	add.s64 	%rd395, %rd391, %rd393;
	setp.eq.s32 	%p730, %r2355, 9;
	selp.b64 	%rd396, %rd395, %rd392, %p730;
	add.s64 	%rd397, %rd395, %rd394;
	setp.eq.s32 	%p731, %r2355, 10;
	selp.b64 	%rd398, %rd397, %rd396, %p731;
	ld.shared.v2.u64 	{%rd399, %rd400}, [_ZN6thrust24THRUST_300001_SM_1000_NS8cuda_cub4core6detail5shmemE+80];
	add.s64 	%rd401, %rd397, %rd399;
	setp.eq.s32 	%p732, %r2355, 11;
	selp.b64 	%rd402, %rd401, %rd398, %p732;
	add.s64 	%rd403, %rd401, %rd400;
	setp.eq.s32 	%p733, %r2355, 12;
	selp.b64 	%rd404, %rd403, %rd402, %p733;
	ld.shared.v2.u64 	{%rd405, %rd406}, [_ZN6thrust24THRUST_300001_SM_1000_NS8cuda_cub4core6detail5shmemE+96];
	add.s64 	%rd407, %rd403, %rd405;
	setp.eq.s32 	%p734, %r2355, 13;
	selp.b64 	%rd408, %rd407, %rd404, %p734;
	add.s64 	%rd409, %rd407, %rd406;
	setp.eq.s32 	%p735, %r2355, 14;
	selp.b64 	%rd410, %rd409, %rd408, %p735;
	ld.shared.v2.u64 	{%rd411, %rd412}, [_ZN6thrust24THRUST_300001_SM_1000_NS8cuda_cub4core6detail5shmemE+112];
	add.s64 	%rd413, %rd409, %rd411;
	setp.eq.s32 	%p736, %r2355, 15;
	selp.b64 	%rd414, %rd413, %rd410, %p736;
	add.s64 	%rd17, %rd413, %rd412;
	setp.gt.u32 	%p737, %r2354, 31;
	setp.lt.u32 	%p738, %r2354, 32;
	setp.eq.s32 	%p739, %r2298, 0;
	selp.b64 	%rd415, 0, %rd370, %p739;
	add.s64 	%rd566, %rd414, %rd415;
	selp.b64 	%rd19, %rd370, %rd566, %p738;
	@%p737 bra 	$L__BB5_226;
	mov.u32 	%r2356, %tid.x;
	setp.ne.s32 	%p740, %r2356, 0;
	mov.u32 	%r2357, %ctaid.x;
	mul.wide.u32 	%rd416, %r2357, 16;
	add.s64 	%rd20, %rd2, %rd416;
	@%p740 bra 	$L__BB5_204;
	st.shared.u64 	[_ZN6thrust24THRUST_300001_SM_1000_NS8cuda_cub4core6detail5shmemE+184], %rd17;
	add.s64 	%rd417, %rd20, 512;
	mov.b64 	%rd418, 100;
	// begin inline asm
	st.relaxed.gpu.v2.u64 [%rd417], {%rd418, %rd17};
	// end inline asm
$L__BB5_204:
	mov.u32 	%r2358, %nctaid.x;
	setp.gt.u32 	%p741, %r2358, 499;
	@%p741 bra 	$L__BB5_206;
	membar.cta;
	bra.uni 	$L__BB5_207;
$L__BB5_206:
	mov.b32 	%r2359, 450;
	// begin inline asm
	nanosleep.u32 %r2359;
	// end inline asm
$L__BB5_207:
	mov.u32 	%r2360, %tid.x;
	mul.wide.u32 	%rd423, %r2360, 16;
	xor.b64  	%rd424, %rd423, -16;
	add.s64 	%rd425, %rd20, %rd424;
	add.s64 	%rd422, %rd425, 512;
	// begin inline asm
	ld.relaxed.gpu.v2.u64 {%rd564, %rd561}, [%rd422];
	// end inline asm
	mov.u32 	%r2495, %nctaid.x;
$L__BB5_208:
	setp.eq.s64 	%p742, %rd564, 99;
	mov.b32 	%r2361, -1;
	vote.sync.any.pred 	%p743, %p742, %r2361;
	not.pred 	%p744, %p743;
	@%p744 bra 	$L__BB5_213;
	setp.gt.u32 	%p769, %r2495, 499;
	@%p769 bra 	$L__BB5_211;
	membar.cta;
	bra.uni 	$L__BB5_212;
$L__BB5_211:
	mov.b32 	%r2496, 350;
	// begin inline asm
	nanosleep.u32 %r2496;
	// end inline asm
$L__BB5_212:
	// begin inline asm
	ld.relaxed.gpu.v2.u64 {%rd564, %rd561}, [%rd422];
	// end inline asm
	bra.uni 	$L__BB5_208;
$L__BB5_213:
	setp.eq.s64 	%p745, %rd564, 101;
	mov.b32 	%r2413, -1;
	vote.sync.ballot.b32 	%r2414, %p745, %r2413;
	// begin inline asm
	mov.u32 %r2363, %lanemask_ge;
	// end inline asm
	and.b32  	%r2415, %r2414, %r2363;
	or.b32  	%r2416, %r2415, -2147483648;
	add.s32 	%r2417, %r2416, -1;
	not.b32 	%r2418, %r2416;
	and.b32  	%r2419, %r2418, %r2417;
	popc.b32 	%r2367, %r2419;
	mov.b64 	{%r2365, %r2370}, %rd561;
	mov.b32 	%r2371, 1;
	// begin inline asm
	shfl.sync.down.b32 %r2364, %r2365, %r2371, %r2367, %r2413;
	// end inline asm
	// begin inline asm
	shfl.sync.down.b32 %r2369, %r2370, %r2371, %r2367, %r2413;
	// end inline asm
	mov.b64 	%rd426, {%r2364, %r2369};
	setp.lt.s32 	%p747, %r2298, %r2367;
	selp.b64 	%rd427, %rd426, 0, %p747;
	add.s64 	%rd428, %rd427, %rd561;
	mov.b64 	{%r2375, %r2380}, %rd428;
	mov.b32 	%r2381, 2;
	// begin inline asm
	shfl.sync.down.b32 %r2374, %r2375, %r2381, %r2367, %r2413;
	// end inline asm
	// begin inline asm
	shfl.sync.down.b32 %r2379, %r2380, %r2381, %r2367, %r2413;
	// end inline asm
	mov.b64 	%rd429, {%r2374, %r2379};
	add.s32 	%r2420, %r2298, 2;
	setp.gt.s32 	%p748, %r2420, %r2367;
	selp.b64 	%rd430, 0, %rd429, %p748;
	add.s64 	%rd431, %rd430, %rd428;
	mov.b64 	{%r2385, %r2390}, %rd431;
	mov.b32 	%r2391, 4;
	// begin inline asm
	shfl.sync.down.b32 %r2384, %r2385, %r2391, %r2367, %r2413;
	// end inline asm
	// begin inline asm
	shfl.sync.down.b32 %r2389, %r2390, %r2391, %r2367, %r2413;
	// end inline asm
	mov.b64 	%rd432, {%r2384, %r2389};
	add.s32 	%r2421, %r2298, 4;
	setp.gt.s32 	%p749, %r2421, %r2367;
	selp.b64 	%rd433, 0, %rd432, %p749;
	add.s64 	%rd434, %rd433, %rd431;
	mov.b64 	{%r2395, %r2400}, %rd434;
	mov.b32 	%r2401, 8;
	// begin inline asm
	shfl.sync.down.b32 %r2394, %r2395, %r2401, %r2367, %r2413;
	// end inline asm
	// begin inline asm
	shfl.sync.down.b32 %r2399, %r2400, %r2401, %r2367, %r2413;
	// end inline asm
	mov.b64 	%rd435, {%r2394, %r2399};
	add.s32 	%r2422, %r2298, 8;
	setp.gt.s32 	%p750, %r2422, %r2367;
	selp.b64 	%rd436, 0, %rd435, %p750;
	add.s64 	%rd437, %rd436, %rd434;
	mov.b64 	{%r2405, %r2410}, %rd437;
	mov.b32 	%r2411, 16;
	// begin inline asm
	shfl.sync.down.b32 %r2404, %r2405, %r2411, %r2367, %r2413;
	// end inline asm
	// begin inline asm
	shfl.sync.down.b32 %r2409, %r2410, %r2411, %r2367, %r2413;
	// end inline asm
	mov.b64 	%rd438, {%r2404, %r2409};
	add.s32 	%r2423, %r2298, 16;
	setp.gt.s32 	%p751, %r2423, %r2367;
	selp.b64 	%rd439, 0, %rd438, %p751;
	add.s64 	%rd563, %rd439, %rd437;
	mov.u32 	%r2424, %tid.x;
	not.b32 	%r2425, %r2424;
	mov.u32 	%r2426, %ctaid.x;
	add.s32 	%r2938, %r2426, %r2425;
	add.s64 	%rd30, %rd2, 512;
$L__BB5_214:
	setp.ne.s64 	%p752, %rd564, 101;
	mov.b32 	%r2427, -1;
	vote.sync.all.pred 	%p753, %p752, %r2427;
	not.pred 	%p754, %p753;
	@%p754 bra 	$L__BB5_222;
	mul.wide.s32 	%rd447, %r2938, 16;
	add.s64 	%rd448, %rd30, %rd447;
	add.s64 	%rd446, %rd448, -512;
	// begin inline asm
	ld.relaxed.gpu.v2.u64 {%rd564, %rd565}, [%rd446];
	// end inline asm
$L__BB5_216:
	setp.eq.s64 	%p758, %rd564, 99;
	mov.b32 	%r2431, -1;
	vote.sync.any.pred 	%p759, %p758, %r2431;
	not.pred 	%p760, %p759;
	@%p760 bra 	$L__BB5_221;
	mov.u32 	%r2493, %nctaid.x;
	setp.gt.u32 	%p768, %r2493, 499;
	@%p768 bra 	$L__BB5_219;
	membar.cta;
	bra.uni 	$L__BB5_220;
$L__BB5_219:
	mov.b32 	%r2494, 350;
	// begin inline asm
	nanosleep.u32 %r2494;
	// end inline asm
$L__BB5_220:
	mul.wide.s32 	%rd467, %r2938, 16;
	add.s64 	%rd468, %rd30, %rd467;
	add.s64 	%rd466, %rd468, -512;
	// begin inline asm
	ld.relaxed.gpu.v2.u64 {%rd564, %rd565}, [%rd466];
	// end inline asm
	bra.uni 	$L__BB5_216;
$L__BB5_221:
	setp.eq.s64 	%p761, %rd564, 101;
	mov.b32 	%r2482, -1;
	vote.sync.ballot.b32 	%r2483, %p761, %r2482;
	and.b32  	%r2484, %r2483, %r2363;
	or.b32  	%r2485, %r2484, -2147483648;
	add.s32 	%r2486, %r2485, -1;
	not.b32 	%r2487, %r2485;
	and.b32  	%r2488, %r2487, %r2486;
	popc.b32 	%r2436, %r2488;
	mov.b64 	{%r2434, %r2439}, %rd565;
	mov.b32 	%r2440, 1;
	// begin inline asm
	shfl.sync.down.b32 %r2433, %r2434, %r2440, %r2436, %r2482;
	// end inline asm
	// begin inline asm
	shfl.sync.down.b32 %r2438, %r2439, %r2440, %r2436, %r2482;
	// end inline asm
	mov.b64 	%rd449, {%r2433, %r2438};
	setp.lt.s32 	%p763, %r2298, %r2436;
	selp.b64 	%rd450, %rd449, 0, %p763;
	add.s64 	%rd451, %rd450, %rd565;
	mov.b64 	{%r2444, %r2449}, %rd451;
	mov.b32 	%r2450, 2;
	// begin inline asm
	shfl.sync.down.b32 %r2443, %r2444, %r2450, %r2436, %r2482;
	// end inline asm
	// begin inline asm
	shfl.sync.down.b32 %r2448, %r2449, %r2450, %r2436, %r2482;
	// end inline asm
	mov.b64 	%rd452, {%r2443, %r2448};
	add.s32 	%r2489, %r2298, 2;
	setp.gt.s32 	%p764, %r2489, %r2436;
	selp.b64 	%rd453, 0, %rd452, %p764;
	add.s64 	%rd454, %rd451, %rd453;
	mov.b64 	{%r2454, %r2459}, %rd454;
	mov.b32 	%r2460, 4;
	// begin inline asm
	shfl.sync.down.b32 %r2453, %r2454, %r2460, %r2436, %r2482;
	// end inline asm
	// begin inline asm
	shfl.sync.down.b32 %r2458, %r2459, %r2460, %r2436, %r2482;
	// end inline asm
	mov.b64 	%rd455, {%r2453, %r2458};
	add.s32 	%r2490, %r2298, 4;
	setp.gt.s32 	%p765, %r2490, %r2436;
	selp.b64 	%rd456, 0, %rd455, %p765;
	add.s64 	%rd457, %rd456, %rd454;
	mov.b64 	{%r2464, %r2469}, %rd457;
	mov.b32 	%r2470, 8;
	// begin inline asm
	shfl.sync.down.b32 %r2463, %r2464, %r2470, %r2436, %r2482;
	// end inline asm
	// begin inline asm
	shfl.sync.down.b32 %r2468, %r2469, %r2470, %r2436, %r2482;
	// end inline asm
	mov.b64 	%rd458, {%r2463, %r2468};
	add.s32 	%r2491, %r2298, 8;
	setp.gt.s32 	%p766, %r2491, %r2436;
	selp.b64 	%rd459, 0, %rd458, %p766;
	add.s64 	%rd460, %rd459, %rd457;
	mov.b64 	{%r2474, %r2479}, %rd460;
	mov.b32 	%r2480, 16;
	// begin inline asm
	shfl.sync.down.b32 %r2473, %r2474, %r2480, %r2436, %r2482;
	// end inline asm
	// begin inline asm
	shfl.sync.down.b32 %r2478, %r2479, %r2480, %r2436, %r2482;
	// end inline asm
	mov.b64 	%rd461, {%r2473, %r2478};
	add.s32 	%r2492, %r2298, 16;
	setp.gt.s32 	%p767, %r2492, %r2436;
	selp.b64 	%rd462, 0, %rd461, %p767;
	add.s64 	%rd463, %rd460, %rd563;
	add.s64 	%rd563, %rd463, %rd462;
	add.s32 	%r2938, %r2938, -32;
	bra.uni 	$L__BB5_214;
$L__BB5_222:
	mov.u32 	%r2429, %tid.x;
	setp.ne.s32 	%p755, %r2429, 0;
	@%p755 bra 	$L__BB5_224;
	add.s64 	%rd442, %rd563, %rd17;
	add.s64 	%rd440, %rd20, 512;
	mov.b64 	%rd441, 101;
	// begin inline asm
	st.relaxed.gpu.v2.u64 [%rd440], {%rd441, %rd442};
	// end inline asm
	st.shared.u64 	[_ZN6thrust24THRUST_300001_SM_1000_NS8cuda_cub4core6detail5shmemE+168], %rd563;
	st.shared.u64 	[_ZN6thrust24THRUST_300001_SM_1000_NS8cuda_cub4core6detail5shmemE+176], %rd442;
$L__BB5_224:
	setp.ne.s32 	%p756, %r2298, 0;
	mov.u64 	%rd566, %rd19;
	@%p756 bra 	$L__BB5_226;
	st.shared.u64 	[_ZN6thrust24THRUST_300001_SM_1000_NS8cuda_cub4core6detail5shmemE+144], %rd563;
	mov.u64 	%rd566, %rd563;
$L__BB5_226:
	mov.u32 	%r2430, %tid.x;
	setp.eq.s32 	%p757, %r2430, 0;
	bar.sync 	0;
	@%p757 bra 	$L__BB5_228;
	ld.shared.u64 	%rd443, [_ZN6thrust24THRUST_300001_SM_1000_NS8cuda_cub4core6detail5shmemE+144];
	add.s64 	%rd566, %rd443, %rd566;
$L__BB5_228:
	ld.shared.u64 	%rd568, [_ZN6thrust24THRUST_300001_SM_1000_NS8cuda_cub4core6detail5shmemE+184];
	ld.shared.u64 	%rd570, [_ZN6thrust24THRUST_300001_SM_1000_NS8cuda_cub4core6detail5shmemE+168];
$L__BB5_229:
	setp.ge.s32 	%p793, %r144, %r137;
	bar.sync 	0;
	cvt.u32.u64 	%r343, %rd568;
	cvt.u32.u64 	%r2556, %rd570;
	cvt.u32.u64 	%r2557, %rd566;
	sub.s32 	%r3001, %r2557, %r2556;
	mov.u32 	%r2940, %r3001;
	@%p793 bra 	$L__BB5_231;
	add.s32 	%r2940, %r3001, 1;
	shl.b32 	%r2558, %r3001, 2;
	mov.u32 	%r2559, _ZN6thrust24THRUST_300001_SM_1000_NS8cuda_cub4core6detail5shmemE;
	add.s32 	%r2560, %r2559, %r2558;
	st.shared.u32 	[%r2560+2048], %r142;
$L__BB5_231:
	setp.ge.s32 	%p794, %r155, %r137;
	@%p794 bra 	$L__BB5_233;
	add.s32 	%r347, %r2940, 1;
	shl.b32 	%r2561, %r2940, 2;
	mov.u32 	%r2562, _ZN6thrust24THRUST_300001_SM_1000_NS8cuda_cub4core6detail5shmemE;
	add.s32 	%r2563, %r2562, %r2561;
	st.shared.u32 	[%r2563+2048], %r153;
	mov.u32 	%r2940, %r347;
$L__BB5_233:
	setp.ge.s32 	%p795, %r166, %r137;
	@%p795 bra 	$L__BB5_235;
	add.s32 	%r349, %r2940, 1;
	shl.b32 	%r2564, %r2940, 2;
	mov.u32 	%r2565, _ZN6thrust24THRUST_300001_SM_1000_NS8cuda_cub4core6detail5shmemE;
	add.s32 	%r2566, %r2565, %r2564;
	st.shared.u32 	[%r2566+2048], %r164;
	mov.u32 	%r2940, %r349;
$L__BB5_235:
	setp.ge.s32 	%p796, %r177, %r137;
	@%p796 bra 	$L__BB5_237;
	add.s32 	%r351, %r2940, 1;
	shl.b32 	%r2567, %r2940, 2;
	mov.u32 	%r2568, _ZN6thrust24THRUST_300001_SM_1000_NS8cuda_cub4core6detail5shmemE;
	add.s32 	%r2569, %r2568, %r2567;
	st.shared.u32 	[%r2569+2048], %r175;
	mov.u32 	%r2940, %r351;
$L__BB5_237:
	setp.ge.s32 	%p797, %r188, %r137;
	@%p797 bra 	$L__BB5_239;
	add.s32 	%r353, %r2940, 1;
	shl.b32 	%r2570, %r2940, 2;
	mov.u32 	%r2571, _ZN6thrust24THRUST_300001_SM_1000_NS8cuda_cub4core6detail5shmemE;
	add.s32 	%r2572, %r2571, %r2570;
	st.shared.u32 	[%r2572+2048], %r186;
	mov.u32 	%r2940, %r353;
$L__BB5_239:
	and.b32  	%r355, %r209, 32;
	setp.eq.s32 	%p798, %r355, 0;
	@%p798 bra 	$L__BB5_241;
	add.s32 	%r356, %r2940, 1;
	shl.b32 	%r2573, %r2940, 2;
	mov.u32 	%r2574, _ZN6thrust24THRUST_300001_SM_1000_NS8cuda_cub4core6detail5shmemE;
	add.s32 	%r2575, %r2574, %r2573;
	st.shared.u32 	[%r2575+2048], %r197;
	mov.u32 	%r2940, %r356;
$L__BB5_241:
	and.b32  	%r358, %r209, 64;
	setp.eq.s32 	%p799, %r358, 0;
	@%p799 bra 	$L__BB5_243;
	add.s32 	%r359, %r2940, 1;
	shl.b32 	%r2576, %r2940, 2;
	mov.u32 	%r2577, _ZN6thrust24THRUST_300001_SM_1000_NS8cuda_cub4core6detail5shmemE;
	add.s32 	%r2578, %r2577, %r2576;
	st.shared.u32 	[%r2578+2048], %r207;
	mov.u32 	%r2940, %r359;
$L__BB5_243:
	and.b32  	%r361, %r230, 128;
	setp.eq.s32 	%p800, %r361, 0;
	@%p800 bra 	$L__BB5_245;
	add.s32 	%r362, %r2940, 1;
	shl.b32 	%r2579, %r2940, 2;
	mov.u32 	%r2580, _ZN6thrust24THRUST_300001_SM_1000_NS8cuda_cub4core6detail5shmemE;
	add.s32 	%r2581, %r2580, %r2579;
	st.shared.u32 	[%r2581+2048], %r218;
	mov.u32 	%r2940, %r362;
$L__BB5_245:
	and.b32  	%r364, %r230, 256;
	setp.eq.s32 	%p801, %r364, 0;
	@%p801 bra 	$L__BB5_247;
	add.s32 	%r365, %r2940, 1;
	shl.b32 	%r2582, %r2940, 2;
	mov.u32 	%r2583, _ZN6thrust24THRUST_300001_SM_1000_NS8cuda_cub4core6detail5shmemE;
	add.s32 	%r2584, %r2583, %r2582;
	st.shared.u32 	[%r2584+2048], %r228;
	mov.u32 	%r2940, %r365;
$L__BB5_247:
	and.b32  	%r367, %r251, 512;
	setp.eq.s32 	%p802, %r367, 0;
	@%p802 bra 	$L__BB5_249;
	add.s32 	%r368, %r2940, 1;
	shl.b32 	%r2585, %r2940, 2;
	mov.u32 	%r2586, _ZN6thrust24THRUST_300001_SM_1000_NS8cuda_cub4core6detail5shmemE;
	add.s32 	%r2587, %r2586, %r2585;
	st.shared.u32 	[%r2587+2048], %r239;
	mov.u32 	%r2940, %r368;
$L__BB5_249:
	and.b32  	%r370, %r251, 1024;
	setp.eq.s32 	%p803, %r370, 0;
	@%p803 bra 	$L__BB5_251;
	add.s32 	%r371, %r2940, 1;
	shl.b32 	%r2588, %r2940, 2;
	mov.u32 	%r2589, _ZN6thrust24THRUST_300001_SM_1000_NS8cuda_cub4core6detail5shmemE;
	add.s32 	%r2590, %r2589, %r2588;
	st.shared.u32 	[%r2590+2048], %r249;
	mov.u32 	%r2940, %r371;
$L__BB5_251:
	and.b32  	%r373, %r272, 2048;
	setp.eq.s32 	%p804, %r373, 0;
	@%p804 bra 	$L__BB5_253;
	add.s32 	%r374, %r2940, 1;
	shl.b32 	%r2591, %r2940, 2;
	mov.u32 	%r2592, _ZN6thrust24THRUST_300001_SM_1000_NS8cuda_cub4core6detail5shmemE;
	add.s32 	%r2593, %r2592, %r2591;
	st.shared.u32 	[%r2593+2048], %r260;
	mov.u32 	%r2940, %r374;
$L__BB5_253:
	and.b32  	%r376, %r272, 4096;
	setp.eq.s32 	%p805, %r376, 0;
	@%p805 bra 	$L__BB5_255;
	add.s32 	%r377, %r2940, 1;
	shl.b32 	%r2594, %r2940, 2;
	mov.u32 	%r2595, _ZN6thrust24THRUST_300001_SM_1000_NS8cuda_cub4core6detail5shmemE;
	add.s32 	%r2596, %r2595, %r2594;
	st.shared.u32 	[%r2596+2048], %r270;
	mov.u32 	%r2940, %r377;
$L__BB5_255:
	and.b32  	%r379, %r293, 8192;
	setp.eq.s32 	%p806, %r379, 0;
	@%p806 bra 	$L__BB5_257;
	add.s32 	%r380, %r2940, 1;
	shl.b32 	%r2597, %r2940, 2;
	mov.u32 	%r2598, _ZN6thrust24THRUST_300001_SM_1000_NS8cuda_cub4core6detail5shmemE;
	add.s32 	%r2599, %r2598, %r2597;
	st.shared.u32 	[%r2599+2048], %r281;
	mov.u32 	%r2940, %r380;
$L__BB5_257:
	and.b32  	%r382, %r293, 16384;
	setp.eq.s32 	%p807, %r382, 0;
	@%p807 bra 	$L__BB5_259;
	add.s32 	%r383, %r2940, 1;
	shl.b32 	%r2600, %r2940, 2;
	mov.u32 	%r2601, _ZN6thrust24THRUST_300001_SM_1000_NS8cuda_cub4core6detail5shmemE;
	add.s32 	%r2602, %r2601, %r2600;
	st.shared.u32 	[%r2602+2048], %r291;
	mov.u32 	%r2940, %r383;
$L__BB5_259:
	and.b32  	%r385, %r314, 32768;
	setp.eq.s32 	%p808, %r385, 0;
	@%p808 bra 	$L__BB5_261;
	add.s32 	%r386, %r2940, 1;
	shl.b32 	%r2603, %r2940, 2;
	mov.u32 	%r2604, _ZN6thrust24THRUST_300001_SM_1000_NS8cuda_cub4core6detail5shmemE;
	add.s32 	%r2605, %r2604, %r2603;
	st.shared.u32 	[%r2605+2048], %r302;
	mov.u32 	%r2940, %r386;
$L__BB5_261:
	and.b32  	%r388, %r314, 65536;
	setp.eq.s32 	%p809, %r388, 0;
	@%p809 bra 	$L__BB5_263;
	add.s32 	%r389, %r2940, 1;
	shl.b32 	%r2606, %r2940, 2;
	mov.u32 	%r2607, _ZN6thrust24THRUST_300001_SM_1000_NS8cuda_cub4core6detail5shmemE;
	add.s32 	%r2608, %r2607, %r2606;
	st.shared.u32 	[%r2608+2048], %r312;
	mov.u32 	%r2940, %r389;
$L__BB5_263:
	and.b32  	%r391, %r335, 131072;
	setp.eq.s32 	%p810, %r391, 0;
	@%p810 bra 	$L__BB5_265;
	add.s32 	%r392, %r2940, 1;
	shl.b32 	%r2609, %r2940, 2;
	mov.u32 	%r2610, _ZN6thrust24THRUST_300001_SM_1000_NS8cuda_cub4core6detail5shmemE;
	add.s32 	%r2611, %r2610, %r2609;
	st.shared.u32 	[%r2611+2048], %r323;
	mov.u32 	%r2940, %r392;
$L__BB5_265:
	and.b32  	%r394, %r335, 262144;
	setp.eq.s32 	%p811, %r394, 0;
	@%p811 bra 	$L__BB5_267;
	shl.b32 	%r2612, %r2940, 2;
	mov.u32 	%r2613, _ZN6thrust24THRUST_300001_SM_1000_NS8cuda_cub4core6detail5shmemE;
	add.s32 	%r2614, %r2613, %r2612;
	st.shared.u32 	[%r2614+2048], %r333;
$L__BB5_267:
	bar.sync 	0;
	mov.u32 	%r2961, %tid.x;
	setp.ge.s32 	%p812, %r2961, %r343;
	@%p812 bra 	$L__BB5_274;
	not.b32 	%r2616, %r2961;
	add.s32 	%r2617, %r2616, %r343;
	and.b32  	%r2618, %r2617, 1536;
	setp.eq.s32 	%p813, %r2618, 1536;
	@%p813 bra 	$L__BB5_271;
	mov.u32 	%r2619, %tid.x;
	not.b32 	%r2620, %r2619;
	add.s32 	%r2621, %r2620, %r343;
	shr.u32 	%r2622, %r2621, 9;
	add.s32 	%r2623, %r2622, 1;
	and.b32  	%r2624, %r2623, 3;
	shl.b32 	%r2625, %r2619, 2;
	mov.u32 	%r2626, _ZN6thrust24THRUST_300001_SM_1000_NS8cuda_cub4core6detail5shmemE;
	add.s32 	%r2627, %r2625, %r2626;
	add.s32 	%r2958, %r2627, 2048;
	cvt.u64.u32 	%rd543, %r2619;
	add.s64 	%rd544, %rd570, %rd543;
	shl.b64 	%rd545, %rd544, 2;
	add.s64 	%rd571, %rd7, %rd545;
	neg.s32 	%r2957, %r2624;
	and.b32  	%r2631, %r2621, 1536;
	add.s32 	%r2632, %r2631, 512;
	and.b32  	%r2633, %r2632, 1536;
	add.s32 	%r2961, %r2619, %r2633;
$L__BB5_270:
	.pragma "nounroll";
	ld.shared.u32 	%r2634, [%r2958];
	st.global.u32 	[%rd571], %r2634;
	add.s32 	%r2958, %r2958, 2048;
	add.s64 	%rd571, %rd571, 2048;
	add.s32 	%r2957, %r2957, 1;
	setp.ne.s32 	%p814, %r2957, 0;
	@%p814 bra 	$L__BB5_270;
$L__BB5_271:
	mov.u32 	%r2635, %tid.x;
	not.b32 	%r2636, %r2635;
	add.s32 	%r2637, %r2636, %r343;
	setp.lt.u32 	%p815, %r2637, 1536;
	@%p815 bra 	$L__BB5_274;
	cvt.u64.u32 	%rd546, %r2961;
	add.s64 	%rd547, %rd570, %rd546;
	shl.b64 	%rd548, %rd547, 2;
	add.s64 	%rd549, %rd548, %rd7;
	add.s64 	%rd572, %rd549, 4096;
	shl.b32 	%r2638, %r2961, 2;
	mov.u32 	%r2639, _ZN6thrust24THRUST_300001_SM_1000_NS8cuda_cub4core6detail5shmemE;
	add.s32 	%r2640, %r2638, %r2639;
	add.s32 	%r2960, %r2640, 8192;
$L__BB5_273:
	ld.shared.u32 	%r2641, [%r2960+-6144];
	st.global.u32 	[%rd572+-4096], %r2641;
	ld.shared.u32 	%r2642, [%r2960+-4096];
	st.global.u32 	[%rd572+-2048], %r2642;
	ld.shared.u32 	%r2643, [%r2960+-2048];
	st.global.u32 	[%rd572], %r2643;
	ld.shared.u32 	%r2644, [%r2960];
	st.global.u32 	[%rd572+2048], %r2644;
	add.s32 	%r2961, %r2961, 2048;
	add.s64 	%rd572, %rd572, 8192;
	add.s32 	%r2960, %r2960, 8192;
	setp.lt.s32 	%p816, %r2961, %r343;
	@%p816 bra 	$L__BB5_273;
$L__BB5_274:
	mov.u32 	%r409, %tid.x;
	setp.ge.s32 	%p817, %r409, %r2;
	add.s64 	%rd56, %rd5, %rd351;
	add.s64 	%rd57, %rd6, %rd353;
	@%p817 bra 	$L__BB5_276;
	ld.global.u32 	%r2981, [%rd56];
	bra.uni 	$L__BB5_277;
$L__BB5_276:
	ld.global.u32 	%r2981, [%rd57];
$L__BB5_277:
	add.s32 	%r2645, %r409, 512;
	setp.lt.s32 	%p818, %r2645, %r2;
	@%p818 bra 	$L__BB5_279;
	ld.global.u32 	%r2982, [%rd57+2048];
	bra.uni 	$L__BB5_280;
$L__BB5_279:
	ld.global.u32 	%r2982, [%rd56+2048];
$L__BB5_280:
	or.b32  	%r2646, %r409, 1024;
	setp.lt.s32 	%p819, %r2646, %r2;
	@%p819 bra 	$L__BB5_282;
	ld.global.u32 	%r2983, [%rd57+4096];
	bra.uni 	$L__BB5_283;
$L__BB5_282:
	ld.global.u32 	%r2983, [%rd56+4096];
$L__BB5_283:
	add.s32 	%r2647, %r409, 1536;
	setp.lt.s32 	%p820, %r2647, %r2;
	@%p820 bra 	$L__BB5_285;
	ld.global.u32 	%r2984, [%rd57+6144];
	bra.uni 	$L__BB5_286;
$L__BB5_285:
	ld.global.u32 	%r2984, [%rd56+6144];
$L__BB5_286:
	or.b32  	%r2649, %r409, 2048;
	setp.lt.s32 	%p821, %r2649, %r2;
	@%p821 bra 	$L__BB5_288;
	ld.global.u32 	%r2985, [%rd57+8192];
	bra.uni 	$L__BB5_289;
$L__BB5_288:
	ld.global.u32 	%r2985, [%rd56+8192];
$L__BB5_289:
	add.s32 	%r2651, %r409, 2560;
	setp.lt.s32 	%p822, %r2651, %r2;
	@%p822 bra 	$L__BB5_291;
	ld.global.u32 	%r2986, [%rd57+10240];
	bra.uni 	$L__BB5_292;
$L__BB5_291:
	ld.global.u32 	%r2986, [%rd56+10240];
$L__BB5_292:
	or.b32  	%r2653, %r409, 3072;
	setp.lt.s32 	%p823, %r2653, %r2;
	@%p823 bra 	$L__BB5_294;
	ld.global.u32 	%r2987, [%rd57+12288];
	bra.uni 	$L__BB5_295;
$L__BB5_294:
	ld.global.u32 	%r2987, [%rd56+12288];
$L__BB5_295:
	add.s32 	%r2655, %r409, 3584;
	setp.lt.s32 	%p824, %r2655, %r2;
	@%p824 bra 	$L__BB5_297;
	ld.global.u32 	%r2988, [%rd57+14336];
	bra.uni 	$L__BB5_298;
$L__BB5_297:
	ld.global.u32 	%r2988, [%rd56+14336];
$L__BB5_298:
	or.b32  	%r2657, %r409, 4096;
	setp.lt.s32 	%p825, %r2657, %r2;
	@%p825 bra 	$L__BB5_300;
	ld.global.u32 	%r2989, [%rd57+16384];
	bra.uni 	$L__BB5_301;
$L__BB5_300:
	ld.global.u32 	%r2989, [%rd56+16384];
$L__BB5_301:
	add.s32 	%r2659, %r409, 4608;
	setp.lt.s32 	%p826, %r2659, %r2;
	@%p826 bra 	$L__BB5_303;
	ld.global.u32 	%r2990, [%rd57+18432];
	bra.uni 	$L__BB5_304;
$L__BB5_303:
	ld.global.u32 	%r2990, [%rd56+18432];
$L__BB5_304:
	or.b32  	%r2661, %r409, 5120;
	setp.lt.s32 	%p827, %r2661, %r2;
	@%p827 bra 	$L__BB5_306;
	ld.global.u32 	%r2991, [%rd57+20480];
	bra.uni 	$L__BB5_307;
$L__BB5_306:
	ld.global.u32 	%r2991, [%rd56+20480];
$L__BB5_307:
	mov.u32 	%r2662, %tid.x;
	add.s32 	%r2663, %r2662, 5632;
	setp.lt.s32 	%p828, %r2663, %r2;
	@%p828 bra 	$L__BB5_309;
	ld.global.u32 	%r2992, [%rd57+22528];
	bra.uni 	$L__BB5_310;
$L__BB5_309:
	ld.global.u32 	%r2992, [%rd56+22528];
$L__BB5_310:
	mov.u32 	%r2664, %tid.x;
	or.b32  	%r2665, %r2664, 6144;
	setp.lt.s32 	%p829, %r2665, %r2;
	@%p829 bra 	$L__BB5_312;
	ld.global.u32 	%r2993, [%rd57+24576];
	bra.uni 	$L__BB5_313;
$L__BB5_312:
	ld.global.u32 	%r2993, [%rd56+24576];
$L__BB5_313:
	mov.u32 	%r2666, %tid.x;
	add.s32 	%r2667, %r2666, 6656;
	setp.lt.s32 	%p830, %r2667, %r2;
	@%p830 bra 	$L__BB5_315;
	ld.global.u32 	%r2994, [%rd57+26624];
	bra.uni 	$L__BB5_316;
$L__BB5_315:
	ld.global.u32 	%r2994, [%rd56+26624];
$L__BB5_316:
	mov.u32 	%r2668, %tid.x;
	or.b32  	%r2669, %r2668, 7168;
	setp.lt.s32 	%p831, %r2669, %r2;
	@%p831 bra 	$L__BB5_318;
	ld.global.u32 	%r2995, [%rd57+28672];
	bra.uni 	$L__BB5_319;
$L__BB5_318:
	ld.global.u32 	%r2995, [%rd56+28672];
$L__BB5_319:
	mov.u32 	%r2670, %tid.x;
	add.s32 	%r2671, %r2670, 7680;
	setp.lt.s32 	%p832, %r2671, %r2;
	@%p832 bra 	$L__BB5_321;
	ld.global.u32 	%r2996, [%rd57+30720];
	bra.uni 	$L__BB5_322;
$L__BB5_321:
	ld.global.u32 	%r2996, [%rd56+30720];
$L__BB5_322:
	mov.u32 	%r2672, %tid.x;
	or.b32  	%r2673, %r2672, 8192;
	setp.lt.s32 	%p833, %r2673, %r2;
	@%p833 bra 	$L__BB5_324;
	ld.global.u32 	%r2997, [%rd57+32768];
	bra.uni 	$L__BB5_325;
$L__BB5_324:
	ld.global.u32 	%r2997, [%rd56+32768];
$L__BB5_325:
	mov.u32 	%r2674, %tid.x;
	add.s32 	%r2675, %r2674, 8704;
	setp.lt.s32 	%p834, %r2675, %r2;
	@%p834 bra 	$L__BB5_327;
	ld.global.u32 	%r2998, [%rd57+34816];
	bra.uni 	$L__BB5_328;
$L__BB5_327:
	ld.global.u32 	%r2998, [%rd56+34816];
$L__BB5_328:
	mov.u32 	%r2677, %tid.x;
	or.b32  	%r2678, %r2677, 9216;
	setp.ge.s32 	%p835, %r2678, %r60;
	@%p835 bra 	$L__BB5_332;
	mov.u32 	%r2679, %tid.x;
	or.b32  	%r2680, %r2679, 9216;
	setp.ge.s32 	%p836, %r2680, %r2;
	@%p836 bra 	$L__BB5_331;
	ld.global.u32 	%r2980, [%rd56+36864];
	bra.uni 	$L__BB5_332;
$L__BB5_331:
	ld.global.u32 	%r2980, [%rd57+36864];
$L__BB5_332:
	bar.sync 	0;
	mov.u32 	%r2681, %tid.x;
	shl.b32 	%r2682, %r2681, 2;
	mov.u32 	%r2683, _ZN6thrust24THRUST_300001_SM_1000_NS8cuda_cub4core6detail5shmemE;
	add.s32 	%r2684, %r2683, %r2682;
	st.shared.u32 	[%r2684+2048], %r2981;
	st.shared.u32 	[%r2684+4096], %r2982;
	st.shared.u32 	[%r2684+6144], %r2983;
	st.shared.u32 	[%r2684+8192], %r2984;
	st.shared.u32 	[%r2684+10240], %r2985;
	st.shared.u32 	[%r2684+12288], %r2986;
	st.shared.u32 	[%r2684+14336], %r2987;
	st.shared.u32 	[%r2684+16384], %r2988;
	st.shared.u32 	[%r2684+18432], %r2989;
	st.shared.u32 	[%r2684+20480], %r2990;
	st.shared.u32 	[%r2684+22528], %r2991;
	st.shared.u32 	[%r2684+24576], %r2992;
	st.shared.u32 	[%r2684+26624], %r2993;
	st.shared.u32 	[%r2684+28672], %r2994;
	st.shared.u32 	[%r2684+30720], %r2995;
	st.shared.u32 	[%r2684+32768], %r2996;
	st.shared.u32 	[%r2684+34816], %r2997;
	st.shared.u32 	[%r2684+36864], %r2998;
	st.shared.u32 	[%r2684+38912], %r2980;
	bar.sync 	0;
	@%p793 bra 	$L__BB5_334;
	shl.b32 	%r2685, %r143, 2;
	mov.u32 	%r2686, _ZN6thrust24THRUST_300001_SM_1000_NS8cuda_cub4core6detail5shmemE;
	add.s32 	%r2687, %r2686, %r2685;
	ld.shared.u32 	%r2981, [%r2687+2048];
$L__BB5_334:
	@%p794 bra 	$L__BB5_336;
	shl.b32 	%r2688, %r154, 2;
	mov.u32 	%r2689, _ZN6thrust24THRUST_300001_SM_1000_NS8cuda_cub4core6detail5shmemE;
	add.s32 	%r2690, %r2689, %r2688;
	ld.shared.u32 	%r2982, [%r2690+2048];
$L__BB5_336:
	@%p795 bra 	$L__BB5_338;
	shl.b32 	%r2691, %r165, 2;
	mov.u32 	%r2692, _ZN6thrust24THRUST_300001_SM_1000_NS8cuda_cub4core6detail5shmemE;
	add.s32 	%r2693, %r2692, %r2691;
	ld.shared.u32 	%r2983, [%r2693+2048];
$L__BB5_338:
	@%p796 bra 	$L__BB5_340;
	shl.b32 	%r2694, %r176, 2;
	mov.u32 	%r2695, _ZN6thrust24THRUST_300001_SM_1000_NS8cuda_cub4core6detail5shmemE;
	add.s32 	%r2696, %r2695, %r2694;
	ld.shared.u32 	%r2984, [%r2696+2048];
$L__BB5_340:
	@%p797 bra 	$L__BB5_342;
	shl.b32 	%r2697, %r187, 2;
	mov.u32 	%r2698, _ZN6thrust24THRUST_300001_SM_1000_NS8cuda_cub4core6detail5shmemE;
	add.s32 	%r2699, %r2698, %r2697;
	ld.shared.u32 	%r2985, [%r2699+2048];
$L__BB5_342:
	@%p798 bra 	$L__BB5_344;
	shl.b32 	%r2700, %r198, 2;
	mov.u32 	%r2701, _ZN6thrust24THRUST_300001_SM_1000_NS8cuda_cub4core6detail5shmemE;
	add.s32 	%r2702, %r2701, %r2700;
	ld.shared.u32 	%r2986, [%r2702+2048];
$L__BB5_344:
	setp.eq.s32 	%p843, %r358, 0;
	@%p843 bra 	$L__BB5_346;
	shl.b32 	%r2703, %r208, 2;
	mov.u32 	%r2704, _ZN6thrust24THRUST_300001_SM_1000_NS8cuda_cub4core6detail5shmemE;
	add.s32 	%r2705, %r2704, %r2703;
	ld.shared.u32 	%r2987, [%r2705+2048];
$L__BB5_346:
	setp.eq.s32 	%p844, %r361, 0;
	@%p844 bra 	$L__BB5_348;
	shl.b32 	%r2706, %r219, 2;
	mov.u32 	%r2707, _ZN6thrust24THRUST_300001_SM_1000_NS8cuda_cub4core6detail5shmemE;
	add.s32 	%r2708, %r2707, %r2706;
	ld.shared.u32 	%r2988, [%r2708+2048];
$L__BB5_348:
	setp.eq.s32 	%p845, %r364, 0;
	@%p845 bra 	$L__BB5_350;
	shl.b32 	%r2709, %r229, 2;
	mov.u32 	%r2710, _ZN6thrust24THRUST_300001_SM_1000_NS8cuda_cub4core6detail5shmemE;
	add.s32 	%r2711, %r2710, %r2709;
	ld.shared.u32 	%r2989, [%r2711+2048];
$L__BB5_350:
	setp.eq.s32 	%p846, %r367, 0;
	@%p846 bra 	$L__BB5_352;
	shl.b32 	%r2712, %r240, 2;
	mov.u32 	%r2713, _ZN6thrust24THRUST_300001_SM_1000_NS8cuda_cub4core6detail5shmemE;
	add.s32 	%r2714, %r2713, %r2712;
	ld.shared.u32 	%r2990, [%r2714+2048];
$L__BB5_352:
	setp.eq.s32 	%p847, %r370, 0;
	@%p847 bra 	$L__BB5_354;
	shl.b32 	%r2715, %r250, 2;
	mov.u32 	%r2716, _ZN6thrust24THRUST_300001_SM_1000_NS8cuda_cub4core6detail5shmemE;
	add.s32 	%r2717, %r2716, %r2715;
	ld.shared.u32 	%r2991, [%r2717+2048];
$L__BB5_354:
	setp.eq.s32 	%p848, %r373, 0;
	@%p848 bra 	$L__BB5_356;
	shl.b32 	%r2718, %r261, 2;
	mov.u32 	%r2719, _ZN6thrust24THRUST_300001_SM_1000_NS8cuda_cub4core6detail5shmemE;
	add.s32 	%r2720, %r2719, %r2718;
	ld.shared.u32 	%r2992, [%r2720+2048];
$L__BB5_356:
	setp.eq.s32 	%p849, %r376, 0;
	@%p849 bra 	$L__BB5_358;
	shl.b32 	%r2721, %r271, 2;
	mov.u32 	%r2722, _ZN6thrust24THRUST_300001_SM_1000_NS8cuda_cub4core6detail5shmemE;
	add.s32 	%r2723, %r2722, %r2721;
	ld.shared.u32 	%r2993, [%r2723+2048];
$L__BB5_358:
	setp.eq.s32 	%p850, %r379, 0;
	@%p850 bra 	$L__BB5_360;
	shl.b32 	%r2724, %r282, 2;
	mov.u32 	%r2725, _ZN6thrust24THRUST_300001_SM_1000_NS8cuda_cub4core6detail5shmemE;
	add.s32 	%r2726, %r2725, %r2724;
	ld.shared.u32 	%r2994, [%r2726+2048];
$L__BB5_360:
	setp.eq.s32 	%p851, %r382, 0;
	@%p851 bra 	$L__BB5_362;
	shl.b32 	%r2727, %r292, 2;
	mov.u32 	%r2728, _ZN6thrust24THRUST_300001_SM_1000_NS8cuda_cub4core6detail5shmemE;
	add.s32 	%r2729, %r2728, %r2727;
	ld.shared.u32 	%r2995, [%r2729+2048];
$L__BB5_362:
	setp.eq.s32 	%p852, %r385, 0;
	@%p852 bra 	$L__BB5_364;
	shl.b32 	%r2730, %r303, 2;
	mov.u32 	%r2731, _ZN6thrust24THRUST_300001_SM_1000_NS8cuda_cub4core6detail5shmemE;
	add.s32 	%r2732, %r2731, %r2730;
	ld.shared.u32 	%r2996, [%r2732+2048];
$L__BB5_364:
	setp.eq.s32 	%p853, %r388, 0;
	@%p853 bra 	$L__BB5_366;
	shl.b32 	%r2733, %r313, 2;
	mov.u32 	%r2734, _ZN6thrust24THRUST_300001_SM_1000_NS8cuda_cub4core6detail5shmemE;
	add.s32 	%r2735, %r2734, %r2733;
	ld.shared.u32 	%r2997, [%r2735+2048];
$L__BB5_366:
	setp.eq.s32 	%p854, %r391, 0;
	@%p854 bra 	$L__BB5_368;
	shl.b32 	%r2736, %r324, 2;
	mov.u32 	%r2737, _ZN6thrust24THRUST_300001_SM_1000_NS8cuda_cub4core6detail5shmemE;
	add.s32 	%r2738, %r2737, %r2736;
	ld.shared.u32 	%r2998, [%r2738+2048];
$L__BB5_368:
	setp.eq.s32 	%p855, %r394, 0;
	@%p855 bra 	$L__BB5_370;
	shl.b32 	%r2739, %r334, 2;
	mov.u32 	%r2740, _ZN6thrust24THRUST_300001_SM_1000_NS8cuda_cub4core6detail5shmemE;
	add.s32 	%r2741, %r2740, %r2739;
	ld.shared.u32 	%r2980, [%r2741+2048];
$L__BB5_370:
	setp.ge.s32 	%p856, %r144, %r137;
	bar.sync 	0;
	@%p856 bra 	$L__BB5_372;
	add.s32 	%r505, %r3001, 1;
	shl.b32 	%r2742, %r3001, 2;
	mov.u32 	%r2743, _ZN6thrust24THRUST_300001_SM_1000_NS8cuda_cub4core6detail5shmemE;
	add.s32 	%r2744, %r2743, %r2742;
	st.shared.u32 	[%r2744+2048], %r2981;
	mov.u32 	%r3001, %r505;
$L__BB5_372:
	setp.ge.s32 	%p857, %r155, %r137;
	@%p857 bra 	$L__BB5_374;
	add.s32 	%r507, %r3001, 1;
	shl.b32 	%r2745, %r3001, 2;
	mov.u32 	%r2746, _ZN6thrust24THRUST_300001_SM_1000_NS8cuda_cub4core6detail5shmemE;
	add.s32 	%r2747, %r2746, %r2745;
	st.shared.u32 	[%r2747+2048], %r2982;
	mov.u32 	%r3001, %r507;
$L__BB5_374:
	setp.ge.s32 	%p858, %r166, %r137;
	@%p858 bra 	$L__BB5_376;
	add.s32 	%r509, %r3001, 1;
	shl.b32 	%r2748, %r3001, 2;
	mov.u32 	%r2749, _ZN6thrust24THRUST_300001_SM_1000_NS8cuda_cub4core6detail5shmemE;
	add.s32 	%r2750, %r2749, %r2748;
	st.shared.u32 	[%r2750+2048], %r2983;
	mov.u32 	%r3001, %r509;
$L__BB5_376:
	setp.ge.s32 	%p859, %r177, %r137;
	@%p859 bra 	$L__BB5_378;
	add.s32 	%r511, %r3001, 1;
	shl.b32 	%r2751, %r3001, 2;
	mov.u32 	%r2752, _ZN6thrust24THRUST_300001_SM_1000_NS8cuda_cub4core6detail5shmemE;
	add.s32 	%r2753, %r2752, %r2751;
	st.shared.u32 	[%r2753+2048], %r2984;
	mov.u32 	%r3001, %r511;
$L__BB5_378:
	setp.ge.s32 	%p860, %r188, %r137;
	@%p860 bra 	$L__BB5_380;
	add.s32 	%r513, %r3001, 1;
	shl.b32 	%r2754, %r3001, 2;
	mov.u32 	%r2755, _ZN6thrust24THRUST_300001_SM_1000_NS8cuda_cub4core6detail5shmemE;
	add.s32 	%r2756, %r2755, %r2754;
	st.shared.u32 	[%r2756+2048], %r2985;
	mov.u32 	%r3001, %r513;
$L__BB5_380:
	setp.eq.s32 	%p861, %r355, 0;
	@%p861 bra 	$L__BB5_382;
	add.s32 	%r515, %r3001, 1;
	shl.b32 	%r2757, %r3001, 2;
	mov.u32 	%r2758, _ZN6thrust24THRUST_300001_SM_1000_NS8cuda_cub4core6detail5shmemE;
	add.s32 	%r2759, %r2758, %r2757;
	st.shared.u32 	[%r2759+2048], %r2986;
	mov.u32 	%r3001, %r515;
$L__BB5_382:
	setp.eq.s32 	%p862, %r358, 0;
	@%p862 bra 	$L__BB5_384;
	add.s32 	%r517, %r3001, 1;
	shl.b32 	%r2760, %r3001, 2;
	mov.u32 	%r2761, _ZN6thrust24THRUST_300001_SM_1000_NS8cuda_cub4core6detail5shmemE;
	add.s32 	%r2762, %r2761, %r2760;
	st.shared.u32 	[%r2762+2048], %r2987;
	mov.u32 	%r3001, %r517;
$L__BB5_384:
	setp.eq.s32 	%p863, %r361, 0;
	@%p863 bra 	$L__BB5_386;
	add.s32 	%r519, %r3001, 1;
	shl.b32 	%r2763, %r3001, 2;
	mov.u32 	%r2764, _ZN6thrust24THRUST_300001_SM_1000_NS8cuda_cub4core6detail5shmemE;
	add.s32 	%r2765, %r2764, %r2763;
	st.shared.u32 	[%r2765+2048], %r2988;
	mov.u32 	%r3001, %r519;
$L__BB5_386:
	setp.eq.s32 	%p864, %r364, 0;
	@%p864 bra 	$L__BB5_388;
	add.s32 	%r521, %r3001, 1;
	shl.b32 	%r2766, %r3001, 2;
	mov.u32 	%r2767, _ZN6thrust24THRUST_300001_SM_1000_NS8cuda_cub4core6detail5shmemE;
	add.s32 	%r2768, %r2767, %r2766;
	st.shared.u32 	[%r2768+2048], %r2989;
	mov.u32 	%r3001, %r521;
$L__BB5_388:
	setp.eq.s32 	%p865, %r367, 0;
	@%p865 bra 	$L__BB5_390;
	add.s32 	%r523, %r3001, 1;
	shl.b32 	%r2769, %r3001, 2;
	mov.u32 	%r2770, _ZN6thrust24THRUST_300001_SM_1000_NS8cuda_cub4core6detail5shmemE;
	add.s32 	%r2771, %r2770, %r2769;
	st.shared.u32 	[%r2771+2048], %r2990;
	mov.u32 	%r3001, %r523;
$L__BB5_390:
	setp.eq.s32 	%p866, %r370, 0;
	@%p866 bra 	$L__BB5_392;
	add.s32 	%r525, %r3001, 1;
	shl.b32 	%r2772, %r3001, 2;
	mov.u32 	%r2773, _ZN6thrust24THRUST_300001_SM_1000_NS8cuda_cub4core6detail5shmemE;
	add.s32 	%r2774, %r2773, %r2772;
	st.shared.u32 	[%r2774+2048], %r2991;
	mov.u32 	%r3001, %r525;
$L__BB5_392:
	setp.eq.s32 	%p867, %r373, 0;
	@%p867 bra 	$L__BB5_394;
	add.s32 	%r527, %r3001, 1;
	shl.b32 	%r2775, %r3001, 2;
	mov.u32 	%r2776, _ZN6thrust24THRUST_300001_SM_1000_NS8cuda_cub4core6detail5shmemE;
	add.s32 	%r2777, %r2776, %r2775;
	st.shared.u32 	[%r2777+2048], %r2992;
	mov.u32 	%r3001, %r527;
$L__BB5_394:
	setp.eq.s32 	%p868, %r376, 0;
	@%p868 bra 	$L__BB5_396;
	add.s32 	%r529, %r3001, 1;
	shl.b32 	%r2778, %r3001, 2;
	mov.u32 	%r2779, _ZN6thrust24THRUST_300001_SM_1000_NS8cuda_cub4core6detail5shmemE;
	add.s32 	%r2780, %r2779, %r2778;
	st.shared.u32 	[%r2780+2048], %r2993;
	mov.u32 	%r3001, %r529;
$L__BB5_396:
	setp.eq.s32 	%p869, %r379, 0;
	@%p869 bra 	$L__BB5_398;
	add.s32 	%r531, %r3001, 1;
	shl.b32 	%r2781, %r3001, 2;
	mov.u32 	%r2782, _ZN6thrust24THRUST_300001_SM_1000_NS8cuda_cub4core6detail5shmemE;
	add.s32 	%r2783, %r2782, %r2781;
	st.shared.u32 	[%r2783+2048], %r2994;
	mov.u32 	%r3001, %r531;
$L__BB5_398:
	setp.eq.s32 	%p870, %r382, 0;
	@%p870 bra 	$L__BB5_400;
	add.s32 	%r533, %r3001, 1;
	shl.b32 	%r2784, %r3001, 2;
	mov.u32 	%r2785, _ZN6thrust24THRUST_300001_SM_1000_NS8cuda_cub4core6detail5shmemE;
	add.s32 	%r2786, %r2785, %r2784;
	st.shared.u32 	[%r2786+2048], %r2995;
	mov.u32 	%r3001, %r533;
$L__BB5_400:
	setp.eq.s32 	%p871, %r385, 0;
	@%p871 bra 	$L__BB5_402;
	add.s32 	%r535, %r3001, 1;
	shl.b32 	%r2787, %r3001, 2;
	mov.u32 	%r2788, _ZN6thrust24THRUST_300001_SM_1000_NS8cuda_cub4core6detail5shmemE;
	add.s32 	%r2789, %r2788, %r2787;
	st.shared.u32 	[%r2789+2048], %r2996;
	mov.u32 	%r3001, %r535;
$L__BB5_402:
	setp.eq.s32 	%p872, %r388, 0;
	@%p872 bra 	$L__BB5_404;
	add.s32 	%r537, %r3001, 1;
	shl.b32 	%r2790, %r3001, 2;
	mov.u32 	%r2791, _ZN6thrust24THRUST_300001_SM_1000_NS8cuda_cub4core6detail5shmemE;
	add.s32 	%r2792, %r2791, %r2790;
	st.shared.u32 	[%r2792+2048], %r2997;
	mov.u32 	%r3001, %r537;
$L__BB5_404:
	setp.eq.s32 	%p873, %r391, 0;
	@%p873 bra 	$L__BB5_406;
	add.s32 	%r539, %r3001, 1;
	shl.b32 	%r2793, %r3001, 2;
	mov.u32 	%r2794, _ZN6thrust24THRUST_300001_SM_1000_NS8cuda_cub4core6detail5shmemE;
	add.s32 	%r2795, %r2794, %r2793;
	st.shared.u32 	[%r2795+2048], %r2998;
	mov.u32 	%r3001, %r539;
$L__BB5_406:
	setp.eq.s32 	%p874, %r394, 0;
	@%p874 bra 	$L__BB5_408;
	shl.b32 	%r2796, %r3001, 2;
	mov.u32 	%r2797, _ZN6thrust24THRUST_300001_SM_1000_NS8cuda_cub4core6detail5shmemE;
	add.s32 	%r2798, %r2797, %r2796;
	st.shared.u32 	[%r2798+2048], %r2980;
$L__BB5_408:
	mov.u32 	%r3022, %tid.x;
	setp.ge.s32 	%p875, %r3022, %r343;
	bar.sync 	0;
	@%p875 bra 	$L__BB5_866;
	not.b32 	%r2799, %r3022;
	add.s32 	%r542, %r2799, %r343;
	and.b32  	%r2800, %r542, 1536;
	setp.eq.s32 	%p876, %r2800, 1536;
	@%p876 bra 	$L__BB5_412;
	shr.u32 	%r2801, %r542, 9;
	add.s32 	%r2802, %r2801, 1;
	and.b32  	%r2803, %r2802, 3;
	shl.b32 	%r2804, %r3022, 2;
	mov.u32 	%r2805, _ZN6thrust24THRUST_300001_SM_1000_NS8cuda_cub4core6detail5shmemE;
	add.s32 	%r2806, %r2804, %r2805;
	add.s32 	%r3019, %r2806, 2048;
	cvt.u64.u32 	%rd552, %r3022;
	add.s64 	%rd553, %rd570, %rd552;
	shl.b64 	%rd554, %rd553, 2;
	add.s64 	%rd573, %rd8, %rd554;
	neg.s32 	%r3018, %r2803;
	shl.b32 	%r2807, %r2802, 9;
	and.b32  	%r2808, %r2807, 1536;
	add.s32 	%r3022, %r3022, %r2808;
$L__BB5_411:
	.pragma "nounroll";
	ld.shared.u32 	%r2809, [%r3019];
	st.global.u32 	[%rd573], %r2809;
	add.s32 	%r3019, %r3019, 2048;
	add.s64 	%rd573, %rd573, 2048;
	add.s32 	%r3018, %r3018, 1;
	setp.ne.s32 	%p877, %r3018, 0;
	@%p877 bra 	$L__BB5_411;
$L__BB5_412:
	setp.lt.u32 	%p878, %r542, 1536;
	@%p878 bra 	$L__BB5_866;
	cvt.u64.u32 	%rd555, %r3022;
	add.s64 	%rd556, %rd570, %rd555;
	shl.b64 	%rd557, %rd556, 2;
	add.s64 	%rd558, %rd557, %rd8;
	add.s64 	%rd574, %rd558, 4096;
	shl.b32 	%r2810, %r3022, 2;
	mov.u32 	%r2811, _ZN6thrust24THRUST_300001_SM_1000_NS8cuda_cub4core6detail5shmemE;
	add.s32 	%r2812, %r2810, %r2811;
	add.s32 	%r3021, %r2812, 8192;
$L__BB5_414:
	ld.shared.u32 	%r2813, [%r3021+-6144];
	st.global.u32 	[%rd574+-4096], %r2813;
	ld.shared.u32 	%r2814, [%r3021+-4096];
	st.global.u32 	[%rd574+-2048], %r2814;
	ld.shared.u32 	%r2815, [%r3021+-2048];
	st.global.u32 	[%rd574], %r2815;
	ld.shared.u32 	%r2816, [%r3021];
	st.global.u32 	[%rd574+2048], %r2816;
	add.s32 	%r3022, %r3022, 2048;
	add.s64 	%rd574, %rd574, 8192;
	add.s32 	%r3021, %r3021, 8192;
	setp.lt.s32 	%p879, %r3022, %r343;
	@%p879 bra 	$L__BB5_414;
	bra.uni 	$L__BB5_866;
$L__BB5_415:
	mul.wide.u32 	%rd127, %r1, 16;
	add.s64 	%rd128, %rd1, %rd127;
	ld.global.u64 	%rd129, [%rd128];
	ld.global.u64 	%rd130, [%rd128+8];
	ld.global.u64 	%rd131, [%rd128+16];
	ld.global.u64 	%rd132, [%rd128+24];
	cvt.u32.u64 	%r1132, %rd129;
	cvt.u32.u64 	%r1133, %rd131;
	sub.s32 	%r556, %r1133, %r1132;
	sub.s64 	%rd133, %rd132, %rd130;
	cvt.u32.u64 	%r557, %rd133;
	mov.u32 	%r558, %tid.x;
	add.s32 	%r559, %r557, %r556;
	setp.ge.s32 	%p218, %r558, %r559;
	cvt.u64.u32 	%rd135, %r558;
	add.s64 	%rd64, %rd129, %rd135;
	shl.b64 	%rd136, %rd64, 2;
	add.s64 	%rd65, %rd3, %rd136;
	sub.s32 	%r1134, %r558, %r556;
	cvt.s64.s32 	%rd137, %r1134;
	add.s64 	%rd66, %rd130, %rd137;
	shl.b64 	%rd138, %rd66, 2;
	add.s64 	%rd67, %rd4, %rd138;
	@%p218 bra 	$L__BB5_419;
	setp.ge.s32 	%p219, %r558, %r556;
	@%p219 bra 	$L__BB5_418;
	ld.global.u32 	%r3023, [%rd65];
	bra.uni 	$L__BB5_419;
$L__BB5_418:
	ld.global.u32 	%r3023, [%rd67];
$L__BB5_419:
	add.s32 	%r563, %r558, 512;
	setp.ge.s32 	%p220, %r563, %r559;
	@%p220 bra 	$L__BB5_423;
	setp.lt.s32 	%p221, %r563, %r556;
	@%p221 bra 	$L__BB5_422;
	ld.global.u32 	%r3024, [%rd67+2048];
	bra.uni 	$L__BB5_423;
$L__BB5_422:
	ld.global.u32 	%r3024, [%rd65+2048];
$L__BB5_423:
	or.b32  	%r567, %r558, 1024;
	setp.ge.s32 	%p222, %r567, %r559;
	@%p222 bra 	$L__BB5_427;
	setp.lt.s32 	%p223, %r567, %r556;
	@%p223 bra 	$L__BB5_426;
	ld.global.u32 	%r3025, [%rd67+4096];
	bra.uni 	$L__BB5_427;
$L__BB5_426:
	ld.global.u32 	%r3025, [%rd65+4096];
$L__BB5_427:
	add.s32 	%r571, %r558, 1536;
	setp.ge.s32 	%p224, %r571, %r559;
	@%p224 bra 	$L__BB5_431;
	setp.lt.s32 	%p225, %r571, %r556;
	@%p225 bra 	$L__BB5_430;
	ld.global.u32 	%r3026, [%rd67+6144];
	bra.uni 	$L__BB5_431;
$L__BB5_430:
	ld.global.u32 	%r3026, [%rd65+6144];
$L__BB5_431:
	or.b32  	%r575, %r558, 2048;
	setp.ge.s32 	%p226, %r575, %r559;
	@%p226 bra 	$L__BB5_435;
	setp.lt.s32 	%p227, %r575, %r556;
	@%p227 bra 	$L__BB5_434;
	ld.global.u32 	%r3027, [%rd67+8192];
	bra.uni 	$L__BB5_435;
$L__BB5_434:
	ld.global.u32 	%r3027, [%rd65+8192];
$L__BB5_435:
	add.s32 	%r579, %r558, 2560;
	setp.ge.s32 	%p228, %r579, %r559;
	@%p228 bra 	$L__BB5_439;
	setp.lt.s32 	%p229, %r579, %r556;
	@%p229 bra 	$L__BB5_438;
	ld.global.u32 	%r3028, [%rd67+10240];
	bra.uni 	$L__BB5_439;
$L__BB5_438:
	ld.global.u32 	%r3028, [%rd65+10240];
$L__BB5_439:
	or.b32  	%r583, %r558, 3072;
	setp.ge.s32 	%p230, %r583, %r559;
	@%p230 bra 	$L__BB5_443;
	setp.lt.s32 	%p231, %r583, %r556;
	@%p231 bra 	$L__BB5_442;
	ld.global.u32 	%r3029, [%rd67+12288];
	bra.uni 	$L__BB5_443;
$L__BB5_442:
	ld.global.u32 	%r3029, [%rd65+12288];
$L__BB5_443:
	add.s32 	%r587, %r558, 3584;
	setp.ge.s32 	%p232, %r587, %r559;
	@%p232 bra 	$L__BB5_447;
	setp.lt.s32 	%p233, %r587, %r556;
	@%p233 bra 	$L__BB5_446;
	ld.global.u32 	%r3030, [%rd67+14336];
	bra.uni 	$L__BB5_447;
$L__BB5_446:
	ld.global.u32 	%r3030, [%rd65+14336];
$L__BB5_447:
	or.b32  	%r591, %r558, 4096;
	setp.ge.s32 	%p234, %r591, %r559;
	@%p234 bra 	$L__BB5_451;
	setp.lt.s32 	%p235, %r591, %r556;
	@%p235 bra 	$L__BB5_450;
	ld.global.u32 	%r3031, [%rd67+16384];
	bra.uni 	$L__BB5_451;
$L__BB5_450:
	ld.global.u32 	%r3031, [%rd65+16384];
$L__BB5_451:
	add.s32 	%r595, %r558, 4608;
	setp.ge.s32 	%p236, %r595, %r559;
	@%p236 bra 	$L__BB5_455;
	setp.lt.s32 	%p237, %r595, %r556;
	@%p237 bra 	$L__BB5_454;
	ld.global.u32 	%r3032, [%rd67+18432];
	bra.uni 	$L__BB5_455;
$L__BB5_454:
	ld.global.u32 	%r3032, [%rd65+18432];
$L__BB5_455:
	or.b32  	%r599, %r558, 5120;
	setp.ge.s32 	%p238, %r599, %r559;
	@%p238 bra 	$L__BB5_459;
	setp.lt.s32 	%p239, %r599, %r556;
	@%p239 bra 	$L__BB5_458;
	ld.global.u32 	%r3033, [%rd67+20480];
	bra.uni 	$L__BB5_459;
$L__BB5_458:
	ld.global.u32 	%r3033, [%rd65+20480];
$L__BB5_459:
	add.s32 	%r603, %r558, 5632;
	setp.ge.s32 	%p240, %r603, %r559;
	@%p240 bra 	$L__BB5_463;
	setp.lt.s32 	%p241, %r603, %r556;
	@%p241 bra 	$L__BB5_462;
	ld.global.u32 	%r3034, [%rd67+22528];
	bra.uni 	$L__BB5_463;
$L__BB5_462:
	ld.global.u32 	%r3034, [%rd65+22528];
$L__BB5_463:
	or.b32  	%r607, %r558, 6144;
	setp.ge.s32 	%p242, %r607, %r559;
	@%p242 bra 	$L__BB5_467;
	setp.lt.s32 	%p243, %r607, %r556;
	@%p243 bra 	$L__BB5_466;
	ld.global.u32 	%r3035, [%rd67+24576];
	bra.uni 	$L__BB5_467;
$L__BB5_466:
	ld.global.u32 	%r3035, [%rd65+24576];
$L__BB5_467:
	add.s32 	%r611, %r558, 6656;
	setp.ge.s32 	%p244, %r611, %r559;
	@%p244 bra 	$L__BB5_471;
	setp.lt.s32 	%p245, %r611, %r556;
	@%p245 bra 	$L__BB5_470;
	ld.global.u32 	%r3036, [%rd67+26624];
	bra.uni 	$L__BB5_471;
$L__BB5_470:
	ld.global.u32 	%r3036, [%rd65+26624];
$L__BB5_471:
	or.b32  	%r615, %r558, 7168;
	setp.ge.s32 	%p246, %r615, %r559;
	@%p246 bra 	$L__BB5_475;
	setp.lt.s32 	%p247, %r615, %r556;
	@%p247 bra 	$L__BB5_474;
	ld.global.u32 	%r3037, [%rd67+28672];
	bra.uni 	$L__BB5_475;
$L__BB5_474:
	ld.global.u32 	%r3037, [%rd65+28672];
$L__BB5_475:
	add.s32 	%r619, %r558, 7680;
	setp.ge.s32 	%p248, %r619, %r559;
	@%p248 bra 	$L__BB5_479;
	setp.lt.s32 	%p249, %r619, %r556;
	@%p249 bra 	$L__BB5_478;
	ld.global.u32 	%r3038, [%rd67+30720];
	bra.uni 	$L__BB5_479;
$L__BB5_478:
	ld.global.u32 	%r3038, [%rd65+30720];
$L__BB5_479:
	or.b32  	%r623, %r558, 8192;
	setp.ge.s32 	%p250, %r623, %r559;
	@%p250 bra 	$L__BB5_483;
	setp.lt.s32 	%p251, %r623, %r556;
	@%p251 bra 	$L__BB5_482;
	ld.global.u32 	%r3039, [%rd67+32768];
	bra.uni 	$L__BB5_483;
$L__BB5_482:
	ld.global.u32 	%r3039, [%rd65+32768];
$L__BB5_483:
	add.s32 	%r1152, %r558, 8704;
	setp.ge.s32 	%p252, %r1152, %r559;
	@%p252 bra 	$L__BB5_487;
	setp.lt.s32 	%p253, %r1152, %r556;
	@%p253 bra 	$L__BB5_486;
	ld.global.u32 	%r3040, [%rd67+34816];
	bra.uni 	$L__BB5_487;
$L__BB5_486:
	ld.global.u32 	%r3040, [%rd65+34816];
$L__BB5_487:
	or.b32  	%r1155, %r558, 9216;
	setp.ge.s32 	%p254, %r1155, %r559;
	@%p254 bra 	$L__BB5_491;
	setp.lt.s32 	%p255, %r1155, %r556;
	@%p255 bra 	$L__BB5_490;
	ld.global.u32 	%r3041, [%rd67+36864];
	bra.uni 	$L__BB5_491;
$L__BB5_490:
	ld.global.u32 	%r3041, [%rd65+36864];
$L__BB5_491:
	mov.u32 	%r1157, _ZN6thrust24THRUST_300001_SM_1000_NS8cuda_cub4core6detail5shmemE;
	add.s32 	%r1158, %r1157, 2048;
	shl.b32 	%r1160, %r558, 2;
	add.s32 	%r633, %r1158, %r1160;
	st.shared.u32 	[%r633], %r3023;
	st.shared.u32 	[%r633+2048], %r3024;
	st.shared.u32 	[%r633+4096], %r3025;
	st.shared.u32 	[%r633+6144], %r3026;
	st.shared.u32 	[%r633+8192], %r3027;
	st.shared.u32 	[%r633+10240], %r3028;
	st.shared.u32 	[%r633+12288], %r3029;
	st.shared.u32 	[%r633+14336], %r3030;
	st.shared.u32 	[%r633+16384], %r3031;
	st.shared.u32 	[%r633+18432], %r3032;
	st.shared.u32 	[%r633+20480], %r3033;
	st.shared.u32 	[%r633+22528], %r3034;
	st.shared.u32 	[%r633+24576], %r3035;
	st.shared.u32 	[%r633+26624], %r3036;
	st.shared.u32 	[%r633+28672], %r3037;
	st.shared.u32 	[%r633+30720], %r3038;
	st.shared.u32 	[%r633+32768], %r3039;
	st.shared.u32 	[%r633+34816], %r3040;
	st.shared.u32 	[%r633+36864], %r3041;
	bar.sync 	0;
	mul.lo.s32 	%r1161, %r558, 19;
	min.s32 	%r634, %r559, %r1161;
	shl.b32 	%r1162, %r556, 2;
	add.s32 	%r635, %r1158, %r1162;
	sub.s32 	%r1163, %r634, %r557;
	max.s32 	%r3044, %r1163, 0;
	min.s32 	%r3043, %r634, %r556;
	setp.ge.s32 	%p256, %r3044, %r3043;
	@%p256 bra 	$L__BB5_493;
$L__BB5_492:
	add.s32 	%r1164, %r3044, %r3043;
	shr.s32 	%r1165, %r1164, 1;
	shl.b32 	%r1166, %r1165, 2;
	add.s32 	%r1168, %r1157, %r1166;
	ld.shared.u32 	%r1169, [%r1168+2048];
	not.b32 	%r1170, %r1165;
	add.s32 	%r1171, %r634, %r1170;
	shl.b32 	%r1172, %r1171, 2;
	add.s32 	%r1173, %r635, %r1172;
	ld.shared.u32 	%r1174, [%r1173];
	setp.lt.s32 	%p257, %r1174, %r1169;
	add.s32 	%r1175, %r1165, 1;
	selp.b32 	%r3044, %r3044, %r1175, %p257;
	selp.b32 	%r3043, %r1165, %r3043, %p257;
	setp.lt.s32 	%p258, %r3044, %r3043;
	@%p258 bra 	$L__BB5_492;
$L__BB5_493:
	sub.s32 	%r643, %r634, %r3044;
	setp.ge.s32 	%p259, %r643, %r557;
	mov.b32 	%r3071, 0;
	@%p259 bra 	$L__BB5_518;
	shl.b32 	%r1179, %r643, 2;
	add.s32 	%r644, %r635, %r1179;
	ld.shared.u32 	%r645, [%r644];
	setp.lt.s32 	%p260, %r3044, 1;
	mov.b32 	%r3048, 0;
	mov.u32 	%r3047, %r3044;
	@%p260 bra 	$L__BB5_496;
	mul.lo.s32 	%r1180, %r3044, 511;
	shr.s32 	%r1181, %r1180, 9;
	shl.b32 	%r1182, %r1181, 2;
	add.s32 	%r1184, %r1157, %r1182;
	ld.shared.u32 	%r1185, [%r1184+2048];
	setp.lt.s32 	%p261, %r1185, %r645;
	add.s32 	%r1186, %r1181, 1;
	selp.b32 	%r3047, %r3044, %r1181, %p261;
	selp.b32 	%r3048, %r1186, 0, %p261;
$L__BB5_496:
	setp.ge.s32 	%p262, %r3048, %r3047;
	@%p262 bra 	$L__BB5_498;
	mad.lo.s32 	%r1187, %r3047, 127, %r3048;
	shr.s32 	%r1188, %r1187, 7;
	shl.b32 	%r1189, %r1188, 2;
	add.s32 	%r1191, %r1157, %r1189;
	ld.shared.u32 	%r1192, [%r1191+2048];
	setp.lt.s32 	%p263, %r1192, %r645;
	add.s32 	%r1193, %r1188, 1;
	selp.b32 	%r3047, %r3047, %r1188, %p263;
	selp.b32 	%r3048, %r1193, %r3048, %p263;
$L__BB5_498:
	setp.ge.s32 	%p264, %r3048, %r3047;
	@%p264 bra 	$L__BB5_500;
	mad.lo.s32 	%r1194, %r3047, 31, %r3048;
	shr.s32 	%r1195, %r1194, 5;
	shl.b32 	%r1196, %r1195, 2;
	add.s32 	%r1198, %r1157, %r1196;
	ld.shared.u32 	%r1199, [%r1198+2048];
	setp.lt.s32 	%p265, %r1199, %r645;
	add.s32 	%r1200, %r1195, 1;
	selp.b32 	%r3047, %r3047, %r1195, %p265;
	selp.b32 	%r3048, %r1200, %r3048, %p265;
$L__BB5_500:
	setp.ge.s32 	%p266, %r3048, %r3047;
	@%p266 bra 	$L__BB5_502;
	mad.lo.s32 	%r1201, %r3047, 15, %r3048;
	shr.s32 	%r1202, %r1201, 4;
	shl.b32 	%r1203, %r1202, 2;
	add.s32 	%r1205, %r1157, %r1203;
	ld.shared.u32 	%r1206, [%r1205+2048];
	setp.lt.s32 	%p267, %r1206, %r645;
	add.s32 	%r1207, %r1202, 1;
	selp.b32 	%r3047, %r3047, %r1202, %p267;
	selp.b32 	%r3048, %r1207, %r3048, %p267;
$L__BB5_502:
	setp.ge.s32 	%p268, %r3048, %r3047;
	@%p268 bra 	$L__BB5_504;
$L__BB5_503:
	add.s32 	%r1209, %r3048, %r3047;
	shr.s32 	%r1210, %r1209, 1;
	shl.b32 	%r1211, %r1210, 2;
	add.s32 	%r1213, %r1157, %r1211;
	ld.shared.u32 	%r1214, [%r1213+2048];
	setp.lt.s32 	%p269, %r1214, %r645;
	add.s32 	%r1215, %r1210, 1;
	selp.b32 	%r3047, %r3047, %r1210, %p269;
	selp.b32 	%r3048, %r1215, %r3048, %p269;
	setp.lt.s32 	%p270, %r3048, %r3047;
	@%p270 bra 	$L__BB5_503;
$L__BB5_504:
	setp.lt.s32 	%p271, %r643, 1;
	mov.b32 	%r3059, 0;
	mov.u32 	%r3058, %r643;
	@%p271 bra 	$L__BB5_506;
	mul.lo.s32 	%r1218, %r643, 511;
	shr.s32 	%r1219, %r1218, 9;
	shl.b32 	%r1220, %r1219, 2;
	add.s32 	%r1221, %r635, %r1220;
	ld.shared.u32 	%r1222, [%r1221];
	setp.lt.s32 	%p272, %r1222, %r645;
	add.s32 	%r1223, %r1219, 1;
	selp.b32 	%r3058, %r643, %r1219, %p272;
	selp.b32 	%r3059, %r1223, 0, %p272;
$L__BB5_506:
	setp.ge.s32 	%p273, %r3059, %r3058;
	@%p273 bra 	$L__BB5_508;
	mad.lo.s32 	%r1225, %r3058, 127, %r3059;
	shr.s32 	%r1226, %r1225, 7;
	shl.b32 	%r1227, %r1226, 2;
	add.s32 	%r1228, %r635, %r1227;
	ld.shared.u32 	%r1229, [%r1228];
	setp.lt.s32 	%p274, %r1229, %r645;
	add.s32 	%r1230, %r1226, 1;
	selp.b32 	%r3058, %r3058, %r1226, %p274;
	selp.b32 	%r3059, %r1230, %r3059, %p274;
$L__BB5_508:
	setp.ge.s32 	%p275, %r3059, %r3058;
	@%p275 bra 	$L__BB5_510;
	mad.lo.s32 	%r1231, %r3058, 31, %r3059;
	shr.s32 	%r1232, %r1231, 5;
	shl.b32 	%r1233, %r1232, 2;
	add.s32 	%r1234, %r635, %r1233;
	ld.shared.u32 	%r1235, [%r1234];
	setp.lt.s32 	%p276, %r1235, %r645;
	add.s32 	%r1236, %r1232, 1;
	selp.b32 	%r3058, %r3058, %r1232, %p276;
	selp.b32 	%r3059, %r1236, %r3059, %p276;
$L__BB5_510:
	setp.ge.s32 	%p277, %r3059, %r3058;
	@%p277 bra 	$L__BB5_512;
	mad.lo.s32 	%r1237, %r3058, 15, %r3059;
	shr.s32 	%r1238, %r1237, 4;
	shl.b32 	%r1239, %r1238, 2;
	add.s32 	%r1240, %r635, %r1239;
	ld.shared.u32 	%r1241, [%r1240];
	setp.lt.s32 	%p278, %r1241, %r645;
	add.s32 	%r1242, %r1238, 1;
	selp.b32 	%r3058, %r3058, %r1238, %p278;
	selp.b32 	%r3059, %r1242, %r3059, %p278;
$L__BB5_512:
	setp.ge.s32 	%p279, %r3059, %r3058;
	@%p279 bra 	$L__BB5_514;
$L__BB5_513:
	add.s32 	%r1244, %r3059, %r3058;
	shr.s32 	%r1245, %r1244, 1;
	shl.b32 	%r1246, %r1245, 2;
	add.s32 	%r1247, %r635, %r1246;
	ld.shared.u32 	%r1248, [%r1247];
	setp.lt.s32 	%p280, %r1248, %r645;
	add.s32 	%r1249, %r1245, 1;
	selp.b32 	%r3058, %r3058, %r1245, %p280;
	selp.b32 	%r3059, %r1249, %r3059, %p280;
	setp.lt.s32 	%p281, %r3059, %r3058;
	@%p281 bra 	$L__BB5_513;
$L__BB5_514:
	sub.s32 	%r1252, %r3044, %r3048;
	sub.s32 	%r690, %r643, %r3059;
	add.s32 	%r691, %r690, %r1252;
	shr.s32 	%r1253, %r691, 1;
	max.s32 	%r692, %r1253, %r690;
	add.s32 	%r1255, %r3059, %r692;
	add.s32 	%r1256, %r1255, 1;
	min.s32 	%r1257, %r1256, %r557;
	sub.s32 	%r3068, %r1257, %r643;
	setp.lt.s32 	%p282, %r3068, 1;
	mov.b32 	%r3069, 0;
	@%p282 bra 	$L__BB5_517;
	mov.b32 	%r3069, 0;
$L__BB5_516:
	add.s32 	%r1259, %r3069, %r3068;
	shr.s32 	%r1260, %r1259, 1;
	shl.b32 	%r1261, %r1260, 2;
	add.s32 	%r1262, %r644, %r1261;
	ld.shared.u32 	%r1263, [%r1262];
	setp.lt.s32 	%p283, %r645, %r1263;
	add.s32 	%r1264, %r1260, 1;
	selp.b32 	%r3068, %r1260, %r3068, %p283;
	selp.b32 	%r3069, %r3069, %r1264, %p283;
	setp.lt.s32 	%p284, %r3069, %r3068;
	@%p284 bra 	$L__BB5_516;
$L__BB5_517:
	add.s32 	%r1265, %r690, %r3069;
	min.s32 	%r1266, %r1265, %r692;
	sub.s32 	%r1267, %r691, %r1266;
	add.s32 	%r1268, %r1266, 1;
	setp.eq.s32 	%p285, %r1267, %r1268;
	setp.lt.s32 	%p286, %r692, %r1265;
	and.pred  	%p287, %p285, %p286;
	add.s32 	%r3044, %r1267, %r3048;
	selp.u32 	%r3071, 1, 0, %p287;
$L__BB5_518:
	sub.s32 	%r1269, %r634, %r3044;
	add.s32 	%r1270, %r1269, %r3071;
	setp.eq.s32 	%p288, %r558, 0;
	shl.b32 	%r1271, %r556, 16;
	or.b32  	%r1272, %r1271, %r557;
	shl.b32 	%r1273, %r3044, 16;
	or.b32  	%r1274, %r1270, %r1273;
	selp.b32 	%r1275, %r1272, %r1274, %p288;
	add.s32 	%r1276, %r558, -1;
	selp.b32 	%r1277, 511, %r1276, %p288;
	shl.b32 	%r1278, %r1277, 2;
	add.s32 	%r1280, %r1157, %r1278;
	st.shared.u32 	[%r1280], %r1275;
	bar.sync 	0;
	ld.shared.u32 	%r1281, [%r633+-2048];
	shr.s32 	%r703, %r1281, 16;
	and.b32  	%r1282, %r1281, 65535;
	add.s32 	%r3079, %r1270, %r556;
	add.s32 	%r705, %r1282, %r556;
	add.s32 	%r706, %r705, %r703;
	shl.b32 	%r1283, %r3079, 2;
	add.s32 	%r707, %r1158, %r1283;
	ld.shared.u32 	%r3078, [%r707];
	shl.b32 	%r1285, %r3044, 2;
	add.s32 	%r709, %r1158, %r1285;
	ld.shared.u32 	%r3076, [%r709];
	setp.ge.s32 	%p916, %r3044, %r703;
	setp.lt.s32 	%p289, %r3079, %r705;
	setp.ge.s32 	%p290, %r3079, %r705;
	or.pred  	%p291, %p916, %p290;
	or.pred  	%p917, %p916, %p289;
	@%p291 bra 	$L__BB5_520;
	setp.ge.s32 	%p917, %r3076, %r3078;
	setp.lt.s32 	%p916, %r3078, %r3076;
$L__BB5_520:
	selp.b32 	%r711, %r3078, %r3076, %p916;
	selp.b32 	%r712, %r3079, %r3044, %p916;
	add.s32 	%r713, %r3079, %r3044;
	@%p916 bra 	$L__BB5_522;
	add.s32 	%r3044, %r3044, 1;
	ld.shared.u32 	%r3076, [%r709+4];
$L__BB5_522:
	not.pred 	%p292, %p917;
	@%p292 bra 	$L__BB5_524;
	add.s32 	%r3079, %r3079, 1;
	ld.shared.u32 	%r3078, [%r707+4];
$L__BB5_524:
	setp.ge.s32 	%p918, %r3044, %r703;
	setp.lt.s32 	%p293, %r3079, %r705;
	setp.ge.s32 	%p294, %r3079, %r705;
	or.pred  	%p295, %p918, %p294;
	or.pred  	%p919, %p918, %p293;
	@%p295 bra 	$L__BB5_526;
	setp.ge.s32 	%p919, %r3076, %r3078;
	setp.lt.s32 	%p918, %r3078, %r3076;
$L__BB5_526:
	selp.b32 	%r722, %r3078, %r3076, %p918;
	selp.b32 	%r723, %r3079, %r3044, %p918;
	add.s32 	%r724, %r3079, %r3044;
	@%p918 bra 	$L__BB5_528;
	add.s32 	%r725, %r3044, 1;
	shl.b32 	%r1286, %r3044, 2;
	add.s32 	%r1288, %r1157, %r1286;
	ld.shared.u32 	%r3076, [%r1288+2052];
	mov.u32 	%r3044, %r725;
$L__BB5_528:
	not.pred 	%p296, %p919;
	@%p296 bra 	$L__BB5_530;
	add.s32 	%r729, %r3079, 1;
	shl.b32 	%r1289, %r3079, 2;
	add.s32 	%r1291, %r1157, %r1289;
	ld.shared.u32 	%r3078, [%r1291+2052];
	mov.u32 	%r3079, %r729;
$L__BB5_530:
	setp.ge.s32 	%p920, %r3044, %r703;
	setp.lt.s32 	%p297, %r3079, %r705;
	setp.ge.s32 	%p298, %r3079, %r705;
	or.pred  	%p299, %p920, %p298;
	or.pred  	%p921, %p920, %p297;
	@%p299 bra 	$L__BB5_532;
	setp.ge.s32 	%p921, %r3076, %r3078;
	setp.lt.s32 	%p920, %r3078, %r3076;
$L__BB5_532:
	selp.b32 	%r733, %r3078, %r3076, %p920;
	selp.b32 	%r734, %r3079, %r3044, %p920;
	add.s32 	%r735, %r3079, %r3044;
	@%p920 bra 	$L__BB5_534;
	add.s32 	%r736, %r3044, 1;
	shl.b32 	%r1292, %r3044, 2;
	add.s32 	%r1294, %r1157, %r1292;
	ld.shared.u32 	%r3076, [%r1294+2052];
	mov.u32 	%r3044, %r736;
$L__BB5_534:
	not.pred 	%p300, %p921;
	@%p300 bra 	$L__BB5_536;
	add.s32 	%r740, %r3079, 1;
	shl.b32 	%r1295, %r3079, 2;
	add.s32 	%r1297, %r1157, %r1295;
	ld.shared.u32 	%r3078, [%r1297+2052];
	mov.u32 	%r3079, %r740;
$L__BB5_536:
	setp.ge.s32 	%p922, %r3044, %r703;
	setp.lt.s32 	%p301, %r3079, %r705;
	setp.ge.s32 	%p302, %r3079, %r705;
	or.pred  	%p303, %p922, %p302;
	or.pred  	%p923, %p922, %p301;
	@%p303 bra 	$L__BB5_538;
	setp.ge.s32 	%p923, %r3076, %r3078;
	setp.lt.s32 	%p922, %r3078, %r3076;
$L__BB5_538:
	selp.b32 	%r744, %r3078, %r3076, %p922;
	selp.b32 	%r745, %r3079, %r3044, %p922;
	add.s32 	%r746, %r3079, %r3044;
	@%p922 bra 	$L__BB5_540;
	add.s32 	%r747, %r3044, 1;
	shl.b32 	%r1298, %r3044, 2;
	add.s32 	%r1300, %r1157, %r1298;
	ld.shared.u32 	%r3076, [%r1300+2052];
	mov.u32 	%r3044, %r747;
$L__BB5_540:
	not.pred 	%p304, %p923;
	@%p304 bra 	$L__BB5_542;
	add.s32 	%r751, %r3079, 1;
	shl.b32 	%r1301, %r3079, 2;
	add.s32 	%r1303, %r1157, %r1301;
	ld.shared.u32 	%r3078, [%r1303+2052];
	mov.u32 	%r3079, %r751;
$L__BB5_542:
	setp.ge.s32 	%p924, %r3044, %r703;
	setp.lt.s32 	%p305, %r3079, %r705;
	setp.ge.s32 	%p306, %r3079, %r705;
	or.pred  	%p307, %p924, %p306;
	or.pred  	%p925, %p924, %p305;
	@%p307 bra 	$L__BB5_544;
	setp.ge.s32 	%p925, %r3076, %r3078;
	setp.lt.s32 	%p924, %r3078, %r3076;
$L__BB5_544:
	selp.b32 	%r755, %r3078, %r3076, %p924;
	selp.b32 	%r756, %r3079, %r3044, %p924;
	add.s32 	%r757, %r3079, %r3044;
	@%p924 bra 	$L__BB5_546;
	add.s32 	%r758, %r3044, 1;
	shl.b32 	%r1304, %r3044, 2;
	add.s32 	%r1306, %r1157, %r1304;
	ld.shared.u32 	%r3076, [%r1306+2052];
	mov.u32 	%r3044, %r758;
$L__BB5_546:
	not.pred 	%p308, %p925;
	@%p308 bra 	$L__BB5_548;
	add.s32 	%r762, %r3079, 1;
	shl.b32 	%r1307, %r3079, 2;
	add.s32 	%r1309, %r1157, %r1307;
	ld.shared.u32 	%r3078, [%r1309+2052];
	mov.u32 	%r3079, %r762;
$L__BB5_548:
	setp.ge.s32 	%p926, %r3044, %r703;
	setp.lt.s32 	%p309, %r3079, %r705;
	setp.ge.s32 	%p310, %r3079, %r705;
	or.pred  	%p311, %p926, %p310;
	or.pred  	%p927, %p926, %p309;
	@%p311 bra 	$L__BB5_550;
	setp.ge.s32 	%p927, %r3076, %r3078;
	setp.lt.s32 	%p926, %r3078, %r3076;
$L__BB5_550:
	selp.b32 	%r766, %r3078, %r3076, %p926;
	selp.b32 	%r767, %r3079, %r3044, %p926;
	mov.u32 	%r3097, %r3044;
	@%p926 bra 	$L__BB5_552;
	add.s32 	%r3097, %r3044, 1;
	shl.b32 	%r1310, %r3044, 2;
	add.s32 	%r1312, %r1157, %r1310;
	ld.shared.u32 	%r3076, [%r1312+2052];
$L__BB5_552:
	not.pred 	%p312, %p927;
	mov.u32 	%r3099, %r3079;
	@%p312 bra 	$L__BB5_554;
	add.s32 	%r3099, %r3079, 1;
	shl.b32 	%r1313, %r3079, 2;
	add.s32 	%r1315, %r1157, %r1313;
	ld.shared.u32 	%r3078, [%r1315+2052];
$L__BB5_554:
	setp.ge.s32 	%p928, %r3097, %r703;
	setp.lt.s32 	%p313, %r3099, %r705;
	setp.ge.s32 	%p314, %r3099, %r705;
	or.pred  	%p315, %p928, %p314;
	or.pred  	%p929, %p928, %p313;
	@%p315 bra 	$L__BB5_556;
	setp.ge.s32 	%p929, %r3076, %r3078;
	setp.lt.s32 	%p928, %r3078, %r3076;
$L__BB5_556:
	selp.b32 	%r776, %r3078, %r3076, %p928;
	selp.b32 	%r777, %r3099, %r3097, %p928;
	add.s32 	%r1316, %r3099, %r3097;
	setp.lt.s32 	%p316, %r1316, %r706;
	selp.b32 	%r1317, 64, 0, %p316;
	add.s32 	%r1318, %r3079, %r3044;
	setp.lt.s32 	%p317, %r1318, %r706;
	selp.b32 	%r1319, 32, 0, %p317;
	or.b32  	%r1320, %r1319, %r1317;
	setp.lt.s32 	%p318, %r746, %r706;
	selp.b32 	%r1321, 8, 0, %p318;
	setp.lt.s32 	%p319, %r735, %r706;
	selp.b32 	%r1322, 4, 0, %p319;
	setp.lt.s32 	%p320, %r713, %r706;
	selp.u32 	%r1323, 1, 0, %p320;
	setp.lt.s32 	%p321, %r724, %r706;
	selp.b32 	%r1324, 2, 0, %p321;
	or.b32  	%r1325, %r1324, %r1323;
	or.b32  	%r1326, %r1325, %r1322;
	or.b32  	%r1327, %r1326, %r1321;
	setp.lt.s32 	%p322, %r757, %r706;
	selp.b32 	%r1328, 16, 0, %p322;
	or.b32  	%r1329, %r1327, %r1328;
	or.b32  	%r778, %r1320, %r1329;
	@%p928 bra 	$L__BB5_558;
	add.s32 	%r779, %r3097, 1;
	shl.b32 	%r1330, %r3097, 2;
	add.s32 	%r1332, %r1157, %r1330;
	ld.shared.u32 	%r3076, [%r1332+2052];
	mov.u32 	%r3097, %r779;
$L__BB5_558:
	not.pred 	%p323, %p929;
	@%p323 bra 	$L__BB5_560;
	add.s32 	%r783, %r3099, 1;
	shl.b32 	%r1333, %r3099, 2;
	add.s32 	%r1335, %r1157, %r1333;
	ld.shared.u32 	%r3078, [%r1335+2052];
	mov.u32 	%r3099, %r783;
$L__BB5_560:
	setp.ge.s32 	%p930, %r3097, %r703;
	setp.lt.s32 	%p324, %r3099, %r705;
	setp.ge.s32 	%p325, %r3099, %r705;
	or.pred  	%p326, %p930, %p325;
	or.pred  	%p931, %p930, %p324;
	@%p326 bra 	$L__BB5_562;
	setp.ge.s32 	%p931, %r3076, %r3078;
	setp.lt.s32 	%p930, %r3078, %r3076;
$L__BB5_562:
	selp.b32 	%r787, %r3078, %r3076, %p930;
	selp.b32 	%r788, %r3099, %r3097, %p930;
	mov.u32 	%r3105, %r3097;
	@%p930 bra 	$L__BB5_564;
	add.s32 	%r3105, %r3097, 1;
	shl.b32 	%r1336, %r3097, 2;
	add.s32 	%r1338, %r1157, %r1336;
	ld.shared.u32 	%r3076, [%r1338+2052];
$L__BB5_564:
	not.pred 	%p327, %p931;
	mov.u32 	%r3107, %r3099;
	@%p327 bra 	$L__BB5_566;
	add.s32 	%r3107, %r3099, 1;
	shl.b32 	%r1339, %r3099, 2;
	add.s32 	%r1341, %r1157, %r1339;
	ld.shared.u32 	%r3078, [%r1341+2052];
$L__BB5_566:
	setp.ge.s32 	%p932, %r3105, %r703;
	setp.lt.s32 	%p328, %r3107, %r705;
	setp.ge.s32 	%p329, %r3107, %r705;
	or.pred  	%p330, %p932, %p329;
	or.pred  	%p933, %p932, %p328;
	@%p330 bra 	$L__BB5_568;
	setp.ge.s32 	%p933, %r3076, %r3078;
	setp.lt.s32 	%p932, %r3078, %r3076;
$L__BB5_568:
	selp.b32 	%r797, %r3078, %r3076, %p932;
	selp.b32 	%r798, %r3107, %r3105, %p932;
	add.s32 	%r1342, %r3107, %r3105;
	setp.lt.s32 	%p331, %r1342, %r706;
	selp.b32 	%r1343, 256, 0, %p331;
	add.s32 	%r1344, %r3099, %r3097;
	setp.lt.s32 	%p332, %r1344, %r706;
	selp.b32 	%r1345, 128, 0, %p332;
	or.b32  	%r1346, %r1345, %r1343;
	or.b32  	%r799, %r1346, %r778;
	@%p932 bra 	$L__BB5_570;
	add.s32 	%r800, %r3105, 1;
	shl.b32 	%r1347, %r3105, 2;
	add.s32 	%r1349, %r1157, %r1347;
	ld.shared.u32 	%r3076, [%r1349+2052];
	mov.u32 	%r3105, %r800;
$L__BB5_570:
	not.pred 	%p333, %p933;
	@%p333 bra 	$L__BB5_572;
	add.s32 	%r804, %r3107, 1;
	shl.b32 	%r1350, %r3107, 2;
	add.s32 	%r1352, %r1157, %r1350;
	ld.shared.u32 	%r3078, [%r1352+2052];
	mov.u32 	%r3107, %r804;
$L__BB5_572:
	setp.ge.s32 	%p934, %r3105, %r703;
	setp.lt.s32 	%p334, %r3107, %r705;
	setp.ge.s32 	%p335, %r3107, %r705;
	or.pred  	%p336, %p934, %p335;
	or.pred  	%p935, %p934, %p334;
	@%p336 bra 	$L__BB5_574;
	setp.ge.s32 	%p935, %r3076, %r3078;
	setp.lt.s32 	%p934, %r3078, %r3076;
$L__BB5_574:
	selp.b32 	%r808, %r3078, %r3076, %p934;
	selp.b32 	%r809, %r3107, %r3105, %p934;
	mov.u32 	%r3113, %r3105;
	@%p934 bra 	$L__BB5_576;
	add.s32 	%r3113, %r3105, 1;
	shl.b32 	%r1353, %r3105, 2;
	add.s32 	%r1355, %r1157, %r1353;
	ld.shared.u32 	%r3076, [%r1355+2052];
$L__BB5_576:
	not.pred 	%p337, %p935;
	mov.u32 	%r3115, %r3107;
	@%p337 bra 	$L__BB5_578;
	add.s32 	%r3115, %r3107, 1;
	shl.b32 	%r1356, %r3107, 2;
	add.s32 	%r1358, %r1157, %r1356;
	ld.shared.u32 	%r3078, [%r1358+2052];
$L__BB5_578:
	setp.ge.s32 	%p936, %r3113, %r703;
	setp.lt.s32 	%p338, %r3115, %r705;
	setp.ge.s32 	%p339, %r3115, %r705;
	or.pred  	%p340, %p936, %p339;
	or.pred  	%p937, %p936, %p338;
	@%p340 bra 	$L__BB5_580;
	setp.ge.s32 	%p937, %r3076, %r3078;
	setp.lt.s32 	%p936, %r3078, %r3076;
$L__BB5_580:
	selp.b32 	%r818, %r3078, %r3076, %p936;
	selp.b32 	%r819, %r3115, %r3113, %p936;
	add.s32 	%r1359, %r3115, %r3113;
	setp.lt.s32 	%p341, %r1359, %r706;
	selp.b32 	%r1360, 1024, 0, %p341;
	add.s32 	%r1361, %r3107, %r3105;
	setp.lt.s32 	%p342, %r1361, %r706;
	selp.b32 	%r1362, 512, 0, %p342;
	or.b32  	%r1363, %r1362, %r1360;
	or.b32  	%r820, %r1363, %r799;
	@%p936 bra 	$L__BB5_582;
	add.s32 	%r821, %r3113, 1;
	shl.b32 	%r1364, %r3113, 2;
	add.s32 	%r1366, %r1157, %r1364;
	ld.shared.u32 	%r3076, [%r1366+2052];
	mov.u32 	%r3113, %r821;
$L__BB5_582:
	not.pred 	%p343, %p937;
	@%p343 bra 	$L__BB5_584;
	add.s32 	%r825, %r3115, 1;
	shl.b32 	%r1367, %r3115, 2;
	add.s32 	%r1369, %r1157, %r1367;
	ld.shared.u32 	%r3078, [%r1369+2052];
	mov.u32 	%r3115, %r825;
$L__BB5_584:
	setp.ge.s32 	%p938, %r3113, %r703;
	setp.lt.s32 	%p344, %r3115, %r705;
	setp.ge.s32 	%p345, %r3115, %r705;
	or.pred  	%p346, %p938, %p345;
	or.pred  	%p939, %p938, %p344;
	@%p346 bra 	$L__BB5_586;
	setp.ge.s32 	%p939, %r3076, %r3078;
	setp.lt.s32 	%p938, %r3078, %r3076;
$L__BB5_586:
	selp.b32 	%r829, %r3078, %r3076, %p938;
	selp.b32 	%r830, %r3115, %r3113, %p938;
	mov.u32 	%r3121, %r3113;
	@%p938 bra 	$L__BB5_588;
	add.s32 	%r3121, %r3113, 1;
	shl.b32 	%r1370, %r3113, 2;
	add.s32 	%r1372, %r1157, %r1370;
	ld.shared.u32 	%r3076, [%r1372+2052];
$L__BB5_588:
	not.pred 	%p347, %p939;
	mov.u32 	%r3123, %r3115;
	@%p347 bra 	$L__BB5_590;
	add.s32 	%r3123, %r3115, 1;
	shl.b32 	%r1373, %r3115, 2;
	add.s32 	%r1375, %r1157, %r1373;
	ld.shared.u32 	%r3078, [%r1375+2052];
$L__BB5_590:
	setp.ge.s32 	%p940, %r3121, %r703;
	setp.lt.s32 	%p348, %r3123, %r705;
	setp.ge.s32 	%p349, %r3123, %r705;
	or.pred  	%p350, %p940, %p349;
	or.pred  	%p941, %p940, %p348;
	@%p350 bra 	$L__BB5_592;
	setp.ge.s32 	%p941, %r3076, %r3078;
	setp.lt.s32 	%p940, %r3078, %r3076;
$L__BB5_592:
	selp.b32 	%r839, %r3078, %r3076, %p940;
	selp.b32 	%r840, %r3123, %r3121, %p940;
	add.s32 	%r1376, %r3123, %r3121;
	setp.lt.s32 	%p351, %r1376, %r706;
	selp.b32 	%r1377, 4096, 0, %p351;
	add.s32 	%r1378, %r3115, %r3113;
	setp.lt.s32 	%p352, %r1378, %r706;
	selp.b32 	%r1379, 2048, 0, %p352;
	or.b32  	%r1380, %r1379, %r1377;
	or.b32  	%r841, %r1380, %r820;
	@%p940 bra 	$L__BB5_594;
	add.s32 	%r842, %r3121, 1;
	shl.b32 	%r1381, %r3121, 2;
	add.s32 	%r1383, %r1157, %r1381;
	ld.shared.u32 	%r3076, [%r1383+2052];
	mov.u32 	%r3121, %r842;
$L__BB5_594:
	not.pred 	%p353, %p941;
	@%p353 bra 	$L__BB5_596;
	add.s32 	%r846, %r3123, 1;
	shl.b32 	%r1384, %r3123, 2;
	add.s32 	%r1386, %r1157, %r1384;
	ld.shared.u32 	%r3078, [%r1386+2052];
	mov.u32 	%r3123, %r846;
$L__BB5_596:
	setp.ge.s32 	%p942, %r3121, %r703;
	setp.lt.s32 	%p354, %r3123, %r705;
	setp.ge.s32 	%p355, %r3123, %r705;
	or.pred  	%p356, %p942, %p355;
	or.pred  	%p943, %p942, %p354;
	@%p356 bra 	$L__BB5_598;
	setp.ge.s32 	%p943, %r3076, %r3078;
	setp.lt.s32 	%p942, %r3078, %r3076;
$L__BB5_598:
	selp.b32 	%r850, %r3078, %r3076, %p942;
	selp.b32 	%r851, %r3123, %r3121, %p942;
	mov.u32 	%r3129, %r3121;
	@%p942 bra 	$L__BB5_600;
	add.s32 	%r3129, %r3121, 1;
	shl.b32 	%r1387, %r3121, 2;
	add.s32 	%r1389, %r1157, %r1387;
	ld.shared.u32 	%r3076, [%r1389+2052];
$L__BB5_600:
	not.pred 	%p357, %p943;
	mov.u32 	%r3131, %r3123;
	@%p357 bra 	$L__BB5_602;
	add.s32 	%r3131, %r3123, 1;
	shl.b32 	%r1390, %r3123, 2;
	mov.u32 	%r1391, _ZN6thrust24THRUST_300001_SM_1000_NS8cuda_cub4core6detail5shmemE;
	add.s32 	%r1392, %r1391, %r1390;
	ld.shared.u32 	%r3078, [%r1392+2052];
$L__BB5_602:
	setp.ge.s32 	%p944, %r3129, %r703;
	setp.lt.s32 	%p358, %r3131, %r705;
	setp.ge.s32 	%p359, %r3131, %r705;
	or.pred  	%p360, %p944, %p359;
	or.pred  	%p945, %p944, %p358;
	@%p360 bra 	$L__BB5_604;
	setp.ge.s32 	%p945, %r3076, %r3078;
	setp.lt.s32 	%p944, %r3078, %r3076;
$L__BB5_604:
	selp.b32 	%r860, %r3078, %r3076, %p944;
	selp.b32 	%r861, %r3131, %r3129, %p944;
	add.s32 	%r1393, %r3131, %r3129;
	setp.lt.s32 	%p361, %r1393, %r706;
	selp.b32 	%r1394, 16384, 0, %p361;
	add.s32 	%r1395, %r3123, %r3121;
	setp.lt.s32 	%p362, %r1395, %r706;
	selp.b32 	%r1396, 8192, 0, %p362;
	or.b32  	%r1397, %r1396, %r1394;
	or.b32  	%r862, %r1397, %r841;
	@%p944 bra 	$L__BB5_606;
	add.s32 	%r863, %r3129, 1;
	shl.b32 	%r1398, %r3129, 2;
	mov.u32 	%r1399, _ZN6thrust24THRUST_300001_SM_1000_NS8cuda_cub4core6detail5shmemE;
	add.s32 	%r1400, %r1399, %r1398;
	ld.shared.u32 	%r3076, [%r1400+2052];
	mov.u32 	%r3129, %r863;
$L__BB5_606:
	not.pred 	%p363, %p945;
	@%p363 bra 	$L__BB5_608;
	add.s32 	%r867, %r3131, 1;
	shl.b32 	%r1401, %r3131, 2;
	mov.u32 	%r1402, _ZN6thrust24THRUST_300001_SM_1000_NS8cuda_cub4core6detail5shmemE;
	add.s32 	%r1403, %r1402, %r1401;
	ld.shared.u32 	%r3078, [%r1403+2052];
	mov.u32 	%r3131, %r867;
$L__BB5_608:
	setp.ge.s32 	%p946, %r3129, %r703;
	setp.lt.s32 	%p364, %r3131, %r705;
	setp.ge.s32 	%p365, %r3131, %r705;
	or.pred  	%p366, %p946, %p365;
	or.pred  	%p947, %p946, %p364;
	@%p366 bra 	$L__BB5_610;
	setp.ge.s32 	%p947, %r3076, %r3078;
	setp.lt.s32 	%p946, %r3078, %r3076;
$L__BB5_610:
	selp.b32 	%r871, %r3078, %r3076, %p946;
	selp.b32 	%r872, %r3131, %r3129, %p946;
	mov.u32 	%r3137, %r3129;
	@%p946 bra 	$L__BB5_612;
	add.s32 	%r3137, %r3129, 1;
	shl.b32 	%r1404, %r3129, 2;
	mov.u32 	%r1405, _ZN6thrust24THRUST_300001_SM_1000_NS8cuda_cub4core6detail5shmemE;
	add.s32 	%r1406, %r1405, %r1404;
	ld.shared.u32 	%r3076, [%r1406+2052];
$L__BB5_612:
	not.pred 	%p367, %p947;
	mov.u32 	%r3139, %r3131;
	@%p367 bra 	$L__BB5_614;
	add.s32 	%r3139, %r3131, 1;
	shl.b32 	%r1407, %r3131, 2;
	mov.u32 	%r1408, _ZN6thrust24THRUST_300001_SM_1000_NS8cuda_cub4core6detail5shmemE;
	add.s32 	%r1409, %r1408, %r1407;
	ld.shared.u32 	%r3078, [%r1409+2052];
$L__BB5_614:
	setp.ge.s32 	%p948, %r3137, %r703;
	setp.lt.s32 	%p368, %r3139, %r705;
	setp.ge.s32 	%p369, %r3139, %r705;
	or.pred  	%p370, %p948, %p369;
	or.pred  	%p949, %p948, %p368;
	@%p370 bra 	$L__BB5_616;
	setp.ge.s32 	%p949, %r3076, %r3078;
	setp.lt.s32 	%p948, %r3078, %r3076;
$L__BB5_616:
	selp.b32 	%r881, %r3078, %r3076, %p948;
	selp.b32 	%r882, %r3139, %r3137, %p948;
	add.s32 	%r1410, %r3139, %r3137;
	setp.lt.s32 	%p371, %r1410, %r706;
	selp.b32 	%r1411, 65536, 0, %p371;
	add.s32 	%r1412, %r3131, %r3129;
	setp.lt.s32 	%p372, %r1412, %r706;
	selp.b32 	%r1413, 32768, 0, %p372;
	or.b32  	%r1414, %r1413, %r1411;
	or.b32  	%r883, %r1414, %r862;
	@%p948 bra 	$L__BB5_618;
	add.s32 	%r884, %r3137, 1;
	shl.b32 	%r1415, %r3137, 2;
	mov.u32 	%r1416, _ZN6thrust24THRUST_300001_SM_1000_NS8cuda_cub4core6detail5shmemE;
	add.s32 	%r1417, %r1416, %r1415;
	ld.shared.u32 	%r3076, [%r1417+2052];
	mov.u32 	%r3137, %r884;
$L__BB5_618:
	not.pred 	%p373, %p949;
	@%p373 bra 	$L__BB5_620;
	add.s32 	%r888, %r3139, 1;
	shl.b32 	%r1418, %r3139, 2;
	mov.u32 	%r1419, _ZN6thrust24THRUST_300001_SM_1000_NS8cuda_cub4core6detail5shmemE;
	add.s32 	%r1420, %r1419, %r1418;
	ld.shared.u32 	%r3078, [%r1420+2052];
	mov.u32 	%r3139, %r888;
$L__BB5_620:
	setp.ge.s32 	%p950, %r3137, %r703;
	setp.lt.s32 	%p374, %r3139, %r705;
	setp.ge.s32 	%p375, %r3139, %r705;
	or.pred  	%p376, %p950, %p375;
	or.pred  	%p951, %p950, %p374;
	@%p376 bra 	$L__BB5_622;
	setp.ge.s32 	%p951, %r3076, %r3078;
	setp.lt.s32 	%p950, %r3078, %r3076;
$L__BB5_622:
	selp.b32 	%r892, %r3078, %r3076, %p950;
	selp.b32 	%r893, %r3139, %r3137, %p950;
	mov.u32 	%r3141, %r3137;
	@%p950 bra 	$L__BB5_624;
	add.s32 	%r3141, %r3137, 1;
	shl.b32 	%r1421, %r3137, 2;
	mov.u32 	%r1422, _ZN6thrust24THRUST_300001_SM_1000_NS8cuda_cub4core6detail5shmemE;
	add.s32 	%r1423, %r1422, %r1421;
	ld.shared.u32 	%r3076, [%r1423+2052];
$L__BB5_624:
	not.pred 	%p377, %p951;
	mov.u32 	%r3143, %r3139;
	@%p377 bra 	$L__BB5_626;
	add.s32 	%r3143, %r3139, 1;
	shl.b32 	%r1424, %r3139, 2;
	mov.u32 	%r1425, _ZN6thrust24THRUST_300001_SM_1000_NS8cuda_cub4core6detail5shmemE;
	add.s32 	%r1426, %r1425, %r1424;
	ld.shared.u32 	%r3078, [%r1426+2052];
$L__BB5_626:
	setp.ge.s32 	%p378, %r3141, %r703;
	setp.lt.s32 	%p379, %r3078, %r3076;
	setp.lt.s32 	%p380, %r3143, %r705;
	and.pred  	%p381, %p380, %p379;
	or.pred  	%p382, %p378, %p381;
	selp.b32 	%r902, %r3078, %r3076, %p382;
	selp.b32 	%r903, %r3143, %r3141, %p382;
	add.s32 	%r1427, %r3143, %r3141;
	setp.lt.s32 	%p383, %r1427, %r706;
	selp.b32 	%r1428, 262144, 0, %p383;
	add.s32 	%r1429, %r3139, %r3137;
	setp.lt.s32 	%p384, %r1429, %r706;
	selp.b32 	%r1430, 131072, 0, %p384;
	or.b32  	%r1431, %r1430, %r1428;
	or.b32  	%r904, %r1431, %r883;
	bar.sync 	0;
	popc.b32 	%r905, %r904;
	mov.u32 	%r1432, %ctaid.x;
	setp.ne.s32 	%p385, %r1432, 0;
	@%p385 bra 	$L__BB5_630;
	// begin inline asm
	mov.u32 %r1633, %laneid;
	// end inline asm
	cvt.u64.u32 	%rd260, %r905;
	mov.b64 	{%r1635, %r1640}, %rd260;
	mov.b32 	%r1641, 1;
	mov.b32 	%r1682, 0;
	mov.b32 	%r1683, -1;
	// begin inline asm
	shfl.sync.up.b32 %r1634, %r1635, %r1641, %r1682, %r1683;
	// end inline asm
	// begin inline asm
	shfl.sync.up.b32 %r1639, %r1640, %r1641, %r1682, %r1683;
	// end inline asm
	mov.b64 	%rd261, {%r1634, %r1639};
	setp.lt.s32 	%p439, %r1633, 1;
	selp.b64 	%rd262, 0, %rd261, %p439;
	add.s64 	%rd263, %rd262, %rd260;
	mov.b64 	{%r1645, %r1650}, %rd263;
	mov.b32 	%r1651, 2;
	// begin inline asm
	shfl.sync.up.b32 %r1644, %r1645, %r1651, %r1682, %r1683;
	// end inline asm
	// begin inline asm
	shfl.sync.up.b32 %r1649, %r1650, %r1651, %r1682, %r1683;
	// end inline asm
	mov.b64 	%rd264, {%r1644, %r1649};
	setp.lt.s32 	%p440, %r1633, 2;
	selp.b64 	%rd265, 0, %rd264, %p440;
	add.s64 	%rd266, %rd265, %rd263;
	mov.b64 	{%r1655, %r1660}, %rd266;
	mov.b32 	%r1661, 4;
	// begin inline asm
	shfl.sync.up.b32 %r1654, %r1655, %r1661, %r1682, %r1683;
	// end inline asm
	// begin inline asm
	shfl.sync.up.b32 %r1659, %r1660, %r1661, %r1682, %r1683;
	// end inline asm
	mov.b64 	%rd267, {%r1654, %r1659};
	setp.lt.s32 	%p441, %r1633, 4;
	selp.b64 	%rd268, 0, %rd267, %p441;
	add.s64 	%rd269, %rd268, %rd266;
	mov.b64 	{%r1665, %r1670}, %rd269;
	mov.b32 	%r1671, 8;
	// begin inline asm
	shfl.sync.up.b32 %r1664, %r1665, %r1671, %r1682, %r1683;
	// end inline asm
	// begin inline asm
	shfl.sync.up.b32 %r1669, %r1670, %r1671, %r1682, %r1683;
	// end inline asm
	mov.b64 	%rd270, {%r1664, %r1669};
	setp.lt.s32 	%p442, %r1633, 8;
	selp.b64 	%rd271, 0, %rd270, %p442;
	add.s64 	%rd272, %rd271, %rd269;
	mov.b64 	{%r1675, %r1680}, %rd272;
	mov.b32 	%r1681, 16;
	// begin inline asm
	shfl.sync.up.b32 %r1674, %r1675, %r1681, %r1682, %r1683;
	// end inline asm
	// begin inline asm
	shfl.sync.up.b32 %r1679, %r1680, %r1681, %r1682, %r1683;
	// end inline asm
	mov.b64 	%rd273, {%r1674, %r1679};
	setp.lt.s32 	%p443, %r1633, 16;
	selp.b64 	%rd274, 0, %rd273, %p443;
	add.s64 	%rd68, %rd274, %rd272;
	setp.ne.s32 	%p444, %r1633, 31;
	@%p444 bra 	$L__BB5_629;
	mov.u32 	%r1684, %tid.x;
	shr.u32 	%r1685, %r1684, 2;
	and.b32  	%r1686, %r1685, 248;
	mov.u32 	%r1687, _ZN6thrust24THRUST_300001_SM_1000_NS8cuda_cub4core6detail5shmemE;
	add.s32 	%r1688, %r1687, %r1686;
	st.shared.u64 	[%r1688], %rd68;
$L__BB5_629:
	bar.sync 	0;
	ld.shared.v2.u64 	{%rd276, %rd277}, [_ZN6thrust24THRUST_300001_SM_1000_NS8cuda_cub4core6detail5shmemE];
	mov.u32 	%r1689, %tid.x;
	shr.u32 	%r1690, %r1689, 5;
	add.s64 	%rd278, %rd277, %rd276;
	setp.eq.s32 	%p445, %r1690, 2;
	selp.b64 	%rd279, %rd278, %rd276, %p445;
	ld.shared.v2.u64 	{%rd280, %rd281}, [_ZN6thrust24THRUST_300001_SM_1000_NS8cuda_cub4core6detail5shmemE+16];
	add.s64 	%rd282, %rd278, %rd280;
	setp.eq.s32 	%p446, %r1690, 3;
	selp.b64 	%rd283, %rd282, %rd279, %p446;
	add.s64 	%rd284, %rd282, %rd281;
	setp.eq.s32 	%p447, %r1690, 4;
	selp.b64 	%rd285, %rd284, %rd283, %p447;
	ld.shared.v2.u64 	{%rd286, %rd287}, [_ZN6thrust24THRUST_300001_SM_1000_NS8cuda_cub4core6detail5shmemE+32];
	add.s64 	%rd288, %rd284, %rd286;
	setp.eq.s32 	%p448, %r1690, 5;
	selp.b64 	%rd289, %rd288, %rd285, %p448;
	add.s64 	%rd290, %rd288, %rd287;
	setp.eq.s32 	%p449, %r1690, 6;
	selp.b64 	%rd291, %rd290, %rd289, %p449;
	ld.shared.v2.u64 	{%rd292, %rd293}, [_ZN6thrust24THRUST_300001_SM_1000_NS8cuda_cub4core6detail5shmemE+48];
	add.s64 	%rd294, %rd290, %rd292;
	setp.eq.s32 	%p450, %r1690, 7;
	selp.b64 	%rd295, %rd294, %rd291, %p450;
	add.s64 	%rd296, %rd294, %rd293;
	setp.eq.s32 	%p451, %r1690, 8;
	selp.b64 	%rd297, %rd296, %rd295, %p451;
	ld.shared.v2.u64 	{%rd298, %rd299}, [_ZN6thrust24THRUST_300001_SM_1000_NS8cuda_cub4core6detail5shmemE+64];
	add.s64 	%rd300, %rd296, %rd298;
	setp.eq.s32 	%p452, %r1690, 9;
	selp.b64 	%rd301, %rd300, %rd297, %p452;
	add.s64 	%rd302, %rd300, %rd299;
	setp.eq.s32 	%p453, %r1690, 10;
	selp.b64 	%rd303, %rd302, %rd301, %p453;
	ld.shared.v2.u64 	{%rd304, %rd305}, [_ZN6thrust24THRUST_300001_SM_1000_NS8cuda_cub4core6detail5shmemE+80];
	add.s64 	%rd306, %rd302, %rd304;
	setp.eq.s32 	%p454, %r1690, 11;
	selp.b64 	%rd307, %rd306, %rd303, %p454;
	add.s64 	%rd308, %rd306, %rd305;
	setp.eq.s32 	%p455, %r1690, 12;
	selp.b64 	%rd309, %rd308, %rd307, %p455;
	ld.shared.v2.u64 	{%rd310, %rd311}, [_ZN6thrust24THRUST_300001_SM_1000_NS8cuda_cub4core6detail5shmemE+96];
	add.s64 	%rd312, %rd308, %rd310;
	setp.eq.s32 	%p456, %r1690, 13;
	selp.b64 	%rd313, %rd312, %rd309, %p456;
	add.s64 	%rd314, %rd312, %rd311;
	setp.eq.s32 	%p457, %r1690, 14;
	selp.b64 	%rd315, %rd314, %rd313, %p457;
	ld.shared.v2.u64 	{%rd316, %rd317}, [_ZN6thrust24THRUST_300001_SM_1000_NS8cuda_cub4core6detail5shmemE+112];
	add.s64 	%rd318, %rd314, %rd316;
	setp.eq.s32 	%p458, %r1690, 15;
	selp.b64 	%rd319, %rd318, %rd315, %p458;
	add.s64 	%rd584, %rd318, %rd317;
	setp.lt.u32 	%p459, %r1689, 32;
	selp.b64 	%rd320, 0, %rd319, %p459;
	setp.eq.s32 	%p460, %r1633, 0;
	cvt.u64.u32 	%rd321, %r905;
	sub.s64 	%rd322, %rd68, %rd321;
	selp.b64 	%rd323, 0, %rd322, %p460;
	add.s64 	%rd581, %rd320, %rd323;
	mov.b64 	%rd585, 0;
	bra.uni 	$L__BB5_660;
$L__BB5_630:
	// begin inline asm
	mov.u32 %r1433, %laneid;
	// end inline asm
	cvt.u64.u32 	%rd139, %r905;
	mov.b64 	{%r1435, %r1440}, %rd139;
	mov.b32 	%r1441, 1;
	mov.b32 	%r1482, 0;
	mov.b32 	%r1483, -1;
	// begin inline asm
	shfl.sync.up.b32 %r1434, %r1435, %r1441, %r1482, %r1483;
	// end inline asm
	// begin inline asm
	shfl.sync.up.b32 %r1439, %r1440, %r1441, %r1482, %r1483;
	// end inline asm
	mov.b64 	%rd140, {%r1434, %r1439};
	setp.lt.s32 	%p386, %r1433, 1;
	selp.b64 	%rd141, 0, %rd140, %p386;
	add.s64 	%rd142, %rd141, %rd139;
	mov.b64 	{%r1445, %r1450}, %rd142;
	mov.b32 	%r1451, 2;
	// begin inline asm
	shfl.sync.up.b32 %r1444, %r1445, %r1451, %r1482, %r1483;
	// end inline asm
	// begin inline asm
	shfl.sync.up.b32 %r1449, %r1450, %r1451, %r1482, %r1483;
	// end inline asm
	mov.b64 	%rd143, {%r1444, %r1449};
	setp.lt.s32 	%p387, %r1433, 2;
	selp.b64 	%rd144, 0, %rd143, %p387;
	add.s64 	%rd145, %rd144, %rd142;
	mov.b64 	{%r1455, %r1460}, %rd145;
	mov.b32 	%r1461, 4;
	// begin inline asm
	shfl.sync.up.b32 %r1454, %r1455, %r1461, %r1482, %r1483;
	// end inline asm
	// begin inline asm
	shfl.sync.up.b32 %r1459, %r1460, %r1461, %r1482, %r1483;
	// end inline asm
	mov.b64 	%rd146, {%r1454, %r1459};
	setp.lt.s32 	%p388, %r1433, 4;
	selp.b64 	%rd147, 0, %rd146, %p388;
	add.s64 	%rd148, %rd147, %rd145;
	mov.b64 	{%r1465, %r1470}, %rd148;
	mov.b32 	%r1471, 8;
	// begin inline asm
	shfl.sync.up.b32 %r1464, %r1465, %r1471, %r1482, %r1483;
	// end inline asm
	// begin inline asm
	shfl.sync.up.b32 %r1469, %r1470, %r1471, %r1482, %r1483;
	// end inline asm
	mov.b64 	%rd149, {%r1464, %r1469};
	setp.lt.s32 	%p389, %r1433, 8;
	selp.b64 	%rd150, 0, %rd149, %p389;
	add.s64 	%rd151, %rd150, %rd148;
	mov.b64 	{%r1475, %r1480}, %rd151;
	mov.b32 	%r1481, 16;
	// begin inline asm
	shfl.sync.up.b32 %r1474, %r1475, %r1481, %r1482, %r1483;
	// end inline asm
	// begin inline asm
	shfl.sync.up.b32 %r1479, %r1480, %r1481, %r1482, %r1483;
	// end inline asm
	mov.b64 	%rd152, {%r1474, %r1479};
	setp.lt.s32 	%p390, %r1433, 16;
	selp.b64 	%rd153, 0, %rd152, %p390;
	add.s64 	%rd71, %rd153, %rd151;
	setp.ne.s32 	%p391, %r1433, 31;
	@%p391 bra 	$L__BB5_632;
	mov.u32 	%r1484, %tid.x;
	shr.u32 	%r1485, %r1484, 2;
	and.b32  	%r1486, %r1485, 248;
	mov.u32 	%r1487, _ZN6thrust24THRUST_300001_SM_1000_NS8cuda_cub4core6detail5shmemE;
	add.s32 	%r1488, %r1487, %r1486;
	st.shared.u64 	[%r1488], %rd71;
$L__BB5_632:
	cvt.u64.u32 	%rd154, %r905;
	sub.s64 	%rd155, %rd71, %rd154;
	bar.sync 	0;
	ld.shared.v2.u64 	{%rd156, %rd157}, [_ZN6thrust24THRUST_300001_SM_1000_NS8cuda_cub4core6detail5shmemE];
	mov.u32 	%r1489, %tid.x;
	shr.u32 	%r1490, %r1489, 5;
	add.s64 	%rd158, %rd157, %rd156;
	setp.eq.s32 	%p392, %r1490, 2;
	selp.b64 	%rd159, %rd158, %rd156, %p392;
	ld.shared.v2.u64 	{%rd160, %rd161}, [_ZN6thrust24THRUST_300001_SM_1000_NS8cuda_cub4core6detail5shmemE+16];
	add.s64 	%rd162, %rd158, %rd160;
	setp.eq.s32 	%p393, %r1490, 3;
	selp.b64 	%rd163, %rd162, %rd159, %p393;
	add.s64 	%rd164, %rd162, %rd161;
	setp.eq.s32 	%p394, %r1490, 4;
	selp.b64 	%rd165, %rd164, %rd163, %p394;
	ld.shared.v2.u64 	{%rd166, %rd167}, [_ZN6thrust24THRUST_300001_SM_1000_NS8cuda_cub4core6detail5shmemE+32];
	add.s64 	%rd168, %rd164, %rd166;
	setp.eq.s32 	%p395, %r1490, 5;
	selp.b64 	%rd169, %rd168, %rd165, %p395;
	add.s64 	%rd170, %rd168, %rd167;
	setp.eq.s32 	%p396, %r1490, 6;
	selp.b64 	%rd171, %rd170, %rd169, %p396;
	ld.shared.v2.u64 	{%rd172, %rd173}, [_ZN6thrust24THRUST_300001_SM_1000_NS8cuda_cub4core6detail5shmemE+48];
	add.s64 	%rd174, %rd170, %rd172;
	setp.eq.s32 	%p397, %r1490, 7;
	selp.b64 	%rd175, %rd174, %rd171, %p397;
	add.s64 	%rd176, %rd174, %rd173;
	setp.eq.s32 	%p398, %r1490, 8;
	selp.b64 	%rd177, %rd176, %rd175, %p398;
	ld.shared.v2.u64 	{%rd178, %rd179}, [_ZN6thrust24THRUST_300001_SM_1000_NS8cuda_cub4core6detail5shmemE+64];
	add.s64 	%rd180, %rd176, %rd178;
	setp.eq.s32 	%p399, %r1490, 9;
	selp.b64 	%rd181, %rd180, %rd177, %p399;
	add.s64 	%rd182, %rd180, %rd179;
	setp.eq.s32 	%p400, %r1490, 10;
	selp.b64 	%rd183, %rd182, %rd181, %p400;
	ld.shared.v2.u64 	{%rd184, %rd185}, [_ZN6thrust24THRUST_300001_SM_1000_NS8cuda_cub4core6detail5shmemE+80];
	add.s64 	%rd186, %rd182, %rd184;
	setp.eq.s32 	%p401, %r1490, 11;
	selp.b64 	%rd187, %rd186, %rd183, %p401;
	add.s64 	%rd188, %rd186, %rd185;
	setp.eq.s32 	%p402, %r1490, 12;
	selp.b64 	%rd189, %rd188, %rd187, %p402;
	ld.shared.v2.u64 	{%rd190, %rd191}, [_ZN6thrust24THRUST_300001_SM_1000_NS8cuda_cub4core6detail5shmemE+96];
	add.s64 	%rd192, %rd188, %rd190;
	setp.eq.s32 	%p403, %r1490, 13;
	selp.b64 	%rd193, %rd192, %rd189, %p403;
	add.s64 	%rd194, %rd192, %rd191;
	setp.eq.s32 	%p404, %r1490, 14;
	selp.b64 	%rd195, %rd194, %rd193, %p404;
	ld.shared.v2.u64 	{%rd196, %rd197}, [_ZN6thrust24THRUST_300001_SM_1000_NS8cuda_cub4core6detail5shmemE+112];
	add.s64 	%rd198, %rd194, %rd196;
	setp.eq.s32 	%p405, %r1490, 15;
	selp.b64 	%rd199, %rd198, %rd195, %p405;
	add.s64 	%rd72, %rd198, %rd197;
	setp.gt.u32 	%p406, %r1489, 31;
	setp.lt.u32 	%p407, %r1489, 32;
	setp.eq.s32 	%p408, %r1433, 0;
	selp.b64 	%rd200, 0, %rd155, %p408;
	add.s64 	%rd581, %rd199, %rd200;
	selp.b64 	%rd74, %rd155, %rd581, %p407;
	@%p406 bra 	$L__BB5_657;
	mov.u32 	%r1491, %tid.x;
	setp.ne.s32 	%p409, %r1491, 0;
	mov.u32 	%r1492, %ctaid.x;
	mul.wide.u32 	%rd201, %r1492, 16;
	add.s64 	%rd75, %rd2, %rd201;
	@%p409 bra 	$L__BB5_635;
	st.shared.u64 	[_ZN6thrust24THRUST_300001_SM_1000_NS8cuda_cub4core6detail5shmemE+184], %rd72;
	add.s64 	%rd202, %rd75, 512;
	mov.b64 	%rd203, 100;
	// begin inline asm
	st.relaxed.gpu.v2.u64 [%rd202], {%rd203, %rd72};
	// end inline asm
$L__BB5_635:
	mov.u32 	%r1493, %nctaid.x;
	setp.gt.u32 	%p410, %r1493, 499;
	@%p410 bra 	$L__BB5_637;
	membar.cta;
	bra.uni 	$L__BB5_638;
$L__BB5_637:
	mov.b32 	%r1494, 450;
	// begin inline asm
	nanosleep.u32 %r1494;
	// end inline asm
$L__BB5_638:
	mov.u32 	%r1495, %tid.x;
	mul.wide.u32 	%rd208, %r1495, 16;
	xor.b64  	%rd209, %rd208, -16;
	add.s64 	%rd210, %rd75, %rd209;
	add.s64 	%rd207, %rd210, 512;
	// begin inline asm
	ld.relaxed.gpu.v2.u64 {%rd579, %rd576}, [%rd207];
	// end inline asm
	mov.u32 	%r1630, %nctaid.x;
$L__BB5_639:
	setp.eq.s64 	%p411, %rd579, 99;
	mov.b32 	%r1496, -1;
	vote.sync.any.pred 	%p412, %p411, %r1496;
	not.pred 	%p413, %p412;
	@%p413 bra 	$L__BB5_644;
	setp.gt.u32 	%p438, %r1630, 499;
	@%p438 bra 	$L__BB5_642;
	membar.cta;
	bra.uni 	$L__BB5_643;
$L__BB5_642:
	mov.b32 	%r1631, 350;
	// begin inline asm
	nanosleep.u32 %r1631;
	// end inline asm
$L__BB5_643:
	// begin inline asm
	ld.relaxed.gpu.v2.u64 {%rd579, %rd576}, [%rd207];
	// end inline asm
	bra.uni 	$L__BB5_639;
$L__BB5_644:
	setp.eq.s64 	%p414, %rd579, 101;
	mov.b32 	%r1548, -1;
	vote.sync.ballot.b32 	%r1549, %p414, %r1548;
	// begin inline asm
	mov.u32 %r1498, %lanemask_ge;
	// end inline asm
	and.b32  	%r1550, %r1549, %r1498;
	or.b32  	%r1551, %r1550, -2147483648;
	add.s32 	%r1552, %r1551, -1;
	not.b32 	%r1553, %r1551;
	and.b32  	%r1554, %r1553, %r1552;
	popc.b32 	%r1502, %r1554;
	mov.b64 	{%r1500, %r1505}, %rd576;
	mov.b32 	%r1506, 1;
	// begin inline asm
	shfl.sync.down.b32 %r1499, %r1500, %r1506, %r1502, %r1548;
	// end inline asm
	// begin inline asm
	shfl.sync.down.b32 %r1504, %r1505, %r1506, %r1502, %r1548;
	// end inline asm
	mov.b64 	%rd211, {%r1499, %r1504};
	setp.lt.s32 	%p416, %r1433, %r1502;
	selp.b64 	%rd212, %rd211, 0, %p416;
	add.s64 	%rd213, %rd212, %rd576;
	mov.b64 	{%r1510, %r1515}, %rd213;
	mov.b32 	%r1516, 2;
	// begin inline asm
	shfl.sync.down.b32 %r1509, %r1510, %r1516, %r1502, %r1548;
	// end inline asm
	// begin inline asm
	shfl.sync.down.b32 %r1514, %r1515, %r1516, %r1502, %r1548;
	// end inline asm
	mov.b64 	%rd214, {%r1509, %r1514};
	add.s32 	%r1555, %r1433, 2;
	setp.gt.s32 	%p417, %r1555, %r1502;
	selp.b64 	%rd215, 0, %rd214, %p417;
	add.s64 	%rd216, %rd215, %rd213;
	mov.b64 	{%r1520, %r1525}, %rd216;
	mov.b32 	%r1526, 4;
	// begin inline asm
	shfl.sync.down.b32 %r1519, %r1520, %r1526, %r1502, %r1548;
	// end inline asm
	// begin inline asm
	shfl.sync.down.b32 %r1524, %r1525, %r1526, %r1502, %r1548;
	// end inline asm
	mov.b64 	%rd217, {%r1519, %r1524};
	add.s32 	%r1556, %r1433, 4;
	setp.gt.s32 	%p418, %r1556, %r1502;
	selp.b64 	%rd218, 0, %rd217, %p418;
	add.s64 	%rd219, %rd218, %rd216;
	mov.b64 	{%r1530, %r1535}, %rd219;
	mov.b32 	%r1536, 8;
	// begin inline asm
	shfl.sync.down.b32 %r1529, %r1530, %r1536, %r1502, %r1548;
	// end inline asm
	// begin inline asm
	shfl.sync.down.b32 %r1534, %r1535, %r1536, %r1502, %r1548;
	// end inline asm
	mov.b64 	%rd220, {%r1529, %r1534};
	add.s32 	%r1557, %r1433, 8;
	setp.gt.s32 	%p419, %r1557, %r1502;
	selp.b64 	%rd221, 0, %rd220, %p419;
	add.s64 	%rd222, %rd221, %rd219;
	mov.b64 	{%r1540, %r1545}, %rd222;
	mov.b32 	%r1546, 16;
	// begin inline asm
	shfl.sync.down.b32 %r1539, %r1540, %r1546, %r1502, %r1548;
	// end inline asm
	// begin inline asm
	shfl.sync.down.b32 %r1544, %r1545, %r1546, %r1502, %r1548;
	// end inline asm
	mov.b64 	%rd223, {%r1539, %r1544};
	add.s32 	%r1558, %r1433, 16;
	setp.gt.s32 	%p420, %r1558, %r1502;
	selp.b64 	%rd224, 0, %rd223, %p420;
	add.s64 	%rd577, %rd224, %rd222;
	mov.u32 	%r1559, %tid.x;
	not.b32 	%r1560, %r1559;
	mov.u32 	%r1561, %ctaid.x;
	add.s32 	%r3144, %r1561, %r1560;
	add.s64 	%rd85, %rd2, 512;
$L__BB5_645:
	setp.ne.s64 	%p421, %rd579, 101;
	mov.b32 	%r1562, -1;
	vote.sync.all.pred 	%p422, %p421, %r1562;
	not.pred 	%p423, %p422;
	@%p423 bra 	$L__BB5_653;
	mul.wide.s32 	%rd232, %r3144, 16;
	add.s64 	%rd233, %rd85, %rd232;
	add.s64 	%rd231, %rd233, -512;
	// begin inline asm
	ld.relaxed.gpu.v2.u64 {%rd579, %rd580}, [%rd231];
	// end inline asm
$L__BB5_647:
	setp.eq.s64 	%p427, %rd579, 99;
	mov.b32 	%r1566, -1;
	vote.sync.any.pred 	%p428, %p427, %r1566;
	not.pred 	%p429, %p428;
	@%p429 bra 	$L__BB5_652;
	mov.u32 	%r1628, %nctaid.x;
	setp.gt.u32 	%p437, %r1628, 499;
	@%p437 bra 	$L__BB5_650;
	membar.cta;
	bra.uni 	$L__BB5_651;
$L__BB5_650:
	mov.b32 	%r1629, 350;
	// begin inline asm
	nanosleep.u32 %r1629;
	// end inline asm
$L__BB5_651:
	mul.wide.s32 	%rd252, %r3144, 16;
	add.s64 	%rd253, %rd85, %rd252;
	add.s64 	%rd251, %rd253, -512;
	// begin inline asm
	ld.relaxed.gpu.v2.u64 {%rd579, %rd580}, [%rd251];
	// end inline asm
	bra.uni 	$L__BB5_647;
$L__BB5_652:
	setp.eq.s64 	%p430, %rd579, 101;
	mov.b32 	%r1617, -1;
	vote.sync.ballot.b32 	%r1618, %p430, %r1617;
	and.b32  	%r1619, %r1618, %r1498;
	or.b32  	%r1620, %r1619, -2147483648;
	add.s32 	%r1621, %r1620, -1;
	not.b32 	%r1622, %r1620;
	and.b32  	%r1623, %r1622, %r1621;
	popc.b32 	%r1571, %r1623;
	mov.b64 	{%r1569, %r1574}, %rd580;
	mov.b32 	%r1575, 1;
	// begin inline asm
	shfl.sync.down.b32 %r1568, %r1569, %r1575, %r1571, %r1617;
	// end inline asm
	// begin inline asm
	shfl.sync.down.b32 %r1573, %r1574, %r1575, %r1571, %r1617;
	// end inline asm
	mov.b64 	%rd234, {%r1568, %r1573};
	setp.lt.s32 	%p432, %r1433, %r1571;
	selp.b64 	%rd235, %rd234, 0, %p432;
	add.s64 	%rd236, %rd235, %rd580;
	mov.b64 	{%r1579, %r1584}, %rd236;
	mov.b32 	%r1585, 2;
	// begin inline asm
	shfl.sync.down.b32 %r1578, %r1579, %r1585, %r1571, %r1617;
	// end inline asm
	// begin inline asm
	shfl.sync.down.b32 %r1583, %r1584, %r1585, %r1571, %r1617;
	// end inline asm
	mov.b64 	%rd237, {%r1578, %r1583};
	add.s32 	%r1624, %r1433, 2;
	setp.gt.s32 	%p433, %r1624, %r1571;
	selp.b64 	%rd238, 0, %rd237, %p433;
	add.s64 	%rd239, %rd236, %rd238;
	mov.b64 	{%r1589, %r1594}, %rd239;
	mov.b32 	%r1595, 4;
	// begin inline asm
	shfl.sync.down.b32 %r1588, %r1589, %r1595, %r1571, %r1617;
	// end inline asm
	// begin inline asm
	shfl.sync.down.b32 %r1593, %r1594, %r1595, %r1571, %r1617;
	// end inline asm
	mov.b64 	%rd240, {%r1588, %r1593};
	add.s32 	%r1625, %r1433, 4;
	setp.gt.s32 	%p434, %r1625, %r1571;
	selp.b64 	%rd241, 0, %rd240, %p434;
	add.s64 	%rd242, %rd241, %rd239;
	mov.b64 	{%r1599, %r1604}, %rd242;
	mov.b32 	%r1605, 8;
	// begin inline asm
	shfl.sync.down.b32 %r1598, %r1599, %r1605, %r1571, %r1617;
	// end inline asm
	// begin inline asm
	shfl.sync.down.b32 %r1603, %r1604, %r1605, %r1571, %r1617;
	// end inline asm
	mov.b64 	%rd243, {%r1598, %r1603};
	add.s32 	%r1626, %r1433, 8;
	setp.gt.s32 	%p435, %r1626, %r1571;
	selp.b64 	%rd244, 0, %rd243, %p435;
	add.s64 	%rd245, %rd244, %rd242;
	mov.b64 	{%r1609, %r1614}, %rd245;
	mov.b32 	%r1615, 16;
	// begin inline asm
	shfl.sync.down.b32 %r1608, %r1609, %r1615, %r1571, %r1617;
	// end inline asm
	// begin inline asm
	shfl.sync.down.b32 %r1613, %r1614, %r1615, %r1571, %r1617;
	// end inline asm
	mov.b64 	%rd246, {%r1608, %r1613};
	add.s32 	%r1627, %r1433, 16;
	setp.gt.s32 	%p436, %r1627, %r1571;
	selp.b64 	%rd247, 0, %rd246, %p436;
	add.s64 	%rd248, %rd245, %rd577;
	add.s64 	%rd577, %rd248, %rd247;
	add.s32 	%r3144, %r3144, -32;
	bra.uni 	$L__BB5_645;
$L__BB5_653:
	mov.u32 	%r1564, %tid.x;
	setp.ne.s32 	%p424, %r1564, 0;
	@%p424 bra 	$L__BB5_655;
	add.s64 	%rd227, %rd577, %rd72;
	add.s64 	%rd225, %rd75, 512;
	mov.b64 	%rd226, 101;
	// begin inline asm
	st.relaxed.gpu.v2.u64 [%rd225], {%rd226, %rd227};
	// end inline asm
	st.shared.u64 	[_ZN6thrust24THRUST_300001_SM_1000_NS8cuda_cub4core6detail5shmemE+168], %rd577;
	st.shared.u64 	[_ZN6thrust24THRUST_300001_SM_1000_NS8cuda_cub4core6detail5shmemE+176], %rd227;
$L__BB5_655:
	setp.ne.s32 	%p425, %r1433, 0;
	mov.u64 	%rd581, %rd74;
	@%p425 bra 	$L__BB5_657;
	st.shared.u64 	[_ZN6thrust24THRUST_300001_SM_1000_NS8cuda_cub4core6detail5shmemE+144], %rd577;
	mov.u64 	%rd581, %rd577;
$L__BB5_657:
	mov.u32 	%r1565, %tid.x;
	setp.eq.s32 	%p426, %r1565, 0;
	bar.sync 	0;
	@%p426 bra 	$L__BB5_659;
	ld.shared.u64 	%rd228, [_ZN6thrust24THRUST_300001_SM_1000_NS8cuda_cub4core6detail5shmemE+144];
	add.s64 	%rd581, %rd228, %rd581;
$L__BB5_659:
	ld.shared.u64 	%rd584, [_ZN6thrust24THRUST_300001_SM_1000_NS8cuda_cub4core6detail5shmemE+184];
	ld.shared.u64 	%rd585, [_ZN6thrust24THRUST_300001_SM_1000_NS8cuda_cub4core6detail5shmemE+168];
$L__BB5_660:
	setp.ge.s32 	%p461, %r713, %r706;
	bar.sync 	0;
	cvt.u32.u64 	%r1691, %rd585;
	cvt.u32.u64 	%r1692, %rd581;
	sub.s32 	%r3207, %r1692, %r1691;
	mov.u32 	%r3146, %r3207;
	@%p461 bra 	$L__BB5_662;
	add.s32 	%r3146, %r3207, 1;
	shl.b32 	%r1693, %r3207, 2;
	mov.u32 	%r1694, _ZN6thrust24THRUST_300001_SM_1000_NS8cuda_cub4core6detail5shmemE;
	add.s32 	%r1695, %r1694, %r1693;
	st.shared.u32 	[%r1695+2048], %r711;
$L__BB5_662:
	setp.ge.s32 	%p462, %r724, %r706;
	@%p462 bra 	$L__BB5_664;
	add.s32 	%r915, %r3146, 1;
	shl.b32 	%r1696, %r3146, 2;
	mov.u32 	%r1697, _ZN6thrust24THRUST_300001_SM_1000_NS8cuda_cub4core6detail5shmemE;
	add.s32 	%r1698, %r1697, %r1696;
	st.shared.u32 	[%r1698+2048], %r722;
	mov.u32 	%r3146, %r915;
$L__BB5_664:
	setp.ge.s32 	%p463, %r735, %r706;
	@%p463 bra 	$L__BB5_666;
	add.s32 	%r917, %r3146, 1;
	shl.b32 	%r1699, %r3146, 2;
	mov.u32 	%r1700, _ZN6thrust24THRUST_300001_SM_1000_NS8cuda_cub4core6detail5shmemE;
	add.s32 	%r1701, %r1700, %r1699;
	st.shared.u32 	[%r1701+2048], %r733;
	mov.u32 	%r3146, %r917;
$L__BB5_666:
	setp.ge.s32 	%p464, %r746, %r706;
	@%p464 bra 	$L__BB5_668;
	add.s32 	%r919, %r3146, 1;
	shl.b32 	%r1702, %r3146, 2;
	mov.u32 	%r1703, _ZN6thrust24THRUST_300001_SM_1000_NS8cuda_cub4core6detail5shmemE;
	add.s32 	%r1704, %r1703, %r1702;
	st.shared.u32 	[%r1704+2048], %r744;
	mov.u32 	%r3146, %r919;
$L__BB5_668:
	setp.ge.s32 	%p465, %r757, %r706;
	@%p465 bra 	$L__BB5_670;
	add.s32 	%r921, %r3146, 1;
	shl.b32 	%r1705, %r3146, 2;
	mov.u32 	%r1706, _ZN6thrust24THRUST_300001_SM_1000_NS8cuda_cub4core6detail5shmemE;
	add.s32 	%r1707, %r1706, %r1705;
	st.shared.u32 	[%r1707+2048], %r755;
	mov.u32 	%r3146, %r921;
$L__BB5_670:
	and.b32  	%r923, %r778, 32;
	setp.eq.s32 	%p466, %r923, 0;
	@%p466 bra 	$L__BB5_672;
	add.s32 	%r924, %r3146, 1;
	shl.b32 	%r1708, %r3146, 2;
	mov.u32 	%r1709, _ZN6thrust24THRUST_300001_SM_1000_NS8cuda_cub4core6detail5shmemE;
	add.s32 	%r1710, %r1709, %r1708;
	st.shared.u32 	[%r1710+2048], %r766;
	mov.u32 	%r3146, %r924;
$L__BB5_672:
	and.b32  	%r926, %r778, 64;
	setp.eq.s32 	%p467, %r926, 0;
	@%p467 bra 	$L__BB5_674;
	add.s32 	%r927, %r3146, 1;
	shl.b32 	%r1711, %r3146, 2;
	mov.u32 	%r1712, _ZN6thrust24THRUST_300001_SM_1000_NS8cuda_cub4core6detail5shmemE;
	add.s32 	%r1713, %r1712, %r1711;
	st.shared.u32 	[%r1713+2048], %r776;
	mov.u32 	%r3146, %r927;
$L__BB5_674:
	and.b32  	%r929, %r799, 128;
	setp.eq.s32 	%p468, %r929, 0;
	@%p468 bra 	$L__BB5_676;
	add.s32 	%r930, %r3146, 1;
	shl.b32 	%r1714, %r3146, 2;
	mov.u32 	%r1715, _ZN6thrust24THRUST_300001_SM_1000_NS8cuda_cub4core6detail5shmemE;
	add.s32 	%r1716, %r1715, %r1714;
	st.shared.u32 	[%r1716+2048], %r787;
	mov.u32 	%r3146, %r930;
$L__BB5_676:
	and.b32  	%r932, %r799, 256;
	setp.eq.s32 	%p469, %r932, 0;
	@%p469 bra 	$L__BB5_678;
	add.s32 	%r933, %r3146, 1;
	shl.b32 	%r1717, %r3146, 2;
	mov.u32 	%r1718, _ZN6thrust24THRUST_300001_SM_1000_NS8cuda_cub4core6detail5shmemE;
	add.s32 	%r1719, %r1718, %r1717;
	st.shared.u32 	[%r1719+2048], %r797;
	mov.u32 	%r3146, %r933;
$L__BB5_678:
	and.b32  	%r935, %r820, 512;
	setp.eq.s32 	%p470, %r935, 0;
	@%p470 bra 	$L__BB5_680;
	add.s32 	%r936, %r3146, 1;
	shl.b32 	%r1720, %r3146, 2;
	mov.u32 	%r1721, _ZN6thrust24THRUST_300001_SM_1000_NS8cuda_cub4core6detail5shmemE;
	add.s32 	%r1722, %r1721, %r1720;
	st.shared.u32 	[%r1722+2048], %r808;
	mov.u32 	%r3146, %r936;
$L__BB5_680:
	and.b32  	%r938, %r820, 1024;
	setp.eq.s32 	%p471, %r938, 0;
	@%p471 bra 	$L__BB5_682;
	add.s32 	%r939, %r3146, 1;
	shl.b32 	%r1723, %r3146, 2;
	mov.u32 	%r1724, _ZN6thrust24THRUST_300001_SM_1000_NS8cuda_cub4core6detail5shmemE;
	add.s32 	%r1725, %r1724, %r1723;
	st.shared.u32 	[%r1725+2048], %r818;
	mov.u32 	%r3146, %r939;
$L__BB5_682:
	and.b32  	%r941, %r841, 2048;
	setp.eq.s32 	%p472, %r941, 0;
	@%p472 bra 	$L__BB5_684;
	add.s32 	%r942, %r3146, 1;
	shl.b32 	%r1726, %r3146, 2;
	mov.u32 	%r1727, _ZN6thrust24THRUST_300001_SM_1000_NS8cuda_cub4core6detail5shmemE;
	add.s32 	%r1728, %r1727, %r1726;
	st.shared.u32 	[%r1728+2048], %r829;
	mov.u32 	%r3146, %r942;
$L__BB5_684:
	and.b32  	%r944, %r841, 4096;
	setp.eq.s32 	%p473, %r944, 0;
	@%p473 bra 	$L__BB5_686;
	add.s32 	%r945, %r3146, 1;
	shl.b32 	%r1729, %r3146, 2;
	mov.u32 	%r1730, _ZN6thrust24THRUST_300001_SM_1000_NS8cuda_cub4core6detail5shmemE;
	add.s32 	%r1731, %r1730, %r1729;
	st.shared.u32 	[%r1731+2048], %r839;
	mov.u32 	%r3146, %r945;
$L__BB5_686:
	and.b32  	%r947, %r862, 8192;
	setp.eq.s32 	%p474, %r947, 0;
	@%p474 bra 	$L__BB5_688;
	add.s32 	%r948, %r3146, 1;
	shl.b32 	%r1732, %r3146, 2;
	mov.u32 	%r1733, _ZN6thrust24THRUST_300001_SM_1000_NS8cuda_cub4core6detail5shmemE;
	add.s32 	%r1734, %r1733, %r1732;
	st.shared.u32 	[%r1734+2048], %r850;
	mov.u32 	%r3146, %r948;
$L__BB5_688:
	and.b32  	%r950, %r862, 16384;
	setp.eq.s32 	%p475, %r950, 0;
	@%p475 bra 	$L__BB5_690;
	add.s32 	%r951, %r3146, 1;
	shl.b32 	%r1735, %r3146, 2;
	mov.u32 	%r1736, _ZN6thrust24THRUST_300001_SM_1000_NS8cuda_cub4core6detail5shmemE;
	add.s32 	%r1737, %r1736, %r1735;
	st.shared.u32 	[%r1737+2048], %r860;
	mov.u32 	%r3146, %r951;
$L__BB5_690:
	and.b32  	%r953, %r883, 32768;
	setp.eq.s32 	%p476, %r953, 0;
	@%p476 bra 	$L__BB5_692;
	add.s32 	%r954, %r3146, 1;
	shl.b32 	%r1738, %r3146, 2;
	mov.u32 	%r1739, _ZN6thrust24THRUST_300001_SM_1000_NS8cuda_cub4core6detail5shmemE;
	add.s32 	%r1740, %r1739, %r1738;
	st.shared.u32 	[%r1740+2048], %r871;
	mov.u32 	%r3146, %r954;
$L__BB5_692:
	and.b32  	%r956, %r883, 65536;
	setp.eq.s32 	%p477, %r956, 0;
	@%p477 bra 	$L__BB5_694;
	add.s32 	%r957, %r3146, 1;
	shl.b32 	%r1741, %r3146, 2;
	mov.u32 	%r1742, _ZN6thrust24THRUST_300001_SM_1000_NS8cuda_cub4core6detail5shmemE;
	add.s32 	%r1743, %r1742, %r1741;
	st.shared.u32 	[%r1743+2048], %r881;
	mov.u32 	%r3146, %r957;
$L__BB5_694:
	and.b32  	%r959, %r904, 131072;
	setp.eq.s32 	%p478, %r959, 0;
	@%p478 bra 	$L__BB5_696;
	add.s32 	%r960, %r3146, 1;
	shl.b32 	%r1744, %r3146, 2;
	mov.u32 	%r1745, _ZN6thrust24THRUST_300001_SM_1000_NS8cuda_cub4core6detail5shmemE;
	add.s32 	%r1746, %r1745, %r1744;
	st.shared.u32 	[%r1746+2048], %r892;
	mov.u32 	%r3146, %r960;
$L__BB5_696:
	and.b32  	%r962, %r904, 262144;
	setp.eq.s32 	%p479, %r962, 0;
	@%p479 bra 	$L__BB5_698;
	shl.b32 	%r1747, %r3146, 2;
	mov.u32 	%r1748, _ZN6thrust24THRUST_300001_SM_1000_NS8cuda_cub4core6detail5shmemE;
	add.s32 	%r1749, %r1748, %r1747;
	st.shared.u32 	[%r1749+2048], %r902;
$L__BB5_698:
	bar.sync 	0;
	cvt.u32.u64 	%r1750, %rd584;
	mov.u32 	%r3167, %tid.x;
	setp.ge.s32 	%p480, %r3167, %r1750;
	@%p480 bra 	$L__BB5_705;
	not.b32 	%r1752, %r3167;
	add.s32 	%r1754, %r1752, %r1750;
	and.b32  	%r1755, %r1754, 1536;
	setp.eq.s32 	%p481, %r1755, 1536;
	@%p481 bra 	$L__BB5_702;
	mov.u32 	%r1756, %tid.x;
	not.b32 	%r1757, %r1756;
	cvt.u32.u64 	%r1758, %rd584;
	add.s32 	%r1759, %r1757, %r1758;
	shr.u32 	%r1760, %r1759, 9;
	add.s32 	%r1761, %r1760, 1;
	and.b32  	%r1762, %r1761, 3;
	shl.b32 	%r1763, %r1756, 2;
	mov.u32 	%r1764, _ZN6thrust24THRUST_300001_SM_1000_NS8cuda_cub4core6detail5shmemE;
	add.s32 	%r1765, %r1763, %r1764;
	add.s32 	%r3164, %r1765, 2048;
	cvt.u64.u32 	%rd324, %r1756;
	add.s64 	%rd325, %rd585, %rd324;
	shl.b64 	%rd326, %rd325, 2;
	add.s64 	%rd586, %rd7, %rd326;
	neg.s32 	%r3163, %r1762;
	and.b32  	%r1770, %r1759, 1536;
	add.s32 	%r1771, %r1770, 512;
	and.b32  	%r1772, %r1771, 1536;
	add.s32 	%r3167, %r1756, %r1772;
$L__BB5_701:
	.pragma "nounroll";
	ld.shared.u32 	%r1773, [%r3164];
	st.global.u32 	[%rd586], %r1773;
	add.s32 	%r3164, %r3164, 2048;
	add.s64 	%rd586, %rd586, 2048;
	add.s32 	%r3163, %r3163, 1;
	setp.ne.s32 	%p482, %r3163, 0;
	@%p482 bra 	$L__BB5_701;
$L__BB5_702:
	mov.u32 	%r1774, %tid.x;
	not.b32 	%r1775, %r1774;
	cvt.u32.u64 	%r1776, %rd584;
	add.s32 	%r1777, %r1775, %r1776;
	setp.lt.u32 	%p483, %r1777, 1536;
	@%p483 bra 	$L__BB5_705;
	cvt.u64.u32 	%rd327, %r3167;
	add.s64 	%rd328, %rd585, %rd327;
	shl.b64 	%rd329, %rd328, 2;
	add.s64 	%rd330, %rd329, %rd7;
	add.s64 	%rd587, %rd330, 4096;
	shl.b32 	%r1778, %r3167, 2;
	mov.u32 	%r1779, _ZN6thrust24THRUST_300001_SM_1000_NS8cuda_cub4core6detail5shmemE;
	add.s32 	%r1780, %r1778, %r1779;
	add.s32 	%r3166, %r1780, 8192;
$L__BB5_704:
	ld.shared.u32 	%r1781, [%r3166+-6144];
	st.global.u32 	[%rd587+-4096], %r1781;
	ld.shared.u32 	%r1782, [%r3166+-4096];
	st.global.u32 	[%rd587+-2048], %r1782;
	ld.shared.u32 	%r1783, [%r3166+-2048];
	st.global.u32 	[%rd587], %r1783;
	ld.shared.u32 	%r1784, [%r3166];
	st.global.u32 	[%rd587+2048], %r1784;
	add.s32 	%r3167, %r3167, 2048;
	add.s64 	%rd587, %rd587, 8192;
	add.s32 	%r3166, %r3166, 8192;
	setp.lt.s32 	%p484, %r3167, %r1776;
	@%p484 bra 	$L__BB5_704;
$L__BB5_705:
	mov.u32 	%r977, %tid.x;
	setp.ge.s32 	%p485, %r977, %r559;
	add.s64 	%rd111, %rd5, %rd136;
	add.s64 	%rd112, %rd6, %rd138;
	@%p485 bra 	$L__BB5_709;
	setp.ge.s32 	%p486, %r977, %r556;
	@%p486 bra 	$L__BB5_708;
	ld.global.u32 	%r3168, [%rd111];
	bra.uni 	$L__BB5_709;
$L__BB5_708:
	ld.global.u32 	%r3168, [%rd112];
$L__BB5_709:
	add.s32 	%r981, %r977, 512;
	setp.ge.s32 	%p487, %r981, %r559;
	@%p487 bra 	$L__BB5_713;
	setp.lt.s32 	%p488, %r981, %r556;
	@%p488 bra 	$L__BB5_712;
	ld.global.u32 	%r3169, [%rd112+2048];
	bra.uni 	$L__BB5_713;
$L__BB5_712:
	ld.global.u32 	%r3169, [%rd111+2048];
$L__BB5_713:
	or.b32  	%r985, %r977, 1024;
	setp.ge.s32 	%p489, %r985, %r559;
	@%p489 bra 	$L__BB5_717;
	setp.lt.s32 	%p490, %r985, %r556;
	@%p490 bra 	$L__BB5_716;
	ld.global.u32 	%r3170, [%rd112+4096];
	bra.uni 	$L__BB5_717;
$L__BB5_716:
	ld.global.u32 	%r3170, [%rd111+4096];
$L__BB5_717:
	add.s32 	%r1790, %r977, 1536;
	setp.ge.s32 	%p491, %r1790, %r559;
	@%p491 bra 	$L__BB5_721;
	setp.lt.s32 	%p492, %r1790, %r556;
	@%p492 bra 	$L__BB5_720;
	ld.global.u32 	%r3171, [%rd112+6144];
	bra.uni 	$L__BB5_721;
$L__BB5_720:
	ld.global.u32 	%r3171, [%rd111+6144];
$L__BB5_721:
	or.b32  	%r1793, %r977, 2048;
	setp.ge.s32 	%p493, %r1793, %r559;
	@%p493 bra 	$L__BB5_725;
	setp.lt.s32 	%p494, %r1793, %r556;
	@%p494 bra 	$L__BB5_724;
	ld.global.u32 	%r3172, [%rd112+8192];
	bra.uni 	$L__BB5_725;
$L__BB5_724:
	ld.global.u32 	%r3172, [%rd111+8192];
$L__BB5_725:
	add.s32 	%r1797, %r977, 2560;
	setp.ge.s32 	%p495, %r1797, %r559;
	@%p495 bra 	$L__BB5_729;
	setp.lt.s32 	%p496, %r1797, %r556;
	@%p496 bra 	$L__BB5_728;
	ld.global.u32 	%r3173, [%rd112+10240];
	bra.uni 	$L__BB5_729;
$L__BB5_728:
	ld.global.u32 	%r3173, [%rd111+10240];
$L__BB5_729:
	or.b32  	%r1802, %r977, 3072;
	setp.ge.s32 	%p497, %r1802, %r559;
	@%p497 bra 	$L__BB5_733;
	setp.lt.s32 	%p498, %r1802, %r556;
	@%p498 bra 	$L__BB5_732;
	ld.global.u32 	%r3174, [%rd112+12288];
	bra.uni 	$L__BB5_733;
$L__BB5_732:
	ld.global.u32 	%r3174, [%rd111+12288];
$L__BB5_733:
	add.s32 	%r1807, %r977, 3584;
	setp.ge.s32 	%p499, %r1807, %r559;
	@%p499 bra 	$L__BB5_737;
	setp.lt.s32 	%p500, %r1807, %r556;
	@%p500 bra 	$L__BB5_736;
	ld.global.u32 	%r3175, [%rd112+14336];
	bra.uni 	$L__BB5_737;
$L__BB5_736:
	ld.global.u32 	%r3175, [%rd111+14336];
$L__BB5_737:
	or.b32  	%r1812, %r977, 4096;
	setp.ge.s32 	%p501, %r1812, %r559;
	@%p501 bra 	$L__BB5_741;
	or.b32  	%r1814, %r977, 4096;
	setp.lt.s32 	%p502, %r1814, %r556;
	@%p502 bra 	$L__BB5_740;
	ld.global.u32 	%r3176, [%rd112+16384];
	bra.uni 	$L__BB5_741;
$L__BB5_740:
	ld.global.u32 	%r3176, [%rd111+16384];
$L__BB5_741:
	add.s32 	%r1817, %r977, 4608;
	setp.ge.s32 	%p503, %r1817, %r559;
	@%p503 bra 	$L__BB5_745;
	add.s32 	%r1819, %r977, 4608;
	setp.lt.s32 	%p504, %r1819, %r556;
	@%p504 bra 	$L__BB5_744;
	ld.global.u32 	%r3177, [%rd112+18432];
	bra.uni 	$L__BB5_745;
$L__BB5_744:
	ld.global.u32 	%r3177, [%rd111+18432];
$L__BB5_745:
	mov.u32 	%r1821, %tid.x;
	or.b32  	%r1822, %r1821, 5120;
	setp.ge.s32 	%p505, %r1822, %r559;
	@%p505 bra 	$L__BB5_749;
	mov.u32 	%r1823, %tid.x;
	or.b32  	%r1824, %r1823, 5120;
	setp.lt.s32 	%p506, %r1824, %r556;
	@%p506 bra 	$L__BB5_748;
	ld.global.u32 	%r3178, [%rd112+20480];
	bra.uni 	$L__BB5_749;
$L__BB5_748:
	ld.global.u32 	%r3178, [%rd111+20480];
$L__BB5_749:
	mov.u32 	%r1826, %tid.x;
	add.s32 	%r1827, %r1826, 5632;
	setp.ge.s32 	%p507, %r1827, %r559;
	@%p507 bra 	$L__BB5_753;
	mov.u32 	%r1828, %tid.x;
	add.s32 	%r1829, %r1828, 5632;
	setp.lt.s32 	%p508, %r1829, %r556;
	@%p508 bra 	$L__BB5_752;
	ld.global.u32 	%r3179, [%rd112+22528];
	bra.uni 	$L__BB5_753;
$L__BB5_752:
	ld.global.u32 	%r3179, [%rd111+22528];
$L__BB5_753:
	mov.u32 	%r1831, %tid.x;
	or.b32  	%r1832, %r1831, 6144;
	setp.ge.s32 	%p509, %r1832, %r559;
	@%p509 bra 	$L__BB5_757;
	mov.u32 	%r1833, %tid.x;
	or.b32  	%r1834, %r1833, 6144;
	setp.lt.s32 	%p510, %r1834, %r556;
	@%p510 bra 	$L__BB5_756;
	ld.global.u32 	%r3180, [%rd112+24576];
	bra.uni 	$L__BB5_757;
$L__BB5_756:
	ld.global.u32 	%r3180, [%rd111+24576];
$L__BB5_757:
	mov.u32 	%r1836, %tid.x;
	add.s32 	%r1837, %r1836, 6656;
	setp.ge.s32 	%p511, %r1837, %r559;
	@%p511 bra 	$L__BB5_761;
	mov.u32 	%r1838, %tid.x;
	add.s32 	%r1839, %r1838, 6656;
	setp.lt.s32 	%p512, %r1839, %r556;
	@%p512 bra 	$L__BB5_760;
	ld.global.u32 	%r3181, [%rd112+26624];
	bra.uni 	$L__BB5_761;
$L__BB5_760:
	ld.global.u32 	%r3181, [%rd111+26624];
$L__BB5_761:
	mov.u32 	%r1841, %tid.x;
	or.b32  	%r1842, %r1841, 7168;
	setp.ge.s32 	%p513, %r1842, %r559;
	@%p513 bra 	$L__BB5_765;
	mov.u32 	%r1843, %tid.x;
	or.b32  	%r1844, %r1843, 7168;
	setp.lt.s32 	%p514, %r1844, %r556;
	@%p514 bra 	$L__BB5_764;
	ld.global.u32 	%r3182, [%rd112+28672];
	bra.uni 	$L__BB5_765;
$L__BB5_764:
	ld.global.u32 	%r3182, [%rd111+28672];
$L__BB5_765:
	mov.u32 	%r1846, %tid.x;
	add.s32 	%r1847, %r1846, 7680;
	setp.ge.s32 	%p515, %r1847, %r559;
	@%p515 bra 	$L__BB5_769;
	mov.u32 	%r1848, %tid.x;
	add.s32 	%r1849, %r1848, 7680;
	setp.lt.s32 	%p516, %r1849, %r556;
	@%p516 bra 	$L__BB5_768;
	ld.global.u32 	%r3183, [%rd112+30720];
	bra.uni 	$L__BB5_769;
$L__BB5_768:
	ld.global.u32 	%r3183, [%rd111+30720];
$L__BB5_769:
	mov.u32 	%r1851, %tid.x;
	or.b32  	%r1852, %r1851, 8192;
	setp.ge.s32 	%p517, %r1852, %r559;
	@%p517 bra 	$L__BB5_773;
	mov.u32 	%r1853, %tid.x;
	or.b32  	%r1854, %r1853, 8192;
	setp.lt.s32 	%p518, %r1854, %r556;
	@%p518 bra 	$L__BB5_772;
	ld.global.u32 	%r3184, [%rd112+32768];
	bra.uni 	$L__BB5_773;
$L__BB5_772:
	ld.global.u32 	%r3184, [%rd111+32768];
$L__BB5_773:
	mov.u32 	%r1856, %tid.x;
	add.s32 	%r1857, %r1856, 8704;
	setp.ge.s32 	%p519, %r1857, %r559;
	@%p519 bra 	$L__BB5_777;
	mov.u32 	%r1858, %tid.x;
	add.s32 	%r1859, %r1858, 8704;
	setp.lt.s32 	%p520, %r1859, %r556;
	@%p520 bra 	$L__BB5_776;
	ld.global.u32 	%r3185, [%rd112+34816];
	bra.uni 	$L__BB5_777;
$L__BB5_776:
	ld.global.u32 	%r3185, [%rd111+34816];
$L__BB5_777:
	mov.u32 	%r1861, %tid.x;
	or.b32  	%r1862, %r1861, 9216;
	setp.ge.s32 	%p521, %r1862, %r559;
	@%p521 bra 	$L__BB5_781;
	mov.u32 	%r1863, %tid.x;
	or.b32  	%r1864, %r1863, 9216;
	setp.lt.s32 	%p522, %r1864, %r556;
	@%p522 bra 	$L__BB5_780;
	ld.global.u32 	%r3186, [%rd112+36864];
	bra.uni 	$L__BB5_781;
$L__BB5_780:
	ld.global.u32 	%r3186, [%rd111+36864];
$L__BB5_781:
	bar.sync 	0;
	mov.u32 	%r1865, %tid.x;
	shl.b32 	%r1866, %r1865, 2;
	mov.u32 	%r1867, _ZN6thrust24THRUST_300001_SM_1000_NS8cuda_cub4core6detail5shmemE;
	add.s32 	%r1868, %r1867, %r1866;
	st.shared.u32 	[%r1868+2048], %r3168;
	st.shared.u32 	[%r1868+4096], %r3169;
	st.shared.u32 	[%r1868+6144], %r3170;
	st.shared.u32 	[%r1868+8192], %r3171;
	st.shared.u32 	[%r1868+10240], %r3172;
	st.shared.u32 	[%r1868+12288], %r3173;
	st.shared.u32 	[%r1868+14336], %r3174;
	st.shared.u32 	[%r1868+16384], %r3175;
	st.shared.u32 	[%r1868+18432], %r3176;
	st.shared.u32 	[%r1868+20480], %r3177;
	st.shared.u32 	[%r1868+22528], %r3178;
	st.shared.u32 	[%r1868+24576], %r3179;
	st.shared.u32 	[%r1868+26624], %r3180;
	st.shared.u32 	[%r1868+28672], %r3181;
	st.shared.u32 	[%r1868+30720], %r3182;
	st.shared.u32 	[%r1868+32768], %r3183;
	st.shared.u32 	[%r1868+34816], %r3184;
	st.shared.u32 	[%r1868+36864], %r3185;
	st.shared.u32 	[%r1868+38912], %r3186;
	bar.sync 	0;
	@%p461 bra 	$L__BB5_783;
	shl.b32 	%r1869, %r712, 2;
	mov.u32 	%r1870, _ZN6thrust24THRUST_300001_SM_1000_NS8cuda_cub4core6detail5shmemE;
	add.s32 	%r1871, %r1870, %r1869;
	ld.shared.u32 	%r3168, [%r1871+2048];
$L__BB5_783:
	@%p462 bra 	$L__BB5_785;
	shl.b32 	%r1872, %r723, 2;
	mov.u32 	%r1873, _ZN6thrust24THRUST_300001_SM_1000_NS8cuda_cub4core6detail5shmemE;
	add.s32 	%r1874, %r1873, %r1872;
	ld.shared.u32 	%r3169, [%r1874+2048];
$L__BB5_785:
	@%p463 bra 	$L__BB5_787;
	shl.b32 	%r1875, %r734, 2;
	mov.u32 	%r1876, _ZN6thrust24THRUST_300001_SM_1000_NS8cuda_cub4core6detail5shmemE;
	add.s32 	%r1877, %r1876, %r1875;
	ld.shared.u32 	%r3170, [%r1877+2048];
$L__BB5_787:
	@%p464 bra 	$L__BB5_789;
	shl.b32 	%r1878, %r745, 2;
	mov.u32 	%r1879, _ZN6thrust24THRUST_300001_SM_1000_NS8cuda_cub4core6detail5shmemE;
	add.s32 	%r1880, %r1879, %r1878;
	ld.shared.u32 	%r3171, [%r1880+2048];
$L__BB5_789:
	@%p465 bra 	$L__BB5_791;
	shl.b32 	%r1881, %r756, 2;
	mov.u32 	%r1882, _ZN6thrust24THRUST_300001_SM_1000_NS8cuda_cub4core6detail5shmemE;
	add.s32 	%r1883, %r1882, %r1881;
	ld.shared.u32 	%r3172, [%r1883+2048];
$L__BB5_791:
	@%p466 bra 	$L__BB5_793;
	shl.b32 	%r1884, %r767, 2;
	mov.u32 	%r1885, _ZN6thrust24THRUST_300001_SM_1000_NS8cuda_cub4core6detail5shmemE;
	add.s32 	%r1886, %r1885, %r1884;
	ld.shared.u32 	%r3173, [%r1886+2048];
$L__BB5_793:
	setp.eq.s32 	%p529, %r926, 0;
	@%p529 bra 	$L__BB5_795;
	shl.b32 	%r1887, %r777, 2;
	mov.u32 	%r1888, _ZN6thrust24THRUST_300001_SM_1000_NS8cuda_cub4core6detail5shmemE;
	add.s32 	%r1889, %r1888, %r1887;
	ld.shared.u32 	%r3174, [%r1889+2048];
$L__BB5_795:
	setp.eq.s32 	%p530, %r929, 0;
	@%p530 bra 	$L__BB5_797;
	shl.b32 	%r1890, %r788, 2;
	mov.u32 	%r1891, _ZN6thrust24THRUST_300001_SM_1000_NS8cuda_cub4core6detail5shmemE;
	add.s32 	%r1892, %r1891, %r1890;
	ld.shared.u32 	%r3175, [%r1892+2048];
$L__BB5_797:
	setp.eq.s32 	%p531, %r932, 0;
	@%p531 bra 	$L__BB5_799;
	shl.b32 	%r1893, %r798, 2;
	mov.u32 	%r1894, _ZN6thrust24THRUST_300001_SM_1000_NS8cuda_cub4core6detail5shmemE;
	add.s32 	%r1895, %r1894, %r1893;
	ld.shared.u32 	%r3176, [%r1895+2048];
$L__BB5_799:
	setp.eq.s32 	%p532, %r935, 0;
	@%p532 bra 	$L__BB5_801;
	shl.b32 	%r1896, %r809, 2;
	mov.u32 	%r1897, _ZN6thrust24THRUST_300001_SM_1000_NS8cuda_cub4core6detail5shmemE;
	add.s32 	%r1898, %r1897, %r1896;
	ld.shared.u32 	%r3177, [%r1898+2048];
$L__BB5_801:
	setp.eq.s32 	%p533, %r938, 0;
	@%p533 bra 	$L__BB5_803;
	shl.b32 	%r1899, %r819, 2;
	mov.u32 	%r1900, _ZN6thrust24THRUST_300001_SM_1000_NS8cuda_cub4core6detail5shmemE;
	add.s32 	%r1901, %r1900, %r1899;
	ld.shared.u32 	%r3178, [%r1901+2048];
$L__BB5_803:
	setp.eq.s32 	%p534, %r941, 0;
	@%p534 bra 	$L__BB5_805;
	shl.b32 	%r1902, %r830, 2;
	mov.u32 	%r1903, _ZN6thrust24THRUST_300001_SM_1000_NS8cuda_cub4core6detail5shmemE;
	add.s32 	%r1904, %r1903, %r1902;
	ld.shared.u32 	%r3179, [%r1904+2048];
$L__BB5_805:
	setp.eq.s32 	%p535, %r944, 0;
	@%p535 bra 	$L__BB5_807;
	shl.b32 	%r1905, %r840, 2;
	mov.u32 	%r1906, _ZN6thrust24THRUST_300001_SM_1000_NS8cuda_cub4core6detail5shmemE;
	add.s32 	%r1907, %r1906, %r1905;
	ld.shared.u32 	%r3180, [%r1907+2048];
$L__BB5_807:
	setp.eq.s32 	%p536, %r947, 0;
	@%p536 bra 	$L__BB5_809;
	shl.b32 	%r1908, %r851, 2;
	mov.u32 	%r1909, _ZN6thrust24THRUST_300001_SM_1000_NS8cuda_cub4core6detail5shmemE;
	add.s32 	%r1910, %r1909, %r1908;
	ld.shared.u32 	%r3181, [%r1910+2048];
$L__BB5_809:
	setp.eq.s32 	%p537, %r950, 0;
	@%p537 bra 	$L__BB5_811;
	shl.b32 	%r1911, %r861, 2;
	mov.u32 	%r1912, _ZN6thrust24THRUST_300001_SM_1000_NS8cuda_cub4core6detail5shmemE;
	add.s32 	%r1913, %r1912, %r1911;
	ld.shared.u32 	%r3182, [%r1913+2048];
$L__BB5_811:
	setp.eq.s32 	%p538, %r953, 0;
	@%p538 bra 	$L__BB5_813;
	shl.b32 	%r1914, %r872, 2;
	mov.u32 	%r1915, _ZN6thrust24THRUST_300001_SM_1000_NS8cuda_cub4core6detail5shmemE;
	add.s32 	%r1916, %r1915, %r1914;
	ld.shared.u32 	%r3183, [%r1916+2048];
$L__BB5_813:
	setp.eq.s32 	%p539, %r956, 0;
	@%p539 bra 	$L__BB5_815;
	shl.b32 	%r1917, %r882, 2;
	mov.u32 	%r1918, _ZN6thrust24THRUST_300001_SM_1000_NS8cuda_cub4core6detail5shmemE;
	add.s32 	%r1919, %r1918, %r1917;
	ld.shared.u32 	%r3184, [%r1919+2048];
$L__BB5_815:
	setp.eq.s32 	%p540, %r959, 0;
	@%p540 bra 	$L__BB5_817;
	shl.b32 	%r1920, %r893, 2;
	mov.u32 	%r1921, _ZN6thrust24THRUST_300001_SM_1000_NS8cuda_cub4core6detail5shmemE;
	add.s32 	%r1922, %r1921, %r1920;
	ld.shared.u32 	%r3185, [%r1922+2048];
$L__BB5_817:
	setp.eq.s32 	%p541, %r962, 0;
	@%p541 bra 	$L__BB5_819;
	shl.b32 	%r1923, %r903, 2;
	mov.u32 	%r1924, _ZN6thrust24THRUST_300001_SM_1000_NS8cuda_cub4core6detail5shmemE;
	add.s32 	%r1925, %r1924, %r1923;
	ld.shared.u32 	%r3186, [%r1925+2048];
$L__BB5_819:
	setp.ge.s32 	%p542, %r713, %r706;
	bar.sync 	0;
	@%p542 bra 	$L__BB5_821;
	add.s32 	%r1077, %r3207, 1;
	shl.b32 	%r1926, %r3207, 2;
	mov.u32 	%r1927, _ZN6thrust24THRUST_300001_SM_1000_NS8cuda_cub4core6detail5shmemE;
	add.s32 	%r1928, %r1927, %r1926;
	st.shared.u32 	[%r1928+2048], %r3168;
	mov.u32 	%r3207, %r1077;
$L__BB5_821:
	setp.ge.s32 	%p543, %r724, %r706;
	@%p543 bra 	$L__BB5_823;
	add.s32 	%r1079, %r3207, 1;
	shl.b32 	%r1929, %r3207, 2;
	mov.u32 	%r1930, _ZN6thrust24THRUST_300001_SM_1000_NS8cuda_cub4core6detail5shmemE;
	add.s32 	%r1931, %r1930, %r1929;
	st.shared.u32 	[%r1931+2048], %r3169;
	mov.u32 	%r3207, %r1079;
$L__BB5_823:
	setp.ge.s32 	%p544, %r735, %r706;
	@%p544 bra 	$L__BB5_825;
	add.s32 	%r1081, %r3207, 1;
	shl.b32 	%r1932, %r3207, 2;
	mov.u32 	%r1933, _ZN6thrust24THRUST_300001_SM_1000_NS8cuda_cub4core6detail5shmemE;
	add.s32 	%r1934, %r1933, %r1932;
	st.shared.u32 	[%r1934+2048], %r3170;
	mov.u32 	%r3207, %r1081;
$L__BB5_825:
	setp.ge.s32 	%p545, %r746, %r706;
	@%p545 bra 	$L__BB5_827;
	add.s32 	%r1083, %r3207, 1;
	shl.b32 	%r1935, %r3207, 2;
	mov.u32 	%r1936, _ZN6thrust24THRUST_300001_SM_1000_NS8cuda_cub4core6detail5shmemE;
	add.s32 	%r1937, %r1936, %r1935;
	st.shared.u32 	[%r1937+2048], %r3171;
	mov.u32 	%r3207, %r1083;
$L__BB5_827:
	setp.ge.s32 	%p546, %r757, %r706;
	@%p546 bra 	$L__BB5_829;
	add.s32 	%r1085, %r3207, 1;
	shl.b32 	%r1938, %r3207, 2;
	mov.u32 	%r1939, _ZN6thrust24THRUST_300001_SM_1000_NS8cuda_cub4core6detail5shmemE;
	add.s32 	%r1940, %r1939, %r1938;
	st.shared.u32 	[%r1940+2048], %r3172;
	mov.u32 	%r3207, %r1085;
$L__BB5_829:
	setp.eq.s32 	%p547, %r923, 0;
	@%p547 bra 	$L__BB5_831;
	add.s32 	%r1087, %r3207, 1;
	shl.b32 	%r1941, %r3207, 2;
	mov.u32 	%r1942, _ZN6thrust24THRUST_300001_SM_1000_NS8cuda_cub4core6detail5shmemE;
	add.s32 	%r1943, %r1942, %r1941;
	st.shared.u32 	[%r1943+2048], %r3173;
	mov.u32 	%r3207, %r1087;
$L__BB5_831:
	setp.eq.s32 	%p548, %r926, 0;
	@%p548 bra 	$L__BB5_833;
	add.s32 	%r1089, %r3207, 1;
	shl.b32 	%r1944, %r3207, 2;
	mov.u32 	%r1945, _ZN6thrust24THRUST_300001_SM_1000_NS8cuda_cub4core6detail5shmemE;
	add.s32 	%r1946, %r1945, %r1944;
	st.shared.u32 	[%r1946+2048], %r3174;
	mov.u32 	%r3207, %r1089;
$L__BB5_833:
	setp.eq.s32 	%p549, %r929, 0;
	@%p549 bra 	$L__BB5_835;
	add.s32 	%r1091, %r3207, 1;
	shl.b32 	%r1947, %r3207, 2;
	mov.u32 	%r1948, _ZN6thrust24THRUST_300001_SM_1000_NS8cuda_cub4core6detail5shmemE;
	add.s32 	%r1949, %r1948, %r1947;
	st.shared.u32 	[%r1949+2048], %r3175;
	mov.u32 	%r3207, %r1091;
$L__BB5_835:
	setp.eq.s32 	%p550, %r932, 0;
	@%p550 bra 	$L__BB5_837;
	add.s32 	%r1093, %r3207, 1;
	shl.b32 	%r1950, %r3207, 2;
	mov.u32 	%r1951, _ZN6thrust24THRUST_300001_SM_1000_NS8cuda_cub4core6detail5shmemE;
	add.s32 	%r1952, %r1951, %r1950;
	st.shared.u32 	[%r1952+2048], %r3176;
	mov.u32 	%r3207, %r1093;
$L__BB5_837:
	setp.eq.s32 	%p551, %r935, 0;
	@%p551 bra 	$L__BB5_839;
	add.s32 	%r1095, %r3207, 1;
	shl.b32 	%r1953, %r3207, 2;
	mov.u32 	%r1954, _ZN6thrust24THRUST_300001_SM_1000_NS8cuda_cub4core6detail5shmemE;
	add.s32 	%r1955, %r1954, %r1953;
	st.shared.u32 	[%r1955+2048], %r3177;
	mov.u32 	%r3207, %r1095;
$L__BB5_839:
	setp.eq.s32 	%p552, %r938, 0;
	@%p552 bra 	$L__BB5_841;
	add.s32 	%r1097, %r3207, 1;
	shl.b32 	%r1956, %r3207, 2;
	mov.u32 	%r1957, _ZN6thrust24THRUST_300001_SM_1000_NS8cuda_cub4core6detail5shmemE;
	add.s32 	%r1958, %r1957, %r1956;
	st.shared.u32 	[%r1958+2048], %r3178;
	mov.u32 	%r3207, %r1097;
$L__BB5_841:
	setp.eq.s32 	%p553, %r941, 0;
	@%p553 bra 	$L__BB5_843;
	add.s32 	%r1099, %r3207, 1;
	shl.b32 	%r1959, %r3207, 2;
	mov.u32 	%r1960, _ZN6thrust24THRUST_300001_SM_1000_NS8cuda_cub4core6detail5shmemE;
	add.s32 	%r1961, %r1960, %r1959;
	st.shared.u32 	[%r1961+2048], %r3179;
	mov.u32 	%r3207, %r1099;
$L__BB5_843:
	setp.eq.s32 	%p554, %r944, 0;
	@%p554 bra 	$L__BB5_845;
	add.s32 	%r1101, %r3207, 1;
	shl.b32 	%r1962, %r3207, 2;
	mov.u32 	%r1963, _ZN6thrust24THRUST_300001_SM_1000_NS8cuda_cub4core6detail5shmemE;
	add.s32 	%r1964, %r1963, %r1962;
	st.shared.u32 	[%r1964+2048], %r3180;
	mov.u32 	%r3207, %r1101;
$L__BB5_845:
	setp.eq.s32 	%p555, %r947, 0;
	@%p555 bra 	$L__BB5_847;
	add.s32 	%r1103, %r3207, 1;
	shl.b32 	%r1965, %r3207, 2;
	mov.u32 	%r1966, _ZN6thrust24THRUST_300001_SM_1000_NS8cuda_cub4core6detail5shmemE;
	add.s32 	%r1967, %r1966, %r1965;
	st.shared.u32 	[%r1967+2048], %r3181;
	mov.u32 	%r3207, %r1103;
$L__BB5_847:
	setp.eq.s32 	%p556, %r950, 0;
	@%p556 bra 	$L__BB5_849;
	add.s32 	%r1105, %r3207, 1;
	shl.b32 	%r1968, %r3207, 2;
	mov.u32 	%r1969, _ZN6thrust24THRUST_300001_SM_1000_NS8cuda_cub4core6detail5shmemE;
	add.s32 	%r1970, %r1969, %r1968;
	st.shared.u32 	[%r1970+2048], %r3182;
	mov.u32 	%r3207, %r1105;
$L__BB5_849:
	setp.eq.s32 	%p557, %r953, 0;
	@%p557 bra 	$L__BB5_851;
	add.s32 	%r1107, %r3207, 1;
	shl.b32 	%r1971, %r3207, 2;
	mov.u32 	%r1972, _ZN6thrust24THRUST_300001_SM_1000_NS8cuda_cub4core6detail5shmemE;
	add.s32 	%r1973, %r1972, %r1971;
	st.shared.u32 	[%r1973+2048], %r3183;
	mov.u32 	%r3207, %r1107;
$L__BB5_851:
	setp.eq.s32 	%p558, %r956, 0;
	@%p558 bra 	$L__BB5_853;
	add.s32 	%r1109, %r3207, 1;
	shl.b32 	%r1974, %r3207, 2;
	mov.u32 	%r1975, _ZN6thrust24THRUST_300001_SM_1000_NS8cuda_cub4core6detail5shmemE;
	add.s32 	%r1976, %r1975, %r1974;
	st.shared.u32 	[%r1976+2048], %r3184;
	mov.u32 	%r3207, %r1109;
$L__BB5_853:
	setp.eq.s32 	%p559, %r959, 0;
	@%p559 bra 	$L__BB5_855;
	add.s32 	%r1111, %r3207, 1;
	shl.b32 	%r1977, %r3207, 2;
	mov.u32 	%r1978, _ZN6thrust24THRUST_300001_SM_1000_NS8cuda_cub4core6detail5shmemE;
	add.s32 	%r1979, %r1978, %r1977;
	st.shared.u32 	[%r1979+2048], %r3185;
	mov.u32 	%r3207, %r1111;
$L__BB5_855:
	setp.eq.s32 	%p560, %r962, 0;
	@%p560 bra 	$L__BB5_857;
	shl.b32 	%r1980, %r3207, 2;
	mov.u32 	%r1981, _ZN6thrust24THRUST_300001_SM_1000_NS8cuda_cub4core6detail5shmemE;
	add.s32 	%r1982, %r1981, %r1980;
	st.shared.u32 	[%r1982+2048], %r3186;
$L__BB5_857:
	cvt.u32.u64 	%r1113, %rd584;
	mov.u32 	%r1114, %tid.x;
	setp.ge.s32 	%p561, %r1114, %r1113;
	bar.sync 	0;
	@%p561 bra 	$L__BB5_864;
	not.b32 	%r1983, %r1114;
	add.s32 	%r1115, %r1983, %r1113;
	and.b32  	%r1984, %r1115, 1536;
	setp.eq.s32 	%p562, %r1984, 1536;
	mov.u32 	%r3228, %r1114;
	@%p562 bra 	$L__BB5_861;
	shr.u32 	%r1985, %r1115, 9;
	add.s32 	%r1986, %r1985, 1;
	and.b32  	%r1987, %r1986, 3;
	shl.b32 	%r1988, %r1114, 2;
	mov.u32 	%r1989, _ZN6thrust24THRUST_300001_SM_1000_NS8cuda_cub4core6detail5shmemE;
	add.s32 	%r1990, %r1988, %r1989;
	add.s32 	%r3225, %r1990, 2048;
	cvt.u64.u32 	%rd333, %r1114;
	add.s64 	%rd334, %rd585, %rd333;
	shl.b64 	%rd335, %rd334, 2;
	add.s64 	%rd588, %rd8, %rd335;
	neg.s32 	%r3224, %r1987;
	shl.b32 	%r1991, %r1986, 9;
	and.b32  	%r1992, %r1991, 1536;
	add.s32 	%r3228, %r1114, %r1992;
$L__BB5_860:
	.pragma "nounroll";
	ld.shared.u32 	%r1993, [%r3225];
	st.global.u32 	[%rd588], %r1993;
	add.s32 	%r3225, %r3225, 2048;
	add.s64 	%rd588, %rd588, 2048;
	add.s32 	%r3224, %r3224, 1;
	setp.ne.s32 	%p563, %r3224, 0;
	@%p563 bra 	$L__BB5_860;
$L__BB5_861:
	setp.lt.u32 	%p564, %r1115, 1536;
	@%p564 bra 	$L__BB5_864;
	cvt.u64.u32 	%rd336, %r3228;
	add.s64 	%rd337, %rd585, %rd336;
	shl.b64 	%rd338, %rd337, 2;
	add.s64 	%rd339, %rd338, %rd8;
	add.s64 	%rd589, %rd339, 4096;
	shl.b32 	%r1994, %r3228, 2;
	mov.u32 	%r1995, _ZN6thrust24THRUST_300001_SM_1000_NS8cuda_cub4core6detail5shmemE;
	add.s32 	%r1996, %r1994, %r1995;
	add.s32 	%r3227, %r1996, 8192;
$L__BB5_863:
	ld.shared.u32 	%r1997, [%r3227+-6144];
	st.global.u32 	[%rd589+-4096], %r1997;
	ld.shared.u32 	%r1998, [%r3227+-4096];
	st.global.u32 	[%rd589+-2048], %r1998;
	ld.shared.u32 	%r1999, [%r3227+-2048];
	st.global.u32 	[%rd589], %r1999;
	ld.shared.u32 	%r2000, [%r3227];
	st.global.u32 	[%rd589+2048], %r2000;
	add.s32 	%r3228, %r3228, 2048;
	add.s64 	%rd589, %rd589, 8192;
	add.s32 	%r3227, %r3227, 8192;
	setp.lt.s32 	%p565, %r3228, %r1113;
	@%p565 bra 	$L__BB5_863;
$L__BB5_864:
	setp.ne.s32 	%p566, %r1114, 0;
	@%p566 bra 	$L__BB5_866;
	ld.param.u64 	%rd559, [_ZN6thrust24THRUST_300001_SM_1000_NS8cuda_cub4core6detail13_kernel_agentINS1_16__set_operations10SetOpAgentINS0_6detail15normal_iteratorINS0_10device_ptrIiEEEESB_SB_SB_SB_SB_lN4cuda3std3__44lessIiEENS5_16serial_set_unionENSE_17integral_constantIbLb1EEEEEJSB_SB_SB_SB_llSB_SB_SG_SH_PNSE_4pairIllEEPmN3cub18CUB_300001_SM_100013ScanTileStateIlLb1EEEEEEvDpT0__param_11];
	add.s64 	%rd340, %rd585, %rd584;
	cvta.to.global.u64 	%rd341, %rd559;
	st.global.u64 	[%rd341], %rd340;
$L__BB5_866:
	ret;

}
	// .globl	_ZN6thrust24THRUST_300001_SM_1000_NS8cuda_cub4core6detail13_kernel_agentINS1_16__set_operations14PartitionAgentINS0_6detail15normal_iteratorINS0_10device_ptrIiEEEESB_i7CompareEEJSB_SB_iiiPN4cuda3std3__44pairIiiEESC_iEEEvDpT0_
.visible .entry _ZN6thrust24THRUST_300001_SM_1000_NS8cuda_cub4core6detail13_kernel_agentINS1_16__set_operations14PartitionAgentINS0_6detail15normal_iteratorINS0_10device_ptrIiEEEESB_i7CompareEEJSB_SB_iiiPN4cuda3std3__44pairIiiEESC_iEEEvDpT0_(
	.param .align 8 .b8 _ZN6thrust24THRUST_300001_SM_1000_NS8cuda_cub4core6detail13_kernel_agentINS1_16__set_operations14PartitionAgentINS0_6detail15normal_iteratorINS0_10device_ptrIiEEEESB_i7CompareEEJSB_SB_iiiPN4cuda3std3__44pairIiiEESC_iEEEvDpT0__param_0[8],
	.param .align 8 .b8 _ZN6thrust24THRUST_300001_SM_1000_NS8cuda_cub4core6detail13_kernel_agentINS1_16__set_operations14PartitionAgentINS0_6detail15normal_iteratorINS0_10device_ptrIiEEEESB_i7CompareEEJSB_SB_iiiPN4cuda3std3__44pairIiiEESC_iEEEvDpT0__param_1[8],
	.param .u32 _ZN6thrust24THRUST_300001_SM_1000_NS8cuda_cub4core6detail13_kernel_agentINS1_16__set_operations14PartitionAgentINS0_6detail15normal_iteratorINS0_10device_ptrIiEEEESB_i7CompareEEJSB_SB_iiiPN4cuda3std3__44pairIiiEESC_iEEEvDpT0__param_2,
	.param .u32 _ZN6thrust24THRUST_300001_SM_1000_NS8cuda_cub4core6detail13_kernel_agentINS1_16__set_operations14PartitionAgentINS0_6detail15normal_iteratorINS0_10device_ptrIiEEEESB_i7CompareEEJSB_SB_iiiPN4cuda3std3__44pairIiiEESC_iEEEvDpT0__param_3,
	.param .u32 _ZN6thrust24THRUST_300001_SM_1000_NS8cuda_cub4core6detail13_kernel_agentINS1_16__set_operations14PartitionAgentINS0_6detail15normal_iteratorINS0_10device_ptrIiEEEESB_i7CompareEEJSB_SB_iiiPN4cuda3std3__44pairIiiEESC_iEEEvDpT0__param_4,
	.param .u64 .ptr .align 1 _ZN6thrust24THRUST_300001_SM_1000_NS8cuda_cub4core6detail13_kernel_agentINS1_16__set_operations14PartitionAgentINS0_6detail15normal_iteratorINS0_10device_ptrIiEEEESB_i7CompareEEJSB_SB_iiiPN4cuda3std3__44pairIiiEESC_iEEEvDpT0__param_5,
	.param .align 1 .b8 _ZN6thrust24THRUST_300001_SM_1000_NS8cuda_cub4core6detail13_kernel_agentINS1_16__set_operations14PartitionAgentINS0_6detail15normal_iteratorINS0_10device_ptrIiEEEESB_i7CompareEEJSB_SB_iiiPN4cuda3std3__44pairIiiEESC_iEEEvDpT0__param_6[1],
	.param .u32 _ZN6thrust24THRUST_300001_SM_1000_NS8cuda_cub4core6detail13_kernel_agentINS1_16__set_operations14PartitionAgentINS0_6detail15normal_iteratorINS0_10device_ptrIiEEEESB_i7CompareEEJSB_SB_iiiPN4cuda3std3__44pairIiiEESC_iEEEvDpT0__param_7
)
.maxntid 256
{
	.reg .pred 	%p<34>;
	.reg .b32 	%r<167>;
	.reg .b64 	%rd<65>;

	ld.param.u64 	%rd5, [_ZN6thrust24THRUST_300001_SM_1000_NS8cuda_cub4core6detail13_kernel_agentINS1_16__set_operations14PartitionAgentINS0_6detail15normal_iteratorINS0_10device_ptrIiEEEESB_i7CompareEEJSB_SB_iiiPN4cuda3std3__44pairIiiEESC_iEEEvDpT0__param_1];
	ld.param.u64 	%rd4, [_ZN6thrust24THRUST_300001_SM_1000_NS8cuda_cub4core6detail13_kernel_agentINS1_16__set_operations14PartitionAgentINS0_6detail15normal_iteratorINS0_10device_ptrIiEEEESB_i7CompareEEJSB_SB_iiiPN4cuda3std3__44pairIiiEESC_iEEEvDpT0__param_0];
	ld.param.u32 	%r65, [_ZN6thrust24THRUST_300001_SM_1000_NS8cuda_cub4core6detail13_kernel_agentINS1_16__set_operations14PartitionAgentINS0_6detail15normal_iteratorINS0_10device_ptrIiEEEESB_i7CompareEEJSB_SB_iiiPN4cuda3std3__44pairIiiEESC_iEEEvDpT0__param_2];
	ld.param.u32 	%r66, [_ZN6thrust24THRUST_300001_SM_1000_NS8cuda_cub4core6detail13_kernel_agentINS1_16__set_operations14PartitionAgentINS0_6detail15normal_iteratorINS0_10device_ptrIiEEEESB_i7CompareEEJSB_SB_iiiPN4cuda3std3__44pairIiiEESC_iEEEvDpT0__param_3];
	ld.param.u32 	%r68, [_ZN6thrust24THRUST_300001_SM_1000_NS8cuda_cub4core6detail13_kernel_agentINS1_16__set_operations14PartitionAgentINS0_6detail15normal_iteratorINS0_10device_ptrIiEEEESB_i7CompareEEJSB_SB_iiiPN4cuda3std3__44pairIiiEESC_iEEEvDpT0__param_4];
	ld.param.u64 	%rd6, [_ZN6thrust24THRUST_300001_SM_1000_NS8cuda_cub4core6detail13_kernel_agentINS1_16__set_operations14PartitionAgentINS0_6detail15normal_iteratorINS0_10device_ptrIiEEEESB_i7CompareEEJSB_SB_iiiPN4cuda3std3__44pairIiiEESC_iEEEvDpT0__param_5];
	ld.param.u32 	%r67, [_ZN6thrust24THRUST_300001_SM_1000_NS8cuda_cub4core6detail13_kernel_agentINS1_16__set_operations14PartitionAgentINS0_6detail15normal_iteratorINS0_10device_ptrIiEEEESB_i7CompareEEJSB_SB_iiiPN4cuda3std3__44pairIiiEESC_iEEEvDpT0__param_7];
	mov.u32 	%r69, %ntid.x;
	mov.u32 	%r70, %ctaid.x;
	mov.u32 	%r71, %tid.x;
	mad.lo.s32 	%r1, %r69, %r70, %r71;
	setp.ge.s32 	%p1, %r1, %r68;
	@%p1 bra 	$L__BB6_28;
	mul.lo.s32 	%r72, %r67, %r1;
	add.s32 	%r73, %r66, %r65;
	min.s32 	%r2, %r73, %r72;
	cvta.to.global.u64 	%rd1, %rd5;
	cvta.to.global.u64 	%rd2, %rd4;
	sub.s32 	%r74, %r2, %r66;
	max.s32 	%r141, %r74, 0;
	min.s32 	%r139, %r65, %r2;
	setp.ge.s32 	%p2, %r141, %r139;
	@%p2 bra 	$L__BB6_3;
$L__BB6_2:
	add.s32 	%r75, %r139, %r141;
	shr.u32 	%r76, %r75, 1;
	mul.wide.u32 	%rd7, %r76, 4;
	add.s64 	%rd8, %rd2, %rd7;
	ld.global.u32 	%r77, [%rd8];
	not.b32 	%r78, %r76;
	add.s32 	%r79, %r2, %r78;
	mul.wide.s32 	%rd9, %r79, 4;
	add.s64 	%rd10, %rd1, %rd9;
	ld.global.u32 	%r80, [%rd10];
	setp.lt.s32 	%p3, %r80, %r77;
	add.s32 	%r81, %r76, 1;
	selp.b32 	%r141, %r141, %r81, %p3;
	selp.b32 	%r139, %r76, %r139, %p3;
	setp.lt.s32 	%p4, %r141, %r139;
	@%p4 bra 	$L__BB6_2;
$L__BB6_3:
	sub.s32 	%r10, %r2, %r141;
	setp.ge.s32 	%p5, %r10, %r66;
	mov.b32 	%r166, 0;
	@%p5 bra 	$L__BB6_27;
	mul.wide.s32 	%rd11, %r10, 4;
	add.s64 	%rd3, %rd1, %rd11;
	ld.global.u32 	%r11, [%rd3];
	setp.lt.s32 	%p6, %r141, 1;
	mov.b32 	%r144, 0;
	mov.u32 	%r150, %r144;
	@%p6 bra 	$L__BB6_11;
	mul.wide.u32 	%rd12, %r141, 511;
	shr.u64 	%rd13, %rd12, 9;
	cvt.u32.u64 	%r84, %rd13;
	shl.b64 	%rd14, %rd13, 2;
	add.s64 	%rd15, %rd2, %rd14;
	ld.global.u32 	%r85, [%rd15];
	setp.lt.s32 	%p7, %r85, %r11;
	add.s32 	%r86, %r84, 1;
	selp.b32 	%r144, %r141, %r84, %p7;
	selp.b32 	%r150, %r86, 0, %p7;
	setp.ge.u32 	%p8, %r150, %r144;
	@%p8 bra 	$L__BB6_7;
	cvt.u64.u32 	%rd16, %r150;
	mul.wide.u32 	%rd17, %r144, 127;
	add.s64 	%rd18, %rd17, %rd16;
	shr.u64 	%rd19, %rd18, 7;
	cvt.u32.u64 	%r87, %rd19;
	shl.b64 	%rd20, %rd19, 2;
	add.s64 	%rd21, %rd2, %rd20;
	ld.global.u32 	%r88, [%rd21];
	setp.lt.s32 	%p9, %r88, %r11;
	add.s32 	%r89, %r87, 1;
	selp.b32 	%r144, %r144, %r87, %p9;
	selp.b32 	%r150, %r89, %r150, %p9;
$L__BB6_7:
	setp.ge.u32 	%p10, %r150, %r144;
	@%p10 bra 	$L__BB6_9;
	cvt.u64.u32 	%rd22, %r150;
	mul.wide.u32 	%rd23, %r144, 31;
	add.s64 	%rd24, %rd23, %rd22;
	shr.u64 	%rd25, %rd24, 5;
	cvt.u32.u64 	%r90, %rd25;
	shl.b64 	%rd26, %rd25, 2;
	add.s64 	%rd27, %rd2, %rd26;
	ld.global.u32 	%r91, [%rd27];
	setp.lt.s32 	%p11, %r91, %r11;
	add.s32 	%r92, %r90, 1;
	selp.b32 	%r144, %r144, %r90, %p11;
	selp.b32 	%r150, %r92, %r150, %p11;
$L__BB6_9:
	setp.ge.u32 	%p12, %r150, %r144;
	@%p12 bra 	$L__BB6_11;
	cvt.u64.u32 	%rd28, %r150;
	mul.wide.u32 	%rd29, %r144, 15;
	add.s64 	%rd30, %rd29, %rd28;
	shr.u64 	%rd31, %rd30, 4;
	cvt.u32.u64 	%r93, %rd31;
	shl.b64 	%rd32, %rd31, 2;
	add.s64 	%rd33, %rd2, %rd32;
	ld.global.u32 	%r94, [%rd33];
	setp.lt.s32 	%p13, %r94, %r11;
	add.s32 	%r95, %r93, 1;
	selp.b32 	%r144, %r144, %r93, %p13;
	selp.b32 	%r150, %r95, %r150, %p13;
$L__BB6_11:
	setp.ge.u32 	%p14, %r150, %r144;
	@%p14 bra 	$L__BB6_13;
$L__BB6_12:
	and.b32  	%r96, %r150, %r144;
	xor.b32  	%r97, %r150, %r144;
	shr.s32 	%r98, %r97, 1;
	add.s32 	%r99, %r96, %r98;
	mul.wide.s32 	%rd34, %r99, 4;
	add.s64 	%rd35, %rd2, %rd34;
	ld.global.u32 	%r100, [%rd35];
	setp.lt.s32 	%p15, %r100, %r11;
	add.s32 	%r101, %r99, 1;
	selp.b32 	%r144, %r144, %r99, %p15;
	selp.b32 	%r150, %r101, %r150, %p15;
	setp.lt.s32 	%p16, %r150, %r144;
	@%p16 bra 	$L__BB6_12;
$L__BB6_13:
	setp.lt.s32 	%p17, %r10, 1;
	mov.b32 	%r154, 0;
	mov.u32 	%r153, %r10;
	@%p17 bra 	$L__BB6_15;
	mul.wide.u32 	%rd36, %r10, 511;
	shr.u64 	%rd37, %rd36, 9;
	cvt.u32.u64 	%r103, %rd37;
	shl.b64 	%rd38, %rd37, 2;
	add.s64 	%rd39, %rd1, %rd38;
	ld.global.u32 	%r104, [%rd39];
	setp.lt.s32 	%p18, %r104, %r11;
	add.s32 	%r105, %r103, 1;
	selp.b32 	%r153, %r10, %r103, %p18;
	selp.b32 	%r154, %r105, 0, %p18;
$L__BB6_15:
	setp.ge.s32 	%p19, %r154, %r153;
	@%p19 bra 	$L__BB6_17;
	cvt.u64.u32 	%rd40, %r154;
	mul.wide.u32 	%rd41, %r153, 127;
	add.s64 	%rd42, %rd41, %rd40;
	shr.u64 	%rd43, %rd42, 7;
	cvt.u32.u64 	%r106, %rd43;
	shl.b64 	%rd44, %rd43, 2;
	add.s64 	%rd45, %rd1, %rd44;
	ld.global.u32 	%r107, [%rd45];
	setp.lt.s32 	%p20, %r107, %r11;
	add.s32 	%r108, %r106, 1;
	selp.b32 	%r153, %r153, %r106, %p20;
	selp.b32 	%r154, %r108, %r154, %p20;
$L__BB6_17:
	setp.ge.s32 	%p21, %r154, %r153;
	@%p21 bra 	$L__BB6_19;
	cvt.u64.u32 	%rd46, %r154;
	mul.wide.u32 	%rd47, %r153, 31;
	add.s64 	%rd48, %rd47, %rd46;
	shr.u64 	%rd49, %rd48, 5;
	cvt.u32.u64 	%r109, %rd49;
	shl.b64 	%rd50, %rd49, 2;
	add.s64 	%rd51, %rd1, %rd50;
	ld.global.u32 	%r110, [%rd51];
	setp.lt.s32 	%p22, %r110, %r11;
	add.s32 	%r111, %r109, 1;
	selp.b32 	%r153, %r153, %r109, %p22;
	selp.b32 	%r154, %r111, %r154, %p22;
$L__BB6_19:
	setp.ge.s32 	%p23, %r154, %r153;
	@%p23 bra 	$L__BB6_21;
	cvt.u64.u32 	%rd52, %r154;
	mul.wide.u32 	%rd53, %r153, 15;
	add.s64 	%rd54, %rd53, %rd52;
	shr.u64 	%rd55, %rd54, 4;
	cvt.u32.u64 	%r112, %rd55;
	shl.b64 	%rd56, %rd55, 2;
	add.s64 	%rd57, %rd1, %rd56;
	ld.global.u32 	%r113, [%rd57];
	setp.lt.s32 	%p24, %r113, %r11;
	add.s32 	%r114, %r112, 1;
	selp.b32 	%r153, %r153, %r112, %p24;
	selp.b32 	%r154, %r114, %r154, %p24;
$L__BB6_21:
	setp.ge.s32 	%p25, %r154, %r153;
	@%p25 bra 	$L__BB6_23;
$L__BB6_22:
	and.b32  	%r115, %r154, %r153;
	xor.b32  	%r116, %r154, %r153;
	shr.s32 	%r117, %r116, 1;
	add.s32 	%r118, %r115, %r117;
	mul.wide.s32 	%rd58, %r118, 4;
	add.s64 	%rd59, %rd1, %rd58;
	ld.global.u32 	%r119, [%rd59];
	setp.lt.s32 	%p26, %r119, %r11;
	add.s32 	%r120, %r118, 1;
	selp.b32 	%r153, %r153, %r118, %p26;
	selp.b32 	%r154, %r120, %r154, %p26;
	setp.lt.s32 	%p27, %r154, %r153;
	@%p27 bra 	$L__BB6_22;
$L__BB6_23:
	sub.s32 	%r122, %r141, %r150;
	sub.s32 	%r52, %r10, %r154;
	add.s32 	%r53, %r52, %r122;
	shr.s32 	%r123, %r53, 1;
	max.s32 	%r54, %r123, %r52;
	add.s32 	%r125, %r154, %r54;
	add.s32 	%r126, %r125, 1;
	min.s32 	%r127, %r126, %r66;
	sub.s32 	%r163, %r127, %r10;
	setp.lt.s32 	%p28, %r163, 1;
	mov.b32 	%r164, 0;
	@%p28 bra 	$L__BB6_26;
	mov.b32 	%r164, 0;
$L__BB6_25:
	add.s32 	%r129, %r164, %r163;
	shr.s32 	%r130, %r129, 1;
	mul.wide.s32 	%rd60, %r130, 4;
	add.s64 	%rd61, %rd3, %rd60;
	ld.global.u32 	%r131, [%rd61];
	setp.lt.s32 	%p29, %r11, %r131;
	add.s32 	%r132, %r130, 1;
	selp.b32 	%r163, %r130, %r163, %p29;
	selp.b32 	%r164, %r164, %r132, %p29;
	setp.lt.s32 	%p30, %r164, %r163;
	@%p30 bra 	$L__BB6_25;
$L__BB6_26:
	add.s32 	%r133, %r52, %r164;
	min.s32 	%r134, %r133, %r54;
	sub.s32 	%r135, %r53, %r134;
	add.s32 	%r136, %r134, 1;
	setp.eq.s32 	%p31, %r135, %r136;
	setp.lt.s32 	%p32, %r54, %r133;
	and.pred  	%p33, %p31, %p32;
	add.s32 	%r141, %r135, %r150;
	selp.u32 	%r166, 1, 0, %p33;
$L__BB6_27:
	sub.s32 	%r137, %r2, %r141;
	add.s32 	%r138, %r137, %r166;
	cvta.to.global.u64 	%rd62, %rd6;
	mul.wide.s32 	%rd63, %r1, 8;
	add.s64 	%rd64, %rd62, %rd63;
	st.global.u32 	[%rd64], %r141;
	st.global.u32 	[%rd64+4], %r138;
$L__BB6_28:
	ret;

}
	// .globl	_ZN6thrust24THRUST_300001_SM_1000_NS8cuda_cub4core6detail13_kernel_agentINS1_16__set_operations10SetOpAgentINS0_6detail15normal_iteratorINS0_10device_ptrIiEEEESB_SB_SB_SB_SB_i7CompareNS5_16serial_set_unionEN4cuda3std3__417integral_constantIbLb1EEEEEJSB_SB_SB_SB_iiSB_SB_SC_SD_PNSG_4pairIiiEEPmN3cub18CUB_300001_SM_100013ScanTileStateIiLb1EEEEEEvDpT0_
.visible .entry _ZN6thrust24THRUST_300001_SM_1000_NS8cuda_cub4core6detail13_kernel_agentINS1_16__set_operations10SetOpAgentINS0_6detail15normal_iteratorINS0_10device_ptrIiEEEESB_SB_SB_SB_SB_i7CompareNS5_16serial_set_unionEN4cuda3std3__417integral_constantIbLb1EEEEEJSB_SB_SB_SB_iiSB_SB_SC_SD_PNSG_4pairIiiEEPmN3cub18CUB_300001_SM_100013ScanTileStateIiLb1EEEEEEvDpT0_(
	.param .align 8 .b8 _ZN6thrust24THRUST_300001_SM_1000_NS8cuda_cub4core6detail13_kernel_agentINS1_16__set_operations10SetOpAgentINS0_6detail15normal_iteratorINS0_10device_ptrIiEEEESB_SB_SB_SB_SB_i7CompareNS5_16serial_set_unionEN4cuda3std3__417integral_constantIbLb1EEEEEJSB_SB_SB_SB_iiSB_SB_SC_SD_PNSG_4pairIiiEEPmN3cub18CUB_300001_SM_100013ScanTileStateIiLb1EEEEEEvDpT0__param_0[8],
	.param .align 8 .b8 _ZN6thrust24THRUST_300001_SM_1000_NS8cuda_cub4core6detail13_kernel_agentINS1_16__set_operations10SetOpAgentINS0_6detail15normal_iteratorINS0_10device_ptrIiEEEESB_SB_SB_SB_SB_i7CompareNS5_16serial_set_unionEN4cuda3std3__417integral_constantIbLb1EEEEEJSB_SB_SB_SB_iiSB_SB_SC_SD_PNSG_4pairIiiEEPmN3cub18CUB_300001_SM_100013ScanTileStateIiLb1EEEEEEvDpT0__param_1[8],
	.param .align 8 .b8 _ZN6thrust24THRUST_300001_SM_1000_NS8cuda_cub4core6detail13_kernel_agentINS1_16__set_operations10SetOpAgentINS0_6detail15normal_iteratorINS0_10device_ptrIiEEEESB_SB_SB_SB_SB_i7CompareNS5_16serial_set_unionEN4cuda3std3__417integral_constantIbLb1EEEEEJSB_SB_SB_SB_iiSB_SB_SC_SD_PNSG_4pairIiiEEPmN3cub18CUB_300001_SM_100013ScanTileStateIiLb1EEEEEEvDpT0__param_2[8],
	.param .align 8 .b8 _ZN6thrust24THRUST_300001_SM_1000_NS8cuda_cub4core6detail13_kernel_agentINS1_16__set_operations10SetOpAgentINS0_6detail15normal_iteratorINS0_10device_ptrIiEEEESB_SB_SB_SB_SB_i7CompareNS5_16serial_set_unionEN4cuda3std3__417integral_constantIbLb1EEEEEJSB_SB_SB_SB_iiSB_SB_SC_SD_PNSG_4pairIiiEEPmN3cub18CUB_300001_SM_100013ScanTileStateIiLb1EEEEEEvDpT0__param_3[8],
	.param .u32 _ZN6thrust24THRUST_300001_SM_1000_NS8cuda_cub4core6detail13_kernel_agentINS1_16__set_operations10SetOpAgentINS0_6detail15normal_iteratorINS0_10device_ptrIiEEEESB_SB_SB_SB_SB_i7CompareNS5_16serial_set_unionEN4cuda3std3__417integral_constantIbLb1EEEEEJSB_SB_SB_SB_iiSB_SB_SC_SD_PNSG_4pairIiiEEPmN3cub18CUB_300001_SM_100013ScanTileStateIiLb1EEEEEEvDpT0__param_4,
	.param .u32 _ZN6thrust24THRUST_300001_SM_1000_NS8cuda_cub4core6detail13_kernel_agentINS1_16__set_operations10SetOpAgentINS0_6detail15normal_iteratorINS0_10device_ptrIiEEEESB_SB_SB_SB_SB_i7CompareNS5_16serial_set_unionEN4cuda3std3__417integral_constantIbLb1EEEEEJSB_SB_SB_SB_iiSB_SB_SC_SD_PNSG_4pairIiiEEPmN3cub18CUB_300001_SM_100013ScanTileStateIiLb1EEEEEEvDpT0__param_5,
	.param .align 8 .b8 _ZN6thrust24THRUST_300001_SM_1000_NS8cuda_cub4core6detail13_kernel_agentINS1_16__set_operations10SetOpAgentINS0_6detail15normal_iteratorINS0_10device_ptrIiEEEESB_SB_SB_SB_SB_i7CompareNS5_16serial_set_unionEN4cuda3std3__417integral_constantIbLb1EEEEEJSB_SB_SB_SB_iiSB_SB_SC_SD_PNSG_4pairIiiEEPmN3cub18CUB_300001_SM_100013ScanTileStateIiLb1EEEEEEvDpT0__param_6[8],
	.param .align 8 .b8 _ZN6thrust24THRUST_300001_SM_1000_NS8cuda_cub4core6detail13_kernel_agentINS1_16__set_operations10SetOpAgentINS0_6detail15normal_iteratorINS0_10device_ptrIiEEEESB_SB_SB_SB_SB_i7CompareNS5_16serial_set_unionEN4cuda3std3__417integral_constantIbLb1EEEEEJSB_SB_SB_SB_iiSB_SB_SC_SD_PNSG_4pairIiiEEPmN3cub18CUB_300001_SM_100013ScanTileStateIiLb1EEEEEEvDpT0__param_7[8],
	.param .align 1 .b8 _ZN6thrust24THRUST_300001_SM_1000_NS8cuda_cub4core6detail13_kernel_agentINS1_16__set_operations10SetOpAgentINS0_6detail15normal_iteratorINS0_10device_ptrIiEEEESB_SB_SB_SB_SB_i7CompareNS5_16serial_set_unionEN4cuda3std3__417integral_constantIbLb1EEEEEJSB_SB_SB_SB_iiSB_SB_SC_SD_PNSG_4pairIiiEEPmN3cub18CUB_300001_SM_100013ScanTileStateIiLb1EEEEEEvDpT0__param_8[1],
	.param .align 1 .b8 _ZN6thrust24THRUST_300001_SM_1000_NS8cuda_cub4core6detail13_kernel_agentINS1_16__set_operations10SetOpAgentINS0_6detail15normal_iteratorINS0_10device_ptrIiEEEESB_SB_SB_SB_SB_i7CompareNS5_16serial_set_unionEN4cuda3std3__417integral_constantIbLb1EEEEEJSB_SB_SB_SB_iiSB_SB_SC_SD_PNSG_4pairIiiEEPmN3cub18CUB_300001_SM_100013ScanTileStateIiLb1EEEEEEvDpT0__param_9[1],
	.param .u64 .ptr .align 1 _ZN6thrust24THRUST_300001_SM_1000_NS8cuda_cub4core6detail13_kernel_agentINS1_16__set_operations10SetOpAgentINS0_6detail15normal_iteratorINS0_10device_ptrIiEEEESB_SB_SB_SB_SB_i7CompareNS5_16serial_set_unionEN4cuda3std3__417integral_constantIbLb1EEEEEJSB_SB_SB_SB_iiSB_SB_SC_SD_PNSG_4pairIiiEEPmN3cub18CUB_300001_SM_100013ScanTileStateIiLb1EEEEEEvDpT0__param_10,
	.param .u64 .ptr .align 1 _ZN6thrust24THRUST_300001_SM_1000_NS8cuda_cub4core6detail13_kernel_agentINS1_16__set_operations10SetOpAgentINS0_6detail15normal_iteratorINS0_10device_ptrIiEEEESB_SB_SB_SB_SB_i7CompareNS5_16serial_set_unionEN4cuda3std3__417integral_constantIbLb1EEEEEJSB_SB_SB_SB_iiSB_SB_SC_SD_PNSG_4pairIiiEEPmN3cub18CUB_300001_SM_100013ScanTileStateIiLb1EEEEEEvDpT0__param_11,
	.param .align 8 .b8 _ZN6thrust24THRUST_300001_SM_1000_NS8cuda_cub4core6detail13_kernel_agentINS1_16__set_operations10SetOpAgentINS0_6detail15normal_iteratorINS0_10device_ptrIiEEEESB_SB_SB_SB_SB_i7CompareNS5_16serial_set_unionEN4cuda3std3__417integral_constantIbLb1EEEEEJSB_SB_SB_SB_iiSB_SB_SC_SD_PNSG_4pairIiiEEPmN3cub18CUB_300001_SM_100013ScanTileStateIiLb1EEEEEEvDpT0__param_12[8]
)
.maxntid 512
{
	.reg .pred 	%p<932>;
	.reg .b32 	%r<3399>;
	.reg .b64 	%rd<142>;

	ld.param.u64 	%rd2, [_ZN6thrust24THRUST_300001_SM_1000_NS8cuda_cub4core6detail13_kernel_agentINS1_16__set_operations10SetOpAgentINS0_6detail15normal_iteratorINS0_10device_ptrIiEEEESB_SB_SB_SB_SB_i7CompareNS5_16serial_set_unionEN4cuda3std3__417integral_constantIbLb1EEEEEJSB_SB_SB_SB_iiSB_SB_SC_SD_PNSG_4pairIiiEEPmN3cub18CUB_300001_SM_100013ScanTileStateIiLb1EEEEEEvDpT0__param_12];
	ld.param.u64 	%rd31, [_ZN6thrust24THRUST_300001_SM_1000_NS8cuda_cub4core6detail13_kernel_agentINS1_16__set_operations10SetOpAgentINS0_6detail15normal_iteratorINS0_10device_ptrIiEEEESB_SB_SB_SB_SB_i7CompareNS5_16serial_set_unionEN4cuda3std3__417integral_constantIbLb1EEEEEJSB_SB_SB_SB_iiSB_SB_SC_SD_PNSG_4pairIiiEEPmN3cub18CUB_300001_SM_100013ScanTileStateIiLb1EEEEEEvDpT0__param_7];
	ld.param.u64 	%rd32, [_ZN6thrust24THRUST_300001_SM_1000_NS8cuda_cub4core6detail13_kernel_agentINS1_16__set_operations10SetOpAgentINS0_6detail15normal_iteratorINS0_10device_ptrIiEEEESB_SB_SB_SB_SB_i7CompareNS5_16serial_set_unionEN4cuda3std3__417integral_constantIbLb1EEEEEJSB_SB_SB_SB_iiSB_SB_SC_SD_PNSG_4pairIiiEEPmN3cub18CUB_300001_SM_100013ScanTileStateIiLb1EEEEEEvDpT0__param_6];
	ld.param.u64 	%rd33, [_ZN6thrust24THRUST_300001_SM_1000_NS8cuda_cub4core6detail13_kernel_agentINS1_16__set_operations10SetOpAgentINS0_6detail15normal_iteratorINS0_10device_ptrIiEEEESB_SB_SB_SB_SB_i7CompareNS5_16serial_set_unionEN4cuda3std3__417integral_constantIbLb1EEEEEJSB_SB_SB_SB_iiSB_SB_SC_SD_PNSG_4pairIiiEEPmN3cub18CUB_300001_SM_100013ScanTileStateIiLb1EEEEEEvDpT0__param_3];
	ld.param.u64 	%rd34, [_ZN6thrust24THRUST_300001_SM_1000_NS8cuda_cub4core6detail13_kernel_agentINS1_16__set_operations10SetOpAgentINS0_6detail15normal_iteratorINS0_10device_ptrIiEEEESB_SB_SB_SB_SB_i7CompareNS5_16serial_set_unionEN4cuda3std3__417integral_constantIbLb1EEEEEJSB_SB_SB_SB_iiSB_SB_SC_SD_PNSG_4pairIiiEEPmN3cub18CUB_300001_SM_100013ScanTileStateIiLb1EEEEEEvDpT0__param_2];
	ld.param.u64 	%rd35, [_ZN6thrust24THRUST_300001_SM_1000_NS8cuda_cub4core6detail13_kernel_agentINS1_16__set_operations10SetOpAgentINS0_6detail15normal_iteratorINS0_10device_ptrIiEEEESB_SB_SB_SB_SB_i7CompareNS5_16serial_set_unionEN4cuda3std3__417integral_constantIbLb1EEEEEJSB_SB_SB_SB_iiSB_SB_SC_SD_PNSG_4pairIiiEEPmN3cub18CUB_300001_SM_100013ScanTileStateIiLb1EEEEEEvDpT0__param_1];
	ld.param.u64 	%rd36, [_ZN6thrust24THRUST_300001_SM_1000_NS8cuda_cub4core6detail13_kernel_agentINS1_16__set_operations10SetOpAgentINS0_6detail15normal_iteratorINS0_10device_ptrIiEEEESB_SB_SB_SB_SB_i7CompareNS5_16serial_set_unionEN4cuda3std3__417integral_constantIbLb1EEEEEJSB_SB_SB_SB_iiSB_SB_SC_SD_PNSG_4pairIiiEEPmN3cub18CUB_300001_SM_100013ScanTileStateIiLb1EEEEEEvDpT0__param_0];
	ld.param.u64 	%rd37, [_ZN6thrust24THRUST_300001_SM_1000_NS8cuda_cub4core6detail13_kernel_agentINS1_16__set_operations10SetOpAgentINS0_6detail15normal_iteratorINS0_10device_ptrIiEEEESB_SB_SB_SB_SB_i7CompareNS5_16serial_set_unionEN4cuda3std3__417integral_constantIbLb1EEEEEJSB_SB_SB_SB_iiSB_SB_SC_SD_PNSG_4pairIiiEEPmN3cub18CUB_300001_SM_100013ScanTileStateIiLb1EEEEEEvDpT0__param_10];
	cvta.to.global.u64 	%rd1, %rd37;
	cvta.to.global.u64 	%rd3, %rd36;
	cvta.to.global.u64 	%rd4, %rd35;
	cvta.to.global.u64 	%rd5, %rd34;
	cvta.to.global.u64 	%rd6, %rd33;
	cvta.to.global.u64 	%rd7, %rd32;
	cvta.to.global.u64 	%rd8, %rd31;
	mov.u32 	%r1, %ctaid.x;
	mov.u32 	%r1227, %nctaid.x;
	add.s32 	%r1228, %r1227, -1;
	setp.ge.u32 	%p217, %r1, %r1228;
	@%p217 bra 	$L__BB7_415;
	mul.wide.u32 	%rd93, %r1, 8;
	add.s64 	%rd94, %rd1, %rd93;
	ld.global.u32 	%r2, [%rd94];
	ld.global.u32 	%r3, [%rd94+4];
	ld.global.u32 	%r2112, [%rd94+8];
	ld.global.u32 	%r2113, [%rd94+12];
	sub.s32 	%r4, %r2112, %r2;
	sub.s32 	%r2114, %r2113, %r3;
	cvt.s64.s32 	%rd95, %r2;
	mul.wide.s32 	%rd96, %r3, 4;
	add.s64 	%rd9, %rd4, %rd96;
	mov.u32 	%r6, %tid.x;
	setp.ge.s32 	%p557, %r6, %r4;
	cvt.u64.u32 	%rd10, %r6;
	add.s64 	%rd97, %rd95, %rd10;
	shl.b64 	%rd98, %rd97, 2;
	add.s64 	%rd11, %rd3, %rd98;
	@%p557 bra 	$L__BB7_3;
	ld.global.u32 	%r2957, [%rd11];
	bra.uni 	$L__BB7_4;
$L__BB7_3:
	sub.s32 	%r2115, %r6, %r4;
	mul.wide.s32 	%rd99, %r2115, 4;
	add.s64 	%rd100, %rd9, %rd99;
	ld.global.u32 	%r2957, [%rd100];
$L__BB7_4:
	add.s32 	%r2116, %r6, 512;
	setp.lt.s32 	%p558, %r2116, %r4;
	cvt.s64.s32 	%rd101, %r4;
	sub.s64 	%rd102, %rd10, %rd101;
	shl.b64 	%rd103, %rd102, 2;
	add.s64 	%rd12, %rd9, %rd103;
	@%p558 bra 	$L__BB7_6;
	ld.global.u32 	%r2958, [%rd12+2048];
	bra.uni 	$L__BB7_7;
$L__BB7_6:
	ld.global.u32 	%r2958, [%rd11+2048];
$L__BB7_7:
	or.b32  	%r2117, %r6, 1024;
	setp.lt.s32 	%p559, %r2117, %r4;
	@%p559 bra 	$L__BB7_9;
	ld.global.u32 	%r2959, [%rd12+4096];
	bra.uni 	$L__BB7_10;
$L__BB7_9:
	ld.global.u32 	%r2959, [%rd11+4096];
$L__BB7_10:
	add.s32 	%r2118, %r6, 1536;
	setp.lt.s32 	%p560, %r2118, %r4;
	@%p560 bra 	$L__BB7_12;
	ld.global.u32 	%r2960, [%rd12+6144];
	bra.uni 	$L__BB7_13;
$L__BB7_12:
	ld.global.u32 	%r2960, [%rd11+6144];
$L__BB7_13:
	or.b32  	%r2119, %r6, 2048;
	setp.lt.s32 	%p561, %r2119, %r4;
	@%p561 bra 	$L__BB7_15;
	ld.global.u32 	%r2961, [%rd12+8192];
	bra.uni 	$L__BB7_16;
$L__BB7_15:
	ld.global.u32 	%r2961, [%rd11+8192];
$L__BB7_16:
	add.s32 	%r2120, %r6, 2560;
	setp.lt.s32 	%p562, %r2120, %r4;
	@%p562 bra 	$L__BB7_18;
	ld.global.u32 	%r2962, [%rd12+10240];
	bra.uni 	$L__BB7_19;
$L__BB7_18:
	ld.global.u32 	%r2962, [%rd11+10240];
$L__BB7_19:
	or.b32  	%r2121, %r6, 3072;
	setp.lt.s32 	%p563, %r2121, %r4;
	@%p563 bra 	$L__BB7_21;
	ld.global.u32 	%r2963, [%rd12+12288];
	bra.uni 	$L__BB7_22;
$L__BB7_21:
	ld.global.u32 	%r2963, [%rd11+12288];
$L__BB7_22:
	add.s32 	%r2122, %r6, 3584;
	setp.lt.s32 	%p564, %r2122, %r4;
	@%p564 bra 	$L__BB7_24;
	ld.global.u32 	%r2964, [%rd12+14336];
	bra.uni 	$L__BB7_25;
$L__BB7_24:
	ld.global.u32 	%r2964, [%rd11+14336];
$L__BB7_25:
	or.b32  	%r2123, %r6, 4096;
	setp.lt.s32 	%p565, %r2123, %r4;
	@%p565 bra 	$L__BB7_27;
	ld.global.u32 	%r2965, [%rd12+16384];
	bra.uni 	$L__BB7_28;
$L__BB7_27:
	ld.global.u32 	%r2965, [%rd11+16384];
$L__BB7_28:
	add.s32 	%r2124, %r6, 4608;
	setp.lt.s32 	%p566, %r2124, %r4;
	@%p566 bra 	$L__BB7_30;
	ld.global.u32 	%r2966, [%rd12+18432];
	bra.uni 	$L__BB7_31;
$L__BB7_30:
	ld.global.u32 	%r2966, [%rd11+18432];
$L__BB7_31:
	or.b32  	%r2125, %r6, 5120;
	setp.lt.s32 	%p567, %r2125, %r4;
	@%p567 bra 	$L__BB7_33;
	ld.global.u32 	%r2967, [%rd12+20480];
	bra.uni 	$L__BB7_34;
$L__BB7_33:
	ld.global.u32 	%r2967, [%rd11+20480];
$L__BB7_34:
	add.s32 	%r2126, %r6, 5632;
	setp.lt.s32 	%p568, %r2126, %r4;
	@%p568 bra 	$L__BB7_36;
	ld.global.u32 	%r2968, [%rd12+22528];
	bra.uni 	$L__BB7_37;
$L__BB7_36:
	ld.global.u32 	%r2968, [%rd11+22528];
$L__BB7_37:
	or.b32  	%r2127, %r6, 6144;
	setp.lt.s32 	%p569, %r2127, %r4;
	@%p569 bra 	$L__BB7_39;
	ld.global.u32 	%r2969, [%rd12+24576];
	bra.uni 	$L__BB7_40;
$L__BB7_39:
	ld.global.u32 	%r2969, [%rd11+24576];
$L__BB7_40:
	add.s32 	%r2128, %r6, 6656;
	setp.lt.s32 	%p570, %r2128, %r4;
	@%p570 bra 	$L__BB7_42;
	ld.global.u32 	%r2970, [%rd12+26624];
	bra.uni 	$L__BB7_43;
$L__BB7_42:
	ld.global.u32 	%r2970, [%rd11+26624];
$L__BB7_43:
	or.b32  	%r2129, %r6, 7168;
	setp.lt.s32 	%p571, %r2129, %r4;
	@%p571 bra 	$L__BB7_45;
	ld.global.u32 	%r2971, [%rd12+28672];
	bra.uni 	$L__BB7_46;
$L__BB7_45:
	ld.global.u32 	%r2971, [%rd11+28672];
$L__BB7_46:
	add.s32 	%r2130, %r6, 7680;
	setp.lt.s32 	%p572, %r2130, %r4;
	@%p572 bra 	$L__BB7_48;
	ld.global.u32 	%r2972, [%rd12+30720];
	bra.uni 	$L__BB7_49;
$L__BB7_48:
	ld.global.u32 	%r2972, [%rd11+30720];
$L__BB7_49:
	or.b32  	%r2131, %r6, 8192;
	setp.lt.s32 	%p573, %r2131, %r4;
	@%p573 bra 	$L__BB7_51;
	ld.global.u32 	%r2973, [%rd12+32768];
	bra.uni 	$L__BB7_52;
$L__BB7_51:
	ld.global.u32 	%r2973, [%rd11+32768];
$L__BB7_52:
	add.s32 	%r2132, %r6, 8704;
	setp.lt.s32 	%p574, %r2132, %r4;
	@%p574 bra 	$L__BB7_54;
	ld.global.u32 	%r2974, [%rd12+34816];
	bra.uni 	$L__BB7_55;
$L__BB7_54:
	ld.global.u32 	%r2974, [%rd11+34816];
$L__BB7_55:
	or.b32  	%r61, %r6, 9216;
	add.s32 	%r62, %r2114, %r4;
	setp.ge.s32 	%p575, %r61, %r62;
	@%p575 bra 	$L__BB7_59;
	setp.ge.s32 	%p576, %r61, %r4;
	@%p576 bra 	$L__BB7_58;
	ld.global.u32 	%r2975, [%rd11+36864];
	bra.uni 	$L__BB7_59;
$L__BB7_58:
	ld.global.u32 	%r2975, [%rd12+36864];
$L__BB7_59:
	mov.u32 	%r2134, _ZN6thrust24THRUST_300001_SM_1000_NS8cuda_cub4core6detail5shmemE;
	add.s32 	%r2135, %r2134, 2048;
	shl.b32 	%r2137, %r6, 2;
	add.s32 	%r66, %r2135, %r2137;
	st.shared.u32 	[%r66], %r2957;
	st.shared.u32 	[%r66+2048], %r2958;
	st.shared.u32 	[%r66+4096], %r2959;
	st.shared.u32 	[%r66+6144], %r2960;
	st.shared.u32 	[%r66+8192], %r2961;
	st.shared.u32 	[%r66+10240], %r2962;
	st.shared.u32 	[%r66+12288], %r2963;
	st.shared.u32 	[%r66+14336], %r2964;
	st.shared.u32 	[%r66+16384], %r2965;
	st.shared.u32 	[%r66+18432], %r2966;
	st.shared.u32 	[%r66+20480], %r2967;
	st.shared.u32 	[%r66+22528], %r2968;
	st.shared.u32 	[%r66+24576], %r2969;
	st.shared.u32 	[%r66+26624], %r2970;
	st.shared.u32 	[%r66+28672], %r2971;
	st.shared.u32 	[%r66+30720], %r2972;
	st.shared.u32 	[%r66+32768], %r2973;
	st.shared.u32 	[%r66+34816], %r2974;
	st.shared.u32 	[%r66+36864], %r2975;
	bar.sync 	0;
	mul.lo.s32 	%r2138, %r6, 19;
	min.s32 	%r67, %r62, %r2138;
	shl.b32 	%r2139, %r4, 2;
	add.s32 	%r68, %r2135, %r2139;
	sub.s32 	%r2140, %r67, %r2114;
	max.s32 	%r2978, %r2140, 0;
	min.s32 	%r2977, %r4, %r67;
	setp.ge.s32 	%p577, %r2978, %r2977;
	@%p577 bra 	$L__BB7_61;
$L__BB7_60:
	add.s32 	%r2141, %r2978, %r2977;
	shr.s32 	%r2142, %r2141, 1;
	shl.b32 	%r2143, %r2142, 2;
	add.s32 	%r2145, %r2134, %r2143;
	ld.shared.u32 	%r2146, [%r2145+2048];
	not.b32 	%r2147, %r2142;
	add.s32 	%r2148, %r67, %r2147;
	shl.b32 	%r2149, %r2148, 2;
	add.s32 	%r2150, %r68, %r2149;
	ld.shared.u32 	%r2151, [%r2150];
	setp.lt.s32 	%p578, %r2151, %r2146;
	add.s32 	%r2152, %r2142, 1;
	selp.b32 	%r2978, %r2978, %r2152, %p578;
	selp.b32 	%r2977, %r2142, %r2977, %p578;
	setp.lt.s32 	%p579, %r2978, %r2977;
	@%p579 bra 	$L__BB7_60;
$L__BB7_61:
	sub.s32 	%r76, %r67, %r2978;
	setp.ge.s32 	%p580, %r76, %r2114;
	mov.b32 	%r3005, 0;
	@%p580 bra 	$L__BB7_86;
	shl.b32 	%r2156, %r76, 2;
	add.s32 	%r77, %r68, %r2156;
	ld.shared.u32 	%r78, [%r77];
	setp.lt.s32 	%p581, %r2978, 1;
	mov.b32 	%r2982, 0;
	mov.u32 	%r2981, %r2978;
	@%p581 bra 	$L__BB7_64;
	mul.lo.s32 	%r2157, %r2978, 511;
	shr.s32 	%r2158, %r2157, 9;
	shl.b32 	%r2159, %r2158, 2;
	add.s32 	%r2161, %r2134, %r2159;
	ld.shared.u32 	%r2162, [%r2161+2048];
	setp.lt.s32 	%p582, %r2162, %r78;
	add.s32 	%r2163, %r2158, 1;
	selp.b32 	%r2981, %r2978, %r2158, %p582;
	selp.b32 	%r2982, %r2163, 0, %p582;
$L__BB7_64:
	setp.ge.s32 	%p583, %r2982, %r2981;
	@%p583 bra 	$L__BB7_66;
	mad.lo.s32 	%r2164, %r2981, 127, %r2982;
	shr.s32 	%r2165, %r2164, 7;
	shl.b32 	%r2166, %r2165, 2;
	add.s32 	%r2168, %r2134, %r2166;
	ld.shared.u32 	%r2169, [%r2168+2048];
	setp.lt.s32 	%p584, %r2169, %r78;
	add.s32 	%r2170, %r2165, 1;
	selp.b32 	%r2981, %r2981, %r2165, %p584;
	selp.b32 	%r2982, %r2170, %r2982, %p584;
$L__BB7_66:
	setp.ge.s32 	%p585, %r2982, %r2981;
	@%p585 bra 	$L__BB7_68;
	mad.lo.s32 	%r2171, %r2981, 31, %r2982;
	shr.s32 	%r2172, %r2171, 5;
	shl.b32 	%r2173, %r2172, 2;
	add.s32 	%r2175, %r2134, %r2173;
	ld.shared.u32 	%r2176, [%r2175+2048];
	setp.lt.s32 	%p586, %r2176, %r78;
	add.s32 	%r2177, %r2172, 1;
	selp.b32 	%r2981, %r2981, %r2172, %p586;
	selp.b32 	%r2982, %r2177, %r2982, %p586;
$L__BB7_68:
	setp.ge.s32 	%p587, %r2982, %r2981;
	@%p587 bra 	$L__BB7_70;
	mad.lo.s32 	%r2178, %r2981, 15, %r2982;
	shr.s32 	%r2179, %r2178, 4;
	shl.b32 	%r2180, %r2179, 2;
	add.s32 	%r2182, %r2134, %r2180;
	ld.shared.u32 	%r2183, [%r2182+2048];
	setp.lt.s32 	%p588, %r2183, %r78;
	add.s32 	%r2184, %r2179, 1;
	selp.b32 	%r2981, %r2981, %r2179, %p588;
	selp.b32 	%r2982, %r2184, %r2982, %p588;
$L__BB7_70:
	setp.ge.s32 	%p589, %r2982, %r2981;
	@%p589 bra 	$L__BB7_72;
$L__BB7_71:
	add.s32 	%r2186, %r2982, %r2981;
	shr.s32 	%r2187, %r2186, 1;
	shl.b32 	%r2188, %r2187, 2;
	add.s32 	%r2190, %r2134, %r2188;
	ld.shared.u32 	%r2191, [%r2190+2048];
	setp.lt.s32 	%p590, %r2191, %r78;
	add.s32 	%r2192, %r2187, 1;
	selp.b32 	%r2981, %r2981, %r2187, %p590;
	selp.b32 	%r2982, %r2192, %r2982, %p590;
	setp.lt.s32 	%p591, %r2982, %r2981;
	@%p591 bra 	$L__BB7_71;
$L__BB7_72:
	setp.lt.s32 	%p592, %r76, 1;
	mov.b32 	%r2993, 0;
	mov.u32 	%r2992, %r76;
	@%p592 bra 	$L__BB7_74;
	mul.lo.s32 	%r2195, %r76, 511;
	shr.s32 	%r2196, %r2195, 9;
	shl.b32 	%r2197, %r2196, 2;
	add.s32 	%r2198, %r68, %r2197;
	ld.shared.u32 	%r2199, [%r2198];
	setp.lt.s32 	%p593, %r2199, %r78;
	add.s32 	%r2200, %r2196, 1;
	selp.b32 	%r2992, %r76, %r2196, %p593;
	selp.b32 	%r2993, %r2200, 0, %p593;
$L__BB7_74:
	setp.ge.s32 	%p594, %r2993, %r2992;
	@%p594 bra 	$L__BB7_76;
	mad.lo.s32 	%r2202, %r2992, 127, %r2993;
	shr.s32 	%r2203, %r2202, 7;
	shl.b32 	%r2204, %r2203, 2;
	add.s32 	%r2205, %r68, %r2204;
	ld.shared.u32 	%r2206, [%r2205];
	setp.lt.s32 	%p595, %r2206, %r78;
	add.s32 	%r2207, %r2203, 1;
	selp.b32 	%r2992, %r2992, %r2203, %p595;
	selp.b32 	%r2993, %r2207, %r2993, %p595;
$L__BB7_76:
	setp.ge.s32 	%p596, %r2993, %r2992;
	@%p596 bra 	$L__BB7_78;
	mad.lo.s32 	%r2208, %r2992, 31, %r2993;
	shr.s32 	%r2209, %r2208, 5;
	shl.b32 	%r2210, %r2209, 2;
	add.s32 	%r2211, %r68, %r2210;
	ld.shared.u32 	%r2212, [%r2211];
	setp.lt.s32 	%p597, %r2212, %r78;
	add.s32 	%r2213, %r2209, 1;
	selp.b32 	%r2992, %r2992, %r2209, %p597;
	selp.b32 	%r2993, %r2213, %r2993, %p597;
$L__BB7_78:
	setp.ge.s32 	%p598, %r2993, %r2992;
	@%p598 bra 	$L__BB7_80;
	mad.lo.s32 	%r2214, %r2992, 15, %r2993;
	shr.s32 	%r2215, %r2214, 4;
	shl.b32 	%r2216, %r2215, 2;
	add.s32 	%r2217, %r68, %r2216;
	ld.shared.u32 	%r2218, [%r2217];
	setp.lt.s32 	%p599, %r2218, %r78;
	add.s32 	%r2219, %r2215, 1;
	selp.b32 	%r2992, %r2992, %r2215, %p599;
	selp.b32 	%r2993, %r2219, %r2993, %p599;
$L__BB7_80:
	setp.ge.s32 	%p600, %r2993, %r2992;
	@%p600 bra 	$L__BB7_82;
$L__BB7_81:
	add.s32 	%r2221, %r2993, %r2992;
	shr.s32 	%r2222, %r2221, 1;
	shl.b32 	%r2223, %r2222, 2;
	add.s32 	%r2224, %r68, %r2223;
	ld.shared.u32 	%r2225, [%r2224];
	setp.lt.s32 	%p601, %r2225, %r78;
	add.s32 	%r2226, %r2222, 1;
	selp.b32 	%r2992, %r2992, %r2222, %p601;
	selp.b32 	%r2993, %r2226, %r2993, %p601;
	setp.lt.s32 	%p602, %r2993, %r2992;
	@%p602 bra 	$L__BB7_81;
$L__BB7_82:
	sub.s32 	%r2229, %r2978, %r2982;
	sub.s32 	%r123, %r76, %r2993;
	add.s32 	%r124, %r123, %r2229;
	shr.s32 	%r2230, %r124, 1;
	max.s32 	%r125, %r2230, %r123;
	add.s32 	%r2232, %r2993, %r125;
	add.s32 	%r2233, %r2232, 1;
	min.s32 	%r2234, %r2233, %r2114;
	sub.s32 	%r3002, %r2234, %r76;
	setp.lt.s32 	%p603, %r3002, 1;
	mov.b32 	%r3003, 0;
	@%p603 bra 	$L__BB7_85;
	mov.b32 	%r3003, 0;
$L__BB7_84:
	add.s32 	%r2236, %r3003, %r3002;
	shr.s32 	%r2237, %r2236, 1;
	shl.b32 	%r2238, %r2237, 2;
	add.s32 	%r2239, %r77, %r2238;
	ld.shared.u32 	%r2240, [%r2239];
	setp.lt.s32 	%p604, %r78, %r2240;
	add.s32 	%r2241, %r2237, 1;
	selp.b32 	%r3002, %r2237, %r3002, %p604;
	selp.b32 	%r3003, %r3003, %r2241, %p604;
	setp.lt.s32 	%p605, %r3003, %r3002;
	@%p605 bra 	$L__BB7_84;
$L__BB7_85:
	add.s32 	%r2242, %r123, %r3003;
	min.s32 	%r2243, %r2242, %r125;
	sub.s32 	%r2244, %r124, %r2243;
	add.s32 	%r2245, %r2243, 1;
	setp.eq.s32 	%p606, %r2244, %r2245;
	setp.lt.s32 	%p607, %r125, %r2242;
	and.pred  	%p608, %p606, %p607;
	add.s32 	%r2978, %r2244, %r2982;
	selp.u32 	%r3005, 1, 0, %p608;
$L__BB7_86:
	sub.s32 	%r2246, %r67, %r2978;
	add.s32 	%r2247, %r2246, %r3005;
	setp.eq.s32 	%p609, %r6, 0;
	shl.b32 	%r2248, %r4, 16;
	or.b32  	%r2249, %r2248, %r2114;
	shl.b32 	%r2250, %r2978, 16;
	or.b32  	%r2251, %r2247, %r2250;
	selp.b32 	%r2252, %r2249, %r2251, %p609;
	add.s32 	%r2253, %r6, -1;
	selp.b32 	%r2254, 511, %r2253, %p609;
	shl.b32 	%r2255, %r2254, 2;
	add.s32 	%r2257, %r2134, %r2255;
	st.shared.u32 	[%r2257], %r2252;
	bar.sync 	0;
	ld.shared.u32 	%r2258, [%r66+-2048];
	shr.s32 	%r136, %r2258, 16;
	and.b32  	%r2259, %r2258, 65535;
	add.s32 	%r3013, %r2247, %r4;
	add.s32 	%r138, %r2259, %r4;
	add.s32 	%r139, %r138, %r136;
	shl.b32 	%r2260, %r2247, 2;
	add.s32 	%r140, %r68, %r2260;
	ld.shared.u32 	%r3012, [%r140];
	shl.b32 	%r2261, %r2978, 2;
	add.s32 	%r2262, %r2134, %r2261;
	add.s32 	%r142, %r2262, 2048;
	ld.shared.u32 	%r3010, [%r2262+2048];
	setp.ge.s32 	%p860, %r2978, %r136;
	setp.lt.s32 	%p610, %r3013, %r138;
	setp.ge.s32 	%p611, %r3013, %r138;
	or.pred  	%p612, %p860, %p611;
	or.pred  	%p861, %p860, %p610;
	@%p612 bra 	$L__BB7_88;
	setp.ge.s32 	%p861, %r3010, %r3012;
	setp.lt.s32 	%p860, %r3012, %r3010;
$L__BB7_88:
	selp.b32 	%r144, %r3012, %r3010, %p860;
	selp.b32 	%r145, %r3013, %r2978, %p860;
	add.s32 	%r146, %r3013, %r2978;
	@%p860 bra 	$L__BB7_90;
	add.s32 	%r2978, %r2978, 1;
	ld.shared.u32 	%r3010, [%r142+4];
$L__BB7_90:
	not.pred 	%p613, %p861;
	@%p613 bra 	$L__BB7_92;
	add.s32 	%r3013, %r3013, 1;
	ld.shared.u32 	%r3012, [%r140+4];
$L__BB7_92:
	setp.ge.s32 	%p862, %r2978, %r136;
	setp.lt.s32 	%p614, %r3013, %r138;
	setp.ge.s32 	%p615, %r3013, %r138;
	or.pred  	%p616, %p862, %p615;
	or.pred  	%p863, %p862, %p614;
	@%p616 bra 	$L__BB7_94;
	setp.ge.s32 	%p863, %r3010, %r3012;
	setp.lt.s32 	%p862, %r3012, %r3010;
$L__BB7_94:
	selp.b32 	%r155, %r3012, %r3010, %p862;
	selp.b32 	%r156, %r3013, %r2978, %p862;
	add.s32 	%r157, %r3013, %r2978;
	@%p862 bra 	$L__BB7_96;
	add.s32 	%r158, %r2978, 1;
	shl.b32 	%r2263, %r2978, 2;
	add.s32 	%r2265, %r2134, %r2263;
	ld.shared.u32 	%r3010, [%r2265+2052];
	mov.u32 	%r2978, %r158;
$L__BB7_96:
	not.pred 	%p617, %p863;
	@%p617 bra 	$L__BB7_98;
	add.s32 	%r162, %r3013, 1;
	shl.b32 	%r2266, %r3013, 2;
	add.s32 	%r2268, %r2134, %r2266;
	ld.shared.u32 	%r3012, [%r2268+2052];
	mov.u32 	%r3013, %r162;
$L__BB7_98:
	setp.ge.s32 	%p864, %r2978, %r136;
	setp.lt.s32 	%p618, %r3013, %r138;
	setp.ge.s32 	%p619, %r3013, %r138;
	or.pred  	%p620, %p864, %p619;
	or.pred  	%p865, %p864, %p618;
	@%p620 bra 	$L__BB7_100;
	setp.ge.s32 	%p865, %r3010, %r3012;
	setp.lt.s32 	%p864, %r3012, %r3010;
$L__BB7_100:
	selp.b32 	%r166, %r3012, %r3010, %p864;
	selp.b32 	%r167, %r3013, %r2978, %p864;
	add.s32 	%r168, %r3013, %r2978;
	@%p864 bra 	$L__BB7_102;
	add.s32 	%r169, %r2978, 1;
	shl.b32 	%r2269, %r2978, 2;
	add.s32 	%r2271, %r2134, %r2269;
	ld.shared.u32 	%r3010, [%r2271+2052];
	mov.u32 	%r2978, %r169;
$L__BB7_102:
	not.pred 	%p621, %p865;
	@%p621 bra 	$L__BB7_104;
	add.s32 	%r173, %r3013, 1;
	shl.b32 	%r2272, %r3013, 2;
	add.s32 	%r2274, %r2134, %r2272;
	ld.shared.u32 	%r3012, [%r2274+2052];
	mov.u32 	%r3013, %r173;
$L__BB7_104:
	setp.ge.s32 	%p866, %r2978, %r136;
	setp.lt.s32 	%p622, %r3013, %r138;
	setp.ge.s32 	%p623, %r3013, %r138;
	or.pred  	%p624, %p866, %p623;
	or.pred  	%p867, %p866, %p622;
	@%p624 bra 	$L__BB7_106;
	setp.ge.s32 	%p867, %r3010, %r3012;
	setp.lt.s32 	%p866, %r3012, %r3010;
$L__BB7_106:
	selp.b32 	%r177, %r3012, %r3010, %p866;
	selp.b32 	%r178, %r3013, %r2978, %p866;
	add.s32 	%r179, %r3013, %r2978;
	@%p866 bra 	$L__BB7_108;
	add.s32 	%r180, %r2978, 1;
	shl.b32 	%r2275, %r2978, 2;
	add.s32 	%r2277, %r2134, %r2275;
	ld.shared.u32 	%r3010, [%r2277+2052];
	mov.u32 	%r2978, %r180;
$L__BB7_108:
	not.pred 	%p625, %p867;
	@%p625 bra 	$L__BB7_110;
	add.s32 	%r184, %r3013, 1;
	shl.b32 	%r2278, %r3013, 2;
	add.s32 	%r2280, %r2134, %r2278;
	ld.shared.u32 	%r3012, [%r2280+2052];
	mov.u32 	%r3013, %r184;
$L__BB7_110:
	setp.ge.s32 	%p868, %r2978, %r136;
	setp.lt.s32 	%p626, %r3013, %r138;
	setp.ge.s32 	%p627, %r3013, %r138;
	or.pred  	%p628, %p868, %p627;
	or.pred  	%p869, %p868, %p626;
	@%p628 bra 	$L__BB7_112;
	setp.ge.s32 	%p869, %r3010, %r3012;
	setp.lt.s32 	%p868, %r3012, %r3010;
$L__BB7_112:
	selp.b32 	%r188, %r3012, %r3010, %p868;
	selp.b32 	%r189, %r3013, %r2978, %p868;
	add.s32 	%r190, %r3013, %r2978;
	@%p868 bra 	$L__BB7_114;
	add.s32 	%r191, %r2978, 1;
	shl.b32 	%r2281, %r2978, 2;
	add.s32 	%r2283, %r2134, %r2281;
	ld.shared.u32 	%r3010, [%r2283+2052];
	mov.u32 	%r2978, %r191;
$L__BB7_114:
	not.pred 	%p629, %p869;
	@%p629 bra 	$L__BB7_116;
	add.s32 	%r195, %r3013, 1;
	shl.b32 	%r2284, %r3013, 2;
	add.s32 	%r2286, %r2134, %r2284;
	ld.shared.u32 	%r3012, [%r2286+2052];
	mov.u32 	%r3013, %r195;
$L__BB7_116:
	setp.ge.s32 	%p870, %r2978, %r136;
	setp.lt.s32 	%p630, %r3013, %r138;
	setp.ge.s32 	%p631, %r3013, %r138;
	or.pred  	%p632, %p870, %p631;
	or.pred  	%p871, %p870, %p630;
	@%p632 bra 	$L__BB7_118;
	setp.ge.s32 	%p871, %r3010, %r3012;
	setp.lt.s32 	%p870, %r3012, %r3010;
$L__BB7_118:
	selp.b32 	%r199, %r3012, %r3010, %p870;
	selp.b32 	%r200, %r3013, %r2978, %p870;
	mov.u32 	%r3031, %r2978;
	@%p870 bra 	$L__BB7_120;
	add.s32 	%r3031, %r2978, 1;
	shl.b32 	%r2287, %r2978, 2;
	add.s32 	%r2289, %r2134, %r2287;
	ld.shared.u32 	%r3010, [%r2289+2052];
$L__BB7_120:
	not.pred 	%p633, %p871;
	mov.u32 	%r3033, %r3013;
	@%p633 bra 	$L__BB7_122;
	add.s32 	%r3033, %r3013, 1;
	shl.b32 	%r2290, %r3013, 2;
	add.s32 	%r2292, %r2134, %r2290;
	ld.shared.u32 	%r3012, [%r2292+2052];
$L__BB7_122:
	setp.ge.s32 	%p872, %r3031, %r136;
	setp.lt.s32 	%p634, %r3033, %r138;
	setp.ge.s32 	%p635, %r3033, %r138;
	or.pred  	%p636, %p872, %p635;
	or.pred  	%p873, %p872, %p634;
	@%p636 bra 	$L__BB7_124;
	setp.ge.s32 	%p873, %r3010, %r3012;
	setp.lt.s32 	%p872, %r3012, %r3010;
$L__BB7_124:
	selp.b32 	%r209, %r3012, %r3010, %p872;
	selp.b32 	%r210, %r3033, %r3031, %p872;
	add.s32 	%r2293, %r3033, %r3031;
	setp.lt.s32 	%p637, %r2293, %r139;
	selp.b32 	%r2294, 64, 0, %p637;
	add.s32 	%r2295, %r3013, %r2978;
	setp.lt.s32 	%p638, %r2295, %r139;
	selp.b32 	%r2296, 32, 0, %p638;
	or.b32  	%r2297, %r2296, %r2294;
	setp.lt.s32 	%p639, %r179, %r139;
	selp.b32 	%r2298, 8, 0, %p639;
	setp.lt.s32 	%p640, %r168, %r139;
	selp.b32 	%r2299, 4, 0, %p640;
	setp.lt.s32 	%p641, %r146, %r139;
	selp.u32 	%r2300, 1, 0, %p641;
	setp.lt.s32 	%p642, %r157, %r139;
	selp.b32 	%r2301, 2, 0, %p642;
	or.b32  	%r2302, %r2301, %r2300;
	or.b32  	%r2303, %r2302, %r2299;
	or.b32  	%r2304, %r2303, %r2298;
	setp.lt.s32 	%p643, %r190, %r139;
	selp.b32 	%r2305, 16, 0, %p643;
	or.b32  	%r2306, %r2304, %r2305;
	or.b32  	%r211, %r2297, %r2306;
	@%p872 bra 	$L__BB7_126;
	add.s32 	%r212, %r3031, 1;
	shl.b32 	%r2307, %r3031, 2;
	add.s32 	%r2309, %r2134, %r2307;
	ld.shared.u32 	%r3010, [%r2309+2052];
	mov.u32 	%r3031, %r212;
$L__BB7_126:
	not.pred 	%p644, %p873;
	@%p644 bra 	$L__BB7_128;
	add.s32 	%r216, %r3033, 1;
	shl.b32 	%r2310, %r3033, 2;
	add.s32 	%r2312, %r2134, %r2310;
	ld.shared.u32 	%r3012, [%r2312+2052];
	mov.u32 	%r3033, %r216;
$L__BB7_128:
	setp.ge.s32 	%p874, %r3031, %r136;
	setp.lt.s32 	%p645, %r3033, %r138;
	setp.ge.s32 	%p646, %r3033, %r138;
	or.pred  	%p647, %p874, %p646;
	or.pred  	%p875, %p874, %p645;
	@%p647 bra 	$L__BB7_130;
	setp.ge.s32 	%p875, %r3010, %r3012;
	setp.lt.s32 	%p874, %r3012, %r3010;
$L__BB7_130:
	selp.b32 	%r220, %r3012, %r3010, %p874;
	selp.b32 	%r221, %r3033, %r3031, %p874;
	mov.u32 	%r3039, %r3031;
	@%p874 bra 	$L__BB7_132;
	add.s32 	%r3039, %r3031, 1;
	shl.b32 	%r2313, %r3031, 2;
	add.s32 	%r2315, %r2134, %r2313;
	ld.shared.u32 	%r3010, [%r2315+2052];
$L__BB7_132:
	not.pred 	%p648, %p875;
	mov.u32 	%r3041, %r3033;
	@%p648 bra 	$L__BB7_134;
	add.s32 	%r3041, %r3033, 1;
	shl.b32 	%r2316, %r3033, 2;
	add.s32 	%r2318, %r2134, %r2316;
	ld.shared.u32 	%r3012, [%r2318+2052];
$L__BB7_134:
	setp.ge.s32 	%p876, %r3039, %r136;
	setp.lt.s32 	%p649, %r3041, %r138;
	setp.ge.s32 	%p650, %r3041, %r138;
	or.pred  	%p651, %p876, %p650;
	or.pred  	%p877, %p876, %p649;
	@%p651 bra 	$L__BB7_136;
	setp.ge.s32 	%p877, %r3010, %r3012;
	setp.lt.s32 	%p876, %r3012, %r3010;
$L__BB7_136:
	selp.b32 	%r230, %r3012, %r3010, %p876;
	selp.b32 	%r231, %r3041, %r3039, %p876;
	add.s32 	%r2319, %r3041, %r3039;
	setp.lt.s32 	%p652, %r2319, %r139;
	selp.b32 	%r2320, 256, 0, %p652;
	add.s32 	%r2321, %r3033, %r3031;
	setp.lt.s32 	%p653, %r2321, %r139;
	selp.b32 	%r2322, 128, 0, %p653;
	or.b32  	%r2323, %r2322, %r2320;
	or.b32  	%r232, %r2323, %r211;
	@%p876 bra 	$L__BB7_138;
	add.s32 	%r233, %r3039, 1;
	shl.b32 	%r2324, %r3039, 2;
	add.s32 	%r2326, %r2134, %r2324;
	ld.shared.u32 	%r3010, [%r2326+2052];
	mov.u32 	%r3039, %r233;
$L__BB7_138:
	not.pred 	%p654, %p877;
	@%p654 bra 	$L__BB7_140;
	add.s32 	%r237, %r3041, 1;
	shl.b32 	%r2327, %r3041, 2;
	add.s32 	%r2329, %r2134, %r2327;
	ld.shared.u32 	%r3012, [%r2329+2052];
	mov.u32 	%r3041, %r237;
$L__BB7_140:
	setp.ge.s32 	%p878, %r3039, %r136;
	setp.lt.s32 	%p655, %r3041, %r138;
	setp.ge.s32 	%p656, %r3041, %r138;
	or.pred  	%p657, %p878, %p656;
	or.pred  	%p879, %p878, %p655;
	@%p657 bra 	$L__BB7_142;
	setp.ge.s32 	%p879, %r3010, %r3012;
	setp.lt.s32 	%p878, %r3012, %r3010;
$L__BB7_142:
	selp.b32 	%r241, %r3012, %r3010, %p878;
	selp.b32 	%r242, %r3041, %r3039, %p878;
	mov.u32 	%r3047, %r3039;
	@%p878 bra 	$L__BB7_144;
	add.s32 	%r3047, %r3039, 1;
	shl.b32 	%r2330, %r3039, 2;
	add.s32 	%r2332, %r2134, %r2330;
	ld.shared.u32 	%r3010, [%r2332+2052];
$L__BB7_144:
	not.pred 	%p658, %p879;
	mov.u32 	%r3049, %r3041;
	@%p658 bra 	$L__BB7_146;
	add.s32 	%r3049, %r3041, 1;
	shl.b32 	%r2333, %r3041, 2;
	add.s32 	%r2335, %r2134, %r2333;
	ld.shared.u32 	%r3012, [%r2335+2052];
$L__BB7_146:
	setp.ge.s32 	%p880, %r3047, %r136;
	setp.lt.s32 	%p659, %r3049, %r138;
	setp.ge.s32 	%p660, %r3049, %r138;
	or.pred  	%p661, %p880, %p660;
	or.pred  	%p881, %p880, %p659;
	@%p661 bra 	$L__BB7_148;
	setp.ge.s32 	%p881, %r3010, %r3012;
	setp.lt.s32 	%p880, %r3012, %r3010;
$L__BB7_148:
	selp.b32 	%r251, %r3012, %r3010, %p880;
	selp.b32 	%r252, %r3049, %r3047, %p880;
	add.s32 	%r2336, %r3049, %r3047;
	setp.lt.s32 	%p662, %r2336, %r139;
	selp.b32 	%r2337, 1024, 0, %p662;
	add.s32 	%r2338, %r3041, %r3039;
	setp.lt.s32 	%p663, %r2338, %r139;
	selp.b32 	%r2339, 512, 0, %p663;
	or.b32  	%r2340, %r2339, %r2337;
	or.b32  	%r253, %r2340, %r232;
	@%p880 bra 	$L__BB7_150;
	add.s32 	%r254, %r3047, 1;
	shl.b32 	%r2341, %r3047, 2;
	add.s32 	%r2343, %r2134, %r2341;
	ld.shared.u32 	%r3010, [%r2343+2052];
	mov.u32 	%r3047, %r254;
$L__BB7_150:
	not.pred 	%p664, %p881;
	@%p664 bra 	$L__BB7_152;
	add.s32 	%r258, %r3049, 1;
	shl.b32 	%r2344, %r3049, 2;
	add.s32 	%r2346, %r2134, %r2344;
	ld.shared.u32 	%r3012, [%r2346+2052];
	mov.u32 	%r3049, %r258;
$L__BB7_152:
	setp.ge.s32 	%p882, %r3047, %r136;
	setp.lt.s32 	%p665, %r3049, %r138;
	setp.ge.s32 	%p666, %r3049, %r138;
	or.pred  	%p667, %p882, %p666;
	or.pred  	%p883, %p882, %p665;
	@%p667 bra 	$L__BB7_154;
	setp.ge.s32 	%p883, %r3010, %r3012;
	setp.lt.s32 	%p882, %r3012, %r3010;
$L__BB7_154:
	selp.b32 	%r262, %r3012, %r3010, %p882;
	selp.b32 	%r263, %r3049, %r3047, %p882;
	mov.u32 	%r3055, %r3047;
	@%p882 bra 	$L__BB7_156;
	add.s32 	%r3055, %r3047, 1;
	shl.b32 	%r2347, %r3047, 2;
	add.s32 	%r2349, %r2134, %r2347;
	ld.shared.u32 	%r3010, [%r2349+2052];
$L__BB7_156:
	not.pred 	%p668, %p883;
	mov.u32 	%r3057, %r3049;
	@%p668 bra 	$L__BB7_158;
	add.s32 	%r3057, %r3049, 1;
	shl.b32 	%r2350, %r3049, 2;
	add.s32 	%r2352, %r2134, %r2350;
	ld.shared.u32 	%r3012, [%r2352+2052];
$L__BB7_158:
	setp.ge.s32 	%p884, %r3055, %r136;
	setp.lt.s32 	%p669, %r3057, %r138;
	setp.ge.s32 	%p670, %r3057, %r138;
	or.pred  	%p671, %p884, %p670;
	or.pred  	%p885, %p884, %p669;
	@%p671 bra 	$L__BB7_160;
	setp.ge.s32 	%p885, %r3010, %r3012;
	setp.lt.s32 	%p884, %r3012, %r3010;
$L__BB7_160:
	selp.b32 	%r272, %r3012, %r3010, %p884;
	selp.b32 	%r273, %r3057, %r3055, %p884;
	add.s32 	%r2353, %r3057, %r3055;
	setp.lt.s32 	%p672, %r2353, %r139;
	selp.b32 	%r2354, 4096, 0, %p672;
	add.s32 	%r2355, %r3049, %r3047;
	setp.lt.s32 	%p673, %r2355, %r139;
	selp.b32 	%r2356, 2048, 0, %p673;
	or.b32  	%r2357, %r2356, %r2354;
	or.b32  	%r274, %r2357, %r253;
	@%p884 bra 	$L__BB7_162;
	add.s32 	%r275, %r3055, 1;
	shl.b32 	%r2358, %r3055, 2;
	add.s32 	%r2360, %r2134, %r2358;
	ld.shared.u32 	%r3010, [%r2360+2052];
	mov.u32 	%r3055, %r275;
$L__BB7_162:
	not.pred 	%p674, %p885;
	@%p674 bra 	$L__BB7_164;
	add.s32 	%r279, %r3057, 1;
	shl.b32 	%r2361, %r3057, 2;
	add.s32 	%r2363, %r2134, %r2361;
	ld.shared.u32 	%r3012, [%r2363+2052];
	mov.u32 	%r3057, %r279;
$L__BB7_164:
	setp.ge.s32 	%p886, %r3055, %r136;
	setp.lt.s32 	%p675, %r3057, %r138;
	setp.ge.s32 	%p676, %r3057, %r138;
	or.pred  	%p677, %p886, %p676;
	or.pred  	%p887, %p886, %p675;
	@%p677 bra 	$L__BB7_166;
	setp.ge.s32 	%p887, %r3010, %r3012;
	setp.lt.s32 	%p886, %r3012, %r3010;
$L__BB7_166:
	selp.b32 	%r283, %r3012, %r3010, %p886;
	selp.b32 	%r284, %r3057, %r3055, %p886;
	mov.u32 	%r3063, %r3055;
	@%p886 bra 	$L__BB7_168;
	add.s32 	%r3063, %r3055, 1;
	shl.b32 	%r2364, %r3055, 2;
	add.s32 	%r2366, %r2134, %r2364;
	ld.shared.u32 	%r3010, [%r2366+2052];
$L__BB7_168:
	not.pred 	%p678, %p887;
	mov.u32 	%r3065, %r3057;
	@%p678 bra 	$L__BB7_170;
	add.s32 	%r3065, %r3057, 1;
	shl.b32 	%r2367, %r3057, 2;
	add.s32 	%r2369, %r2134, %r2367;
	ld.shared.u32 	%r3012, [%r2369+2052];
$L__BB7_170:
	setp.ge.s32 	%p888, %r3063, %r136;
	setp.lt.s32 	%p679, %r3065, %r138;
	setp.ge.s32 	%p680, %r3065, %r138;
	or.pred  	%p681, %p888, %p680;
	or.pred  	%p889, %p888, %p679;
	@%p681 bra 	$L__BB7_172;
	setp.ge.s32 	%p889, %r3010, %r3012;
	setp.lt.s32 	%p888, %r3012, %r3010;
$L__BB7_172:
	selp.b32 	%r293, %r3012, %r3010, %p888;
	selp.b32 	%r294, %r3065, %r3063, %p888;
	add.s32 	%r2370, %r3065, %r3063;
	setp.lt.s32 	%p682, %r2370, %r139;
	selp.b32 	%r2371, 16384, 0, %p682;
	add.s32 	%r2372, %r3057, %r3055;
	setp.lt.s32 	%p683, %r2372, %r139;
	selp.b32 	%r2373, 8192, 0, %p683;
	or.b32  	%r2374, %r2373, %r2371;
	or.b32  	%r295, %r2374, %r274;
	@%p888 bra 	$L__BB7_174;
	add.s32 	%r296, %r3063, 1;
	shl.b32 	%r2375, %r3063, 2;
	mov.u32 	%r2376, _ZN6thrust24THRUST_300001_SM_1000_NS8cuda_cub4core6detail5shmemE;
	add.s32 	%r2377, %r2376, %r2375;
	ld.shared.u32 	%r3010, [%r2377+2052];
	mov.u32 	%r3063, %r296;
$L__BB7_174:
	not.pred 	%p684, %p889;
	@%p684 bra 	$L__BB7_176;
	add.s32 	%r300, %r3065, 1;
	shl.b32 	%r2378, %r3065, 2;
	mov.u32 	%r2379, _ZN6thrust24THRUST_300001_SM_1000_NS8cuda_cub4core6detail5shmemE;
	add.s32 	%r2380, %r2379, %r2378;
	ld.shared.u32 	%r3012, [%r2380+2052];
	mov.u32 	%r3065, %r300;
$L__BB7_176:
	setp.ge.s32 	%p890, %r3063, %r136;
	setp.lt.s32 	%p685, %r3065, %r138;
	setp.ge.s32 	%p686, %r3065, %r138;
	or.pred  	%p687, %p890, %p686;
	or.pred  	%p891, %p890, %p685;
	@%p687 bra 	$L__BB7_178;
	setp.ge.s32 	%p891, %r3010, %r3012;
	setp.lt.s32 	%p890, %r3012, %r3010;
$L__BB7_178:
	selp.b32 	%r304, %r3012, %r3010, %p890;
	selp.b32 	%r305, %r3065, %r3063, %p890;
	mov.u32 	%r3071, %r3063;
	@%p890 bra 	$L__BB7_180;
	add.s32 	%r3071, %r3063, 1;
	shl.b32 	%r2381, %r3063, 2;
	mov.u32 	%r2382, _ZN6thrust24THRUST_300001_SM_1000_NS8cuda_cub4core6detail5shmemE;
	add.s32 	%r2383, %r2382, %r2381;
	ld.shared.u32 	%r3010, [%r2383+2052];
$L__BB7_180:
	not.pred 	%p688, %p891;
	mov.u32 	%r3073, %r3065;
	@%p688 bra 	$L__BB7_182;
	add.s32 	%r3073, %r3065, 1;
	shl.b32 	%r2384, %r3065, 2;
	mov.u32 	%r2385, _ZN6thrust24THRUST_300001_SM_1000_NS8cuda_cub4core6detail5shmemE;
	add.s32 	%r2386, %r2385, %r2384;
	ld.shared.u32 	%r3012, [%r2386+2052];
$L__BB7_182:
	setp.ge.s32 	%p892, %r3071, %r136;
	setp.lt.s32 	%p689, %r3073, %r138;
	setp.ge.s32 	%p690, %r3073, %r138;
	or.pred  	%p691, %p892, %p690;
	or.pred  	%p893, %p892, %p689;
	@%p691 bra 	$L__BB7_184;
	setp.ge.s32 	%p893, %r3010, %r3012;
	setp.lt.s32 	%p892, %r3012, %r3010;
$L__BB7_184:
	selp.b32 	%r314, %r3012, %r3010, %p892;
	selp.b32 	%r315, %r3073, %r3071, %p892;
	add.s32 	%r2387, %r3073, %r3071;
	setp.lt.s32 	%p692, %r2387, %r139;
	selp.b32 	%r2388, 65536, 0, %p692;
	add.s32 	%r2389, %r3065, %r3063;
	setp.lt.s32 	%p693, %r2389, %r139;
	selp.b32 	%r2390, 32768, 0, %p693;
	or.b32  	%r2391, %r2390, %r2388;
	or.b32  	%r316, %r2391, %r295;
	@%p892 bra 	$L__BB7_186;
	add.s32 	%r317, %r3071, 1;
	shl.b32 	%r2392, %r3071, 2;
	mov.u32 	%r2393, _ZN6thrust24THRUST_300001_SM_1000_NS8cuda_cub4core6detail5shmemE;
	add.s32 	%r2394, %r2393, %r2392;
	ld.shared.u32 	%r3010, [%r2394+2052];
	mov.u32 	%r3071, %r317;
$L__BB7_186:
	not.pred 	%p694, %p893;
	@%p694 bra 	$L__BB7_188;
	add.s32 	%r321, %r3073, 1;
	shl.b32 	%r2395, %r3073, 2;
	mov.u32 	%r2396, _ZN6thrust24THRUST_300001_SM_1000_NS8cuda_cub4core6detail5shmemE;
	add.s32 	%r2397, %r2396, %r2395;
	ld.shared.u32 	%r3012, [%r2397+2052];
	mov.u32 	%r3073, %r321;
$L__BB7_188:
	setp.ge.s32 	%p894, %r3071, %r136;
	setp.lt.s32 	%p695, %r3073, %r138;
	setp.ge.s32 	%p696, %r3073, %r138;
	or.pred  	%p697, %p894, %p696;
	or.pred  	%p895, %p894, %p695;
	@%p697 bra 	$L__BB7_190;
	setp.ge.s32 	%p895, %r3010, %r3012;
	setp.lt.s32 	%p894, %r3012, %r3010;
$L__BB7_190:
	selp.b32 	%r325, %r3012, %r3010, %p894;
	selp.b32 	%r326, %r3073, %r3071, %p894;
	mov.u32 	%r3075, %r3071;
	@%p894 bra 	$L__BB7_192;
	add.s32 	%r3075, %r3071, 1;
	shl.b32 	%r2398, %r3071, 2;
	mov.u32 	%r2399, _ZN6thrust24THRUST_300001_SM_1000_NS8cuda_cub4core6detail5shmemE;
	add.s32 	%r2400, %r2399, %r2398;
	ld.shared.u32 	%r3010, [%r2400+2052];
$L__BB7_192:
	not.pred 	%p698, %p895;
	mov.u32 	%r3077, %r3073;
	@%p698 bra 	$L__BB7_194;
	add.s32 	%r3077, %r3073, 1;
	shl.b32 	%r2401, %r3073, 2;
	mov.u32 	%r2402, _ZN6thrust24THRUST_300001_SM_1000_NS8cuda_cub4core6detail5shmemE;
	add.s32 	%r2403, %r2402, %r2401;
	ld.shared.u32 	%r3012, [%r2403+2052];
$L__BB7_194:
	setp.ge.s32 	%p699, %r3075, %r136;
	setp.lt.s32 	%p700, %r3012, %r3010;
	setp.lt.s32 	%p701, %r3077, %r138;
	and.pred  	%p702, %p701, %p700;
	or.pred  	%p703, %p699, %p702;
	selp.b32 	%r335, %r3012, %r3010, %p703;
	selp.b32 	%r336, %r3077, %r3075, %p703;
	add.s32 	%r2404, %r3077, %r3075;
	setp.lt.s32 	%p704, %r2404, %r139;
	selp.b32 	%r2405, 262144, 0, %p704;
	add.s32 	%r2406, %r3073, %r3071;
	setp.lt.s32 	%p705, %r2406, %r139;
	selp.b32 	%r2407, 131072, 0, %p705;
	or.b32  	%r2408, %r2407, %r2405;
	or.b32  	%r337, %r2408, %r316;
	bar.sync 	0;
	popc.b32 	%r338, %r337;
	mov.u32 	%r2409, %ctaid.x;
	setp.ne.s32 	%p706, %r2409, 0;
	@%p706 bra 	$L__BB7_199;
	// begin inline asm
	mov.u32 %r2610, %laneid;
	// end inline asm
	mov.b32 	%r2613, 1;
	mov.b32 	%r2638, 0;
	mov.b32 	%r2640, -1;
	// begin inline asm
	{  .reg .s32 r0;  .reg .pred p;  shfl.sync.up.b32 r0|p, %r338, %r2613, %r2638, %r2640;  @p add.s32 r0, r0, %r338;  mov.s32 %r2611, r0;}
	// end inline asm
	mov.b32 	%r2619, 2;
	// begin inline asm
	{  .reg .s32 r0;  .reg .pred p;  shfl.sync.up.b32 r0|p, %r2611, %r2619, %r2638, %r2640;  @p add.s32 r0, r0, %r2611;  mov.s32 %r2617, r0;}
	// end inline asm
	mov.b32 	%r2625, 4;
	// begin inline asm
	{  .reg .s32 r0;  .reg .pred p;  shfl.sync.up.b32 r0|p, %r2617, %r2625, %r2638, %r2640;  @p add.s32 r0, r0, %r2617;  mov.s32 %r2623, r0;}
	// end inline asm
	mov.b32 	%r2631, 8;
	// begin inline asm
	{  .reg .s32 r0;  .reg .pred p;  shfl.sync.up.b32 r0|p, %r2623, %r2631, %r2638, %r2640;  @p add.s32 r0, r0, %r2623;  mov.s32 %r2629, r0;}
	// end inline asm
	mov.b32 	%r2637, 16;
	// begin inline asm
	{  .reg .s32 r0;  .reg .pred p;  shfl.sync.up.b32 r0|p, %r2629, %r2637, %r2638, %r2640;  @p add.s32 r0, r0, %r2629;  mov.s32 %r2635, r0;}
	// end inline asm
	setp.ne.s32 	%p755, %r2610, 31;
	@%p755 bra 	$L__BB7_197;
	mov.u32 	%r2641, %tid.x;
	shr.u32 	%r2642, %r2641, 3;
	and.b32  	%r2643, %r2642, 124;
	mov.u32 	%r2644, _ZN6thrust24THRUST_300001_SM_1000_NS8cuda_cub4core6detail5shmemE;
	add.s32 	%r2645, %r2644, %r2643;
	st.shared.u32 	[%r2645], %r2635;
$L__BB7_197:
	mov.u32 	%r2647, %tid.x;
	setp.ne.s32 	%p756, %r2647, 0;
	bar.sync 	0;
	ld.shared.v4.u32 	{%r2648, %r2649, %r2650, %r2651}, [_ZN6thrust24THRUST_300001_SM_1000_NS8cuda_cub4core6detail5shmemE];
	shr.u32 	%r2652, %r2647, 5;
	add.s32 	%r2653, %r2649, %r2648;
	setp.eq.s32 	%p757, %r2652, 2;
	selp.b32 	%r2654, %r2653, %r2648, %p757;
	add.s32 	%r2655, %r2653, %r2650;
	setp.eq.s32 	%p758, %r2652, 3;
	selp.b32 	%r2656, %r2655, %r2654, %p758;
	add.s32 	%r2657, %r2655, %r2651;
	setp.eq.s32 	%p759, %r2652, 4;
	selp.b32 	%r2658, %r2657, %r2656, %p759;
	ld.shared.v4.u32 	{%r2659, %r2660, %r2661, %r2662}, [_ZN6thrust24THRUST_300001_SM_1000_NS8cuda_cub4core6detail5shmemE+16];
	add.s32 	%r2663, %r2657, %r2659;
	setp.eq.s32 	%p760, %r2652, 5;
	selp.b32 	%r2664, %r2663, %r2658, %p760;
	add.s32 	%r2665, %r2663, %r2660;
	setp.eq.s32 	%p761, %r2652, 6;
	selp.b32 	%r2666, %r2665, %r2664, %p761;
	add.s32 	%r2667, %r2665, %r2661;
	setp.eq.s32 	%p762, %r2652, 7;
	selp.b32 	%r2668, %r2667, %r2666, %p762;
	add.s32 	%r2669, %r2667, %r2662;
	setp.eq.s32 	%p763, %r2652, 8;
	selp.b32 	%r2670, %r2669, %r2668, %p763;
	ld.shared.v4.u32 	{%r2671, %r2672, %r2673, %r2674}, [_ZN6thrust24THRUST_300001_SM_1000_NS8cuda_cub4core6detail5shmemE+32];
	add.s32 	%r2675, %r2669, %r2671;
	setp.eq.s32 	%p764, %r2652, 9;
	selp.b32 	%r2676, %r2675, %r2670, %p764;
	add.s32 	%r2677, %r2675, %r2672;
	setp.eq.s32 	%p765, %r2652, 10;
	selp.b32 	%r2678, %r2677, %r2676, %p765;
	add.s32 	%r2679, %r2677, %r2673;
	setp.eq.s32 	%p766, %r2652, 11;
	selp.b32 	%r2680, %r2679, %r2678, %p766;
	add.s32 	%r2681, %r2679, %r2674;
	setp.eq.s32 	%p767, %r2652, 12;
	selp.b32 	%r2682, %r2681, %r2680, %p767;
	ld.shared.v4.u32 	{%r2683, %r2684, %r2685, %r2686}, [_ZN6thrust24THRUST_300001_SM_1000_NS8cuda_cub4core6detail5shmemE+48];
	add.s32 	%r2687, %r2681, %r2683;
	setp.eq.s32 	%p768, %r2652, 13;
	selp.b32 	%r2688, %r2687, %r2682, %p768;
	add.s32 	%r2689, %r2687, %r2684;
	setp.eq.s32 	%p769, %r2652, 14;
	selp.b32 	%r2690, %r2689, %r2688, %p769;
	add.s32 	%r2691, %r2689, %r2685;
	setp.eq.s32 	%p770, %r2652, 15;
	selp.b32 	%r2692, %r2691, %r2690, %p770;
	add.s32 	%r3087, %r2691, %r2686;
	setp.lt.u32 	%p771, %r2647, 32;
	selp.b32 	%r2693, 0, %r2692, %p771;
	setp.eq.s32 	%p772, %r2610, 0;
	sub.s32 	%r2694, %r2635, %r338;
	selp.b32 	%r2695, 0, %r2694, %p772;
	add.s32 	%r3085, %r2693, %r2695;
	mov.b32 	%r3089, 0;
	@%p756 bra 	$L__BB7_229;
	add.s64 	%rd121, %rd2, 256;
	mov.b32 	%r2696, 101;
	// begin inline asm
	st.relaxed.gpu.v2.u32 [%rd121], {%r2696, %r3087};
	// end inline asm
	bra.uni 	$L__BB7_229;
$L__BB7_199:
	// begin inline asm
	mov.u32 %r2410, %laneid;
	// end inline asm
	mov.b32 	%r2413, 1;
	mov.b32 	%r2438, 0;
	mov.b32 	%r2440, -1;
	// begin inline asm
	{  .reg .s32 r0;  .reg .pred p;  shfl.sync.up.b32 r0|p, %r338, %r2413, %r2438, %r2440;  @p add.s32 r0, r0, %r338;  mov.s32 %r2411, r0;}
	// end inline asm
	mov.b32 	%r2419, 2;
	// begin inline asm
	{  .reg .s32 r0;  .reg .pred p;  shfl.sync.up.b32 r0|p, %r2411, %r2419, %r2438, %r2440;  @p add.s32 r0, r0, %r2411;  mov.s32 %r2417, r0;}
	// end inline asm
	mov.b32 	%r2425, 4;
	// begin inline asm
	{  .reg .s32 r0;  .reg .pred p;  shfl.sync.up.b32 r0|p, %r2417, %r2425, %r2438, %r2440;  @p add.s32 r0, r0, %r2417;  mov.s32 %r2423, r0;}
	// end inline asm
	mov.b32 	%r2431, 8;
	// begin inline asm
	{  .reg .s32 r0;  .reg .pred p;  shfl.sync.up.b32 r0|p, %r2423, %r2431, %r2438, %r2440;  @p add.s32 r0, r0, %r2423;  mov.s32 %r2429, r0;}
	// end inline asm
	mov.b32 	%r2437, 16;
	// begin inline asm
	{  .reg .s32 r0;  .reg .pred p;  shfl.sync.up.b32 r0|p, %r2429, %r2437, %r2438, %r2440;  @p add.s32 r0, r0, %r2429;  mov.s32 %r2435, r0;}
	// end inline asm
	setp.ne.s32 	%p707, %r2410, 31;
	@%p707 bra 	$L__BB7_201;
	mov.u32 	%r2441, %tid.x;
	shr.u32 	%r2442, %r2441, 3;
	and.b32  	%r2443, %r2442, 124;
	mov.u32 	%r2444, _ZN6thrust24THRUST_300001_SM_1000_NS8cuda_cub4core6detail5shmemE;
	add.s32 	%r2445, %r2444, %r2443;
	st.shared.u32 	[%r2445], %r2435;
$L__BB7_201:
	sub.s32 	%r2446, %r2435, %r338;
	bar.sync 	0;
	ld.shared.v4.u32 	{%r2447, %r2448, %r2449, %r2450}, [_ZN6thrust24THRUST_300001_SM_1000_NS8cuda_cub4core6detail5shmemE];
	mov.u32 	%r2451, %tid.x;
	shr.u32 	%r2452, %r2451, 5;
	add.s32 	%r2453, %r2448, %r2447;
	setp.eq.s32 	%p708, %r2452, 2;
	selp.b32 	%r2454, %r2453, %r2447, %p708;
	add.s32 	%r2455, %r2453, %r2449;
	setp.eq.s32 	%p709, %r2452, 3;
	selp.b32 	%r2456, %r2455, %r2454, %p709;
	add.s32 	%r2457, %r2455, %r2450;
	setp.eq.s32 	%p710, %r2452, 4;
	selp.b32 	%r2458, %r2457, %r2456, %p710;
	ld.shared.v4.u32 	{%r2459, %r2460, %r2461, %r2462}, [_ZN6thrust24THRUST_300001_SM_1000_NS8cuda_cub4core6detail5shmemE+16];
	add.s32 	%r2463, %r2457, %r2459;
	setp.eq.s32 	%p711, %r2452, 5;
	selp.b32 	%r2464, %r2463, %r2458, %p711;
	add.s32 	%r2465, %r2463, %r2460;
	setp.eq.s32 	%p712, %r2452, 6;
	selp.b32 	%r2466, %r2465, %r2464, %p712;
	add.s32 	%r2467, %r2465, %r2461;
	setp.eq.s32 	%p713, %r2452, 7;
	selp.b32 	%r2468, %r2467, %r2466, %p713;
	add.s32 	%r2469, %r2467, %r2462;
	setp.eq.s32 	%p714, %r2452, 8;
	selp.b32 	%r2470, %r2469, %r2468, %p714;
	ld.shared.v4.u32 	{%r2471, %r2472, %r2473, %r2474}, [_ZN6thrust24THRUST_300001_SM_1000_NS8cuda_cub4core6detail5shmemE+32];
	add.s32 	%r2475, %r2469, %r2471;
	setp.eq.s32 	%p715, %r2452, 9;
	selp.b32 	%r2476, %r2475, %r2470, %p715;
	add.s32 	%r2477, %r2475, %r2472;
	setp.eq.s32 	%p716, %r2452, 10;
	selp.b32 	%r2478, %r2477, %r2476, %p716;
	add.s32 	%r2479, %r2477, %r2473;
	setp.eq.s32 	%p717, %r2452, 11;
	selp.b32 	%r2480, %r2479, %r2478, %p717;
	add.s32 	%r2481, %r2479, %r2474;
	setp.eq.s32 	%p718, %r2452, 12;
	selp.b32 	%r2482, %r2481, %r2480, %p718;
	ld.shared.v4.u32 	{%r2483, %r2484, %r2485, %r2486}, [_ZN6thrust24THRUST_300001_SM_1000_NS8cuda_cub4core6detail5shmemE+48];
	add.s32 	%r2487, %r2481, %r2483;
	setp.eq.s32 	%p719, %r2452, 13;
	selp.b32 	%r2488, %r2487, %r2482, %p719;
	add.s32 	%r2489, %r2487, %r2484;
	setp.eq.s32 	%p720, %r2452, 14;
	selp.b32 	%r2490, %r2489, %r2488, %p720;
	add.s32 	%r2491, %r2489, %r2485;
	setp.eq.s32 	%p721, %r2452, 15;
	selp.b32 	%r2492, %r2491, %r2490, %p721;
	add.s32 	%r345, %r2491, %r2486;
	setp.gt.u32 	%p722, %r2451, 31;
	setp.lt.u32 	%p723, %r2451, 32;
	setp.eq.s32 	%p724, %r2410, 0;
	selp.b32 	%r2493, 0, %r2446, %p724;
	add.s32 	%r3085, %r2492, %r2493;
	selp.b32 	%r347, %r2446, %r3085, %p723;
	@%p722 bra 	$L__BB7_226;
	mov.u32 	%r2494, %tid.x;
	setp.ne.s32 	%p725, %r2494, 0;
	mov.u32 	%r2495, %ctaid.x;
	mul.wide.u32 	%rd104, %r2495, 8;
	add.s64 	%rd13, %rd2, %rd104;
	@%p725 bra 	$L__BB7_204;
	st.shared.u32 	[_ZN6thrust24THRUST_300001_SM_1000_NS8cuda_cub4core6detail5shmemE+108], %r345;
	add.s64 	%rd105, %rd13, 256;
	mov.b32 	%r2496, 100;
	// begin inline asm
	st.relaxed.gpu.v2.u32 [%rd105], {%r2496, %r345};
	// end inline asm
$L__BB7_204:
	mov.u32 	%r2498, %nctaid.x;
	setp.gt.u32 	%p726, %r2498, 499;
	@%p726 bra 	$L__BB7_206;
	membar.cta;
	bra.uni 	$L__BB7_207;
$L__BB7_206:
	mov.b32 	%r2499, 450;
	// begin inline asm
	nanosleep.u32 %r2499;
	// end inline asm
$L__BB7_207:
	mov.u32 	%r2502, %tid.x;
	mul.wide.u32 	%rd107, %r2502, 8;
	xor.b64  	%rd108, %rd107, -8;
	add.s64 	%rd109, %rd13, %rd108;
	add.s64 	%rd106, %rd109, 256;
	// begin inline asm
	ld.relaxed.gpu.v2.u32 {%r3083, %r3079}, [%rd106];
	// end inline asm
	mov.u32 	%r2605, %nctaid.x;
$L__BB7_208:
	setp.eq.s32 	%p727, %r3083, 99;
	mov.b32 	%r2503, -1;
	vote.sync.any.pred 	%p728, %p727, %r2503;
	not.pred 	%p729, %p728;
	@%p729 bra 	$L__BB7_213;
	setp.gt.u32 	%p754, %r2605, 499;
	@%p754 bra 	$L__BB7_211;
	membar.cta;
	bra.uni 	$L__BB7_212;
$L__BB7_211:
	mov.b32 	%r2606, 350;
	// begin inline asm
	nanosleep.u32 %r2606;
	// end inline asm
$L__BB7_212:
	// begin inline asm
	ld.relaxed.gpu.v2.u32 {%r3083, %r3079}, [%rd106];
	// end inline asm
	bra.uni 	$L__BB7_208;
$L__BB7_213:
	setp.eq.s32 	%p730, %r3083, 101;
	mov.b32 	%r2530, -1;
	vote.sync.ballot.b32 	%r2531, %p730, %r2530;
	// begin inline asm
	mov.u32 %r2505, %lanemask_ge;
	// end inline asm
	and.b32  	%r2532, %r2531, %r2505;
	or.b32  	%r2533, %r2532, -2147483648;
	add.s32 	%r2534, %r2533, -1;
	not.b32 	%r2535, %r2533;
	and.b32  	%r2536, %r2535, %r2534;
	popc.b32 	%r2509, %r2536;
	mov.b32 	%r2508, 1;
	// begin inline asm
	shfl.sync.down.b32 %r2506, %r3079, %r2508, %r2509, %r2530;
	// end inline asm
	setp.lt.s32 	%p732, %r2410, %r2509;
	selp.b32 	%r2537, %r2506, 0, %p732;
	add.s32 	%r2512, %r2537, %r3079;
	mov.b32 	%r2513, 2;
	// begin inline asm
	shfl.sync.down.b32 %r2511, %r2512, %r2513, %r2509, %r2530;
	// end inline asm
	add.s32 	%r2538, %r2410, 2;
	setp.gt.s32 	%p733, %r2538, %r2509;
	selp.b32 	%r2539, 0, %r2511, %p733;
	add.s32 	%r2517, %r2512, %r2539;
	mov.b32 	%r2518, 4;
	// begin inline asm
	shfl.sync.down.b32 %r2516, %r2517, %r2518, %r2509, %r2530;
	// end inline asm
	add.s32 	%r2540, %r2410, 4;
	setp.gt.s32 	%p734, %r2540, %r2509;
	selp.b32 	%r2541, 0, %r2516, %p734;
	add.s32 	%r2522, %r2517, %r2541;
	mov.b32 	%r2523, 8;
	// begin inline asm
	shfl.sync.down.b32 %r2521, %r2522, %r2523, %r2509, %r2530;
	// end inline asm
	add.s32 	%r2542, %r2410, 8;
	setp.gt.s32 	%p735, %r2542, %r2509;
	selp.b32 	%r2543, 0, %r2521, %p735;
	add.s32 	%r2527, %r2522, %r2543;
	mov.b32 	%r2528, 16;
	// begin inline asm
	shfl.sync.down.b32 %r2526, %r2527, %r2528, %r2509, %r2530;
	// end inline asm
	add.s32 	%r2544, %r2410, 16;
	setp.gt.s32 	%p736, %r2544, %r2509;
	selp.b32 	%r2545, 0, %r2526, %p736;
	add.s32 	%r3081, %r2527, %r2545;
	mov.u32 	%r2546, %tid.x;
	not.b32 	%r2547, %r2546;
	mov.u32 	%r2548, %ctaid.x;
	add.s32 	%r3082, %r2548, %r2547;
	add.s64 	%rd14, %rd2, 256;
$L__BB7_214:
	setp.ne.s32 	%p737, %r3083, 101;
	mov.b32 	%r2549, -1;
	vote.sync.all.pred 	%p738, %p737, %r2549;
	not.pred 	%p739, %p738;
	@%p739 bra 	$L__BB7_222;
	mul.wide.s32 	%rd112, %r3082, 8;
	add.s64 	%rd113, %rd14, %rd112;
	add.s64 	%rd111, %rd113, -256;
	// begin inline asm
	ld.relaxed.gpu.v2.u32 {%r3083, %r3084}, [%rd111];
	// end inline asm
$L__BB7_216:
	setp.eq.s32 	%p743, %r3083, 99;
	mov.b32 	%r2558, -1;
	vote.sync.any.pred 	%p744, %p743, %r2558;
	not.pred 	%p745, %p744;
	@%p745 bra 	$L__BB7_221;
	mov.u32 	%r2601, %nctaid.x;
	setp.gt.u32 	%p753, %r2601, 499;
	@%p753 bra 	$L__BB7_219;
	membar.cta;
	bra.uni 	$L__BB7_220;
$L__BB7_219:
	mov.b32 	%r2602, 350;
	// begin inline asm
	nanosleep.u32 %r2602;
	// end inline asm
$L__BB7_220:
	// begin inline asm
	ld.relaxed.gpu.v2.u32 {%r3083, %r3084}, [%rd111];
	// end inline asm
	bra.uni 	$L__BB7_216;
$L__BB7_221:
	setp.eq.s32 	%p746, %r3083, 101;
	mov.b32 	%r2584, -1;
	vote.sync.ballot.b32 	%r2585, %p746, %r2584;
	and.b32  	%r2586, %r2585, %r2505;
	or.b32  	%r2587, %r2586, -2147483648;
	add.s32 	%r2588, %r2587, -1;
	not.b32 	%r2589, %r2587;
	and.b32  	%r2590, %r2589, %r2588;
	popc.b32 	%r2563, %r2590;
	mov.b32 	%r2562, 1;
	// begin inline asm
	shfl.sync.down.b32 %r2560, %r3084, %r2562, %r2563, %r2584;
	// end inline asm
	setp.lt.s32 	%p748, %r2410, %r2563;
	selp.b32 	%r2591, %r2560, 0, %p748;
	add.s32 	%r2566, %r2591, %r3084;
	mov.b32 	%r2567, 2;
	// begin inline asm
	shfl.sync.down.b32 %r2565, %r2566, %r2567, %r2563, %r2584;
	// end inline asm
	add.s32 	%r2592, %r2410, 2;
	setp.gt.s32 	%p749, %r2592, %r2563;
	selp.b32 	%r2593, 0, %r2565, %p749;
	add.s32 	%r2571, %r2566, %r2593;
	mov.b32 	%r2572, 4;
	// begin inline asm
	shfl.sync.down.b32 %r2570, %r2571, %r2572, %r2563, %r2584;
	// end inline asm
	add.s32 	%r2594, %r2410, 4;
	setp.gt.s32 	%p750, %r2594, %r2563;
	selp.b32 	%r2595, 0, %r2570, %p750;
	add.s32 	%r2576, %r2571, %r2595;
	mov.b32 	%r2577, 8;
	// begin inline asm
	shfl.sync.down.b32 %r2575, %r2576, %r2577, %r2563, %r2584;
	// end inline asm
	add.s32 	%r2596, %r2410, 8;
	setp.gt.s32 	%p751, %r2596, %r2563;
	selp.b32 	%r2597, 0, %r2575, %p751;
	add.s32 	%r2581, %r2576, %r2597;
	mov.b32 	%r2582, 16;
	// begin inline asm
	shfl.sync.down.b32 %r2580, %r2581, %r2582, %r2563, %r2584;
	// end inline asm
	add.s32 	%r2598, %r2410, 16;
	setp.gt.s32 	%p752, %r2598, %r2563;
	selp.b32 	%r2599, 0, %r2580, %p752;
	add.s32 	%r2600, %r2599, %r3081;
	add.s32 	%r3081, %r2600, %r2581;
	add.s32 	%r3082, %r3082, -32;
	bra.uni 	$L__BB7_214;
$L__BB7_222:
	mov.u32 	%r2551, %tid.x;
	setp.ne.s32 	%p740, %r2551, 0;
	@%p740 bra 	$L__BB7_224;
	add.s32 	%r2553, %r3081, %r345;
	add.s64 	%rd110, %rd13, 256;
	mov.b32 	%r2552, 101;
	// begin inline asm
	st.relaxed.gpu.v2.u32 [%rd110], {%r2552, %r2553};
	// end inline asm
	st.shared.u32 	[_ZN6thrust24THRUST_300001_SM_1000_NS8cuda_cub4core6detail5shmemE+100], %r3081;
	st.shared.u32 	[_ZN6thrust24THRUST_300001_SM_1000_NS8cuda_cub4core6detail5shmemE+104], %r2553;
$L__BB7_224:
	setp.ne.s32 	%p741, %r2410, 0;
	mov.u32 	%r3085, %r347;
	@%p741 bra 	$L__BB7_226;
	st.shared.u32 	[_ZN6thrust24THRUST_300001_SM_1000_NS8cuda_cub4core6detail5shmemE+80], %r3081;
	mov.u32 	%r3085, %r3081;
$L__BB7_226:
	mov.u32 	%r2554, %tid.x;
	setp.eq.s32 	%p742, %r2554, 0;
	bar.sync 	0;
	@%p742 bra 	$L__BB7_228;
	ld.shared.u32 	%r2555, [_ZN6thrust24THRUST_300001_SM_1000_NS8cuda_cub4core6detail5shmemE+80];
	add.s32 	%r3085, %r2555, %r3085;
$L__BB7_228:
	ld.shared.u32 	%r3087, [_ZN6thrust24THRUST_300001_SM_1000_NS8cuda_cub4core6detail5shmemE+108];
	ld.shared.u32 	%r3089, [_ZN6thrust24THRUST_300001_SM_1000_NS8cuda_cub4core6detail5shmemE+100];
$L__BB7_229:
	setp.ge.s32 	%p773, %r146, %r139;
	bar.sync 	0;
	sub.s32 	%r3154, %r3085, %r3089;
	mov.u32 	%r3091, %r3154;
	@%p773 bra 	$L__BB7_231;
	add.s32 	%r3091, %r3154, 1;
	shl.b32 	%r2699, %r3154, 2;
	mov.u32 	%r2700, _ZN6thrust24THRUST_300001_SM_1000_NS8cuda_cub4core6detail5shmemE;
	add.s32 	%r2701, %r2700, %r2699;
	st.shared.u32 	[%r2701+2048], %r144;
$L__BB7_231:
	setp.ge.s32 	%p774, %r157, %r139;
	@%p774 bra 	$L__BB7_233;
	add.s32 	%r383, %r3091, 1;
	shl.b32 	%r2702, %r3091, 2;
	mov.u32 	%r2703, _ZN6thrust24THRUST_300001_SM_1000_NS8cuda_cub4core6detail5shmemE;
	add.s32 	%r2704, %r2703, %r2702;
	st.shared.u32 	[%r2704+2048], %r155;
	mov.u32 	%r3091, %r383;
$L__BB7_233:
	setp.ge.s32 	%p775, %r168, %r139;
	@%p775 bra 	$L__BB7_235;
	add.s32 	%r385, %r3091, 1;
	shl.b32 	%r2705, %r3091, 2;
	mov.u32 	%r2706, _ZN6thrust24THRUST_300001_SM_1000_NS8cuda_cub4core6detail5shmemE;
	add.s32 	%r2707, %r2706, %r2705;
	st.shared.u32 	[%r2707+2048], %r166;
	mov.u32 	%r3091, %r385;
$L__BB7_235:
	setp.ge.s32 	%p776, %r179, %r139;
	@%p776 bra 	$L__BB7_237;
	add.s32 	%r387, %r3091, 1;
	shl.b32 	%r2708, %r3091, 2;
	mov.u32 	%r2709, _ZN6thrust24THRUST_300001_SM_1000_NS8cuda_cub4core6detail5shmemE;
	add.s32 	%r2710, %r2709, %r2708;
	st.shared.u32 	[%r2710+2048], %r177;
	mov.u32 	%r3091, %r387;
$L__BB7_237:
	setp.ge.s32 	%p777, %r190, %r139;
	@%p777 bra 	$L__BB7_239;
	add.s32 	%r389, %r3091, 1;
	shl.b32 	%r2711, %r3091, 2;
	mov.u32 	%r2712, _ZN6thrust24THRUST_300001_SM_1000_NS8cuda_cub4core6detail5shmemE;
	add.s32 	%r2713, %r2712, %r2711;
	st.shared.u32 	[%r2713+2048], %r188;
	mov.u32 	%r3091, %r389;
$L__BB7_239:
	and.b32  	%r391, %r211, 32;
	setp.eq.s32 	%p778, %r391, 0;
	@%p778 bra 	$L__BB7_241;
	add.s32 	%r392, %r3091, 1;
	shl.b32 	%r2714, %r3091, 2;
	mov.u32 	%r2715, _ZN6thrust24THRUST_300001_SM_1000_NS8cuda_cub4core6detail5shmemE;
	add.s32 	%r2716, %r2715, %r2714;
	st.shared.u32 	[%r2716+2048], %r199;
	mov.u32 	%r3091, %r392;
$L__BB7_241:
	and.b32  	%r394, %r211, 64;
	setp.eq.s32 	%p779, %r394, 0;
	@%p779 bra 	$L__BB7_243;
	add.s32 	%r395, %r3091, 1;
	shl.b32 	%r2717, %r3091, 2;
	mov.u32 	%r2718, _ZN6thrust24THRUST_300001_SM_1000_NS8cuda_cub4core6detail5shmemE;
	add.s32 	%r2719, %r2718, %r2717;
	st.shared.u32 	[%r2719+2048], %r209;
	mov.u32 	%r3091, %r395;
$L__BB7_243:
	and.b32  	%r397, %r232, 128;
	setp.eq.s32 	%p780, %r397, 0;
	@%p780 bra 	$L__BB7_245;
	add.s32 	%r398, %r3091, 1;
	shl.b32 	%r2720, %r3091, 2;
	mov.u32 	%r2721, _ZN6thrust24THRUST_300001_SM_1000_NS8cuda_cub4core6detail5shmemE;
	add.s32 	%r2722, %r2721, %r2720;
	st.shared.u32 	[%r2722+2048], %r220;
	mov.u32 	%r3091, %r398;
$L__BB7_245:
	and.b32  	%r400, %r232, 256;
	setp.eq.s32 	%p781, %r400, 0;
	@%p781 bra 	$L__BB7_247;
	add.s32 	%r401, %r3091, 1;
	shl.b32 	%r2723, %r3091, 2;
	mov.u32 	%r2724, _ZN6thrust24THRUST_300001_SM_1000_NS8cuda_cub4core6detail5shmemE;
	add.s32 	%r2725, %r2724, %r2723;
	st.shared.u32 	[%r2725+2048], %r230;
	mov.u32 	%r3091, %r401;
$L__BB7_247:
	and.b32  	%r403, %r253, 512;
	setp.eq.s32 	%p782, %r403, 0;
	@%p782 bra 	$L__BB7_249;
	add.s32 	%r404, %r3091, 1;
	shl.b32 	%r2726, %r3091, 2;
	mov.u32 	%r2727, _ZN6thrust24THRUST_300001_SM_1000_NS8cuda_cub4core6detail5shmemE;
	add.s32 	%r2728, %r2727, %r2726;
	st.shared.u32 	[%r2728+2048], %r241;
	mov.u32 	%r3091, %r404;
$L__BB7_249:
	and.b32  	%r406, %r253, 1024;
	setp.eq.s32 	%p783, %r406, 0;
	@%p783 bra 	$L__BB7_251;
	add.s32 	%r407, %r3091, 1;
	shl.b32 	%r2729, %r3091, 2;
	mov.u32 	%r2730, _ZN6thrust24THRUST_300001_SM_1000_NS8cuda_cub4core6detail5shmemE;
	add.s32 	%r2731, %r2730, %r2729;
	st.shared.u32 	[%r2731+2048], %r251;
	mov.u32 	%r3091, %r407;
$L__BB7_251:
	and.b32  	%r409, %r274, 2048;
	setp.eq.s32 	%p784, %r409, 0;
	@%p784 bra 	$L__BB7_253;
	add.s32 	%r410, %r3091, 1;
	shl.b32 	%r2732, %r3091, 2;
	mov.u32 	%r2733, _ZN6thrust24THRUST_300001_SM_1000_NS8cuda_cub4core6detail5shmemE;
	add.s32 	%r2734, %r2733, %r2732;
	st.shared.u32 	[%r2734+2048], %r262;
	mov.u32 	%r3091, %r410;
$L__BB7_253:
	and.b32  	%r412, %r274, 4096;
	setp.eq.s32 	%p785, %r412, 0;
	@%p785 bra 	$L__BB7_255;
	add.s32 	%r413, %r3091, 1;
	shl.b32 	%r2735, %r3091, 2;
	mov.u32 	%r2736, _ZN6thrust24THRUST_300001_SM_1000_NS8cuda_cub4core6detail5shmemE;
	add.s32 	%r2737, %r2736, %r2735;
	st.shared.u32 	[%r2737+2048], %r272;
	mov.u32 	%r3091, %r413;
$L__BB7_255:
	and.b32  	%r415, %r295, 8192;
	setp.eq.s32 	%p786, %r415, 0;
	@%p786 bra 	$L__BB7_257;
	add.s32 	%r416, %r3091, 1;
	shl.b32 	%r2738, %r3091, 2;
	mov.u32 	%r2739, _ZN6thrust24THRUST_300001_SM_1000_NS8cuda_cub4core6detail5shmemE;
	add.s32 	%r2740, %r2739, %r2738;
	st.shared.u32 	[%r2740+2048], %r283;
	mov.u32 	%r3091, %r416;
$L__BB7_257:
	and.b32  	%r418, %r295, 16384;
	setp.eq.s32 	%p787, %r418, 0;
	@%p787 bra 	$L__BB7_259;
	add.s32 	%r419, %r3091, 1;
	shl.b32 	%r2741, %r3091, 2;
	mov.u32 	%r2742, _ZN6thrust24THRUST_300001_SM_1000_NS8cuda_cub4core6detail5shmemE;
	add.s32 	%r2743, %r2742, %r2741;
	st.shared.u32 	[%r2743+2048], %r293;
	mov.u32 	%r3091, %r419;
$L__BB7_259:
	and.b32  	%r421, %r316, 32768;
	setp.eq.s32 	%p788, %r421, 0;
	@%p788 bra 	$L__BB7_261;
	add.s32 	%r422, %r3091, 1;
	shl.b32 	%r2744, %r3091, 2;
	mov.u32 	%r2745, _ZN6thrust24THRUST_300001_SM_1000_NS8cuda_cub4core6detail5shmemE;
	add.s32 	%r2746, %r2745, %r2744;
	st.shared.u32 	[%r2746+2048], %r304;
	mov.u32 	%r3091, %r422;
$L__BB7_261:
	and.b32  	%r424, %r316, 65536;
	setp.eq.s32 	%p789, %r424, 0;
	@%p789 bra 	$L__BB7_263;
	add.s32 	%r425, %r3091, 1;
	shl.b32 	%r2747, %r3091, 2;
	mov.u32 	%r2748, _ZN6thrust24THRUST_300001_SM_1000_NS8cuda_cub4core6detail5shmemE;
	add.s32 	%r2749, %r2748, %r2747;
	st.shared.u32 	[%r2749+2048], %r314;
	mov.u32 	%r3091, %r425;
$L__BB7_263:
	and.b32  	%r427, %r337, 131072;
	setp.eq.s32 	%p790, %r427, 0;
	@%p790 bra 	$L__BB7_265;
	add.s32 	%r428, %r3091, 1;
	shl.b32 	%r2750, %r3091, 2;
	mov.u32 	%r2751, _ZN6thrust24THRUST_300001_SM_1000_NS8cuda_cub4core6detail5shmemE;
	add.s32 	%r2752, %r2751, %r2750;
	st.shared.u32 	[%r2752+2048], %r325;
	mov.u32 	%r3091, %r428;
$L__BB7_265:
	and.b32  	%r430, %r337, 262144;
	setp.eq.s32 	%p791, %r430, 0;
	@%p791 bra 	$L__BB7_267;
	shl.b32 	%r2753, %r3091, 2;
	mov.u32 	%r2754, _ZN6thrust24THRUST_300001_SM_1000_NS8cuda_cub4core6detail5shmemE;
	add.s32 	%r2755, %r2754, %r2753;
	st.shared.u32 	[%r2755+2048], %r335;
$L__BB7_267:
	bar.sync 	0;
	mov.u32 	%r3114, %tid.x;
	setp.ge.s32 	%p792, %r3114, %r3087;
	@%p792 bra 	$L__BB7_274;
	not.b32 	%r2756, %r3114;
	add.s32 	%r2757, %r3087, %r2756;
	and.b32  	%r2758, %r2757, 1536;
	setp.eq.s32 	%p793, %r2758, 1536;
	@%p793 bra 	$L__BB7_271;
	mov.u32 	%r2759, %tid.x;
	not.b32 	%r2760, %r2759;
	add.s32 	%r2761, %r3087, %r2760;
	shr.u32 	%r2762, %r2761, 9;
	add.s32 	%r2763, %r2762, 1;
	and.b32  	%r2764, %r2763, 3;
	add.s32 	%r3110, %r2759, %r3089;
	shl.b32 	%r2765, %r2759, 2;
	mov.u32 	%r2766, _ZN6thrust24THRUST_300001_SM_1000_NS8cuda_cub4core6detail5shmemE;
	add.s32 	%r2767, %r2765, %r2766;
	add.s32 	%r3109, %r2767, 2048;
	neg.s32 	%r3108, %r2764;
$L__BB7_270:
	.pragma "nounroll";
	and.b32  	%r2771, %r2761, 1536;
	add.s32 	%r2772, %r2771, 512;
	and.b32  	%r2773, %r2772, 1536;
	add.s32 	%r3114, %r2759, %r2773;
	mul.wide.s32 	%rd122, %r3110, 4;
	add.s64 	%rd123, %rd7, %rd122;
	ld.shared.u32 	%r2774, [%r3109];
	st.global.u32 	[%rd123], %r2774;
	add.s32 	%r3110, %r3110, 512;
	add.s32 	%r3109, %r3109, 2048;
	add.s32 	%r3108, %r3108, 1;
	setp.ne.s32 	%p794, %r3108, 0;
	@%p794 bra 	$L__BB7_270;
$L__BB7_271:
	mov.u32 	%r2775, %tid.x;
	not.b32 	%r2776, %r2775;
	add.s32 	%r2777, %r3087, %r2776;
	setp.lt.u32 	%p795, %r2777, 1536;
	@%p795 bra 	$L__BB7_274;
	add.s64 	%rd15, %rd7, 4096;
	add.s32 	%r3113, %r3089, %r3114;
	shl.b32 	%r2778, %r3114, 2;
	mov.u32 	%r2779, _ZN6thrust24THRUST_300001_SM_1000_NS8cuda_cub4core6detail5shmemE;
	add.s32 	%r2780, %r2778, %r2779;
	add.s32 	%r3112, %r2780, 8192;
$L__BB7_273:
	mul.wide.s32 	%rd124, %r3113, 4;
	add.s64 	%rd125, %rd15, %rd124;
	ld.shared.u32 	%r2781, [%r3112+-6144];
	st.global.u32 	[%rd125+-4096], %r2781;
	ld.shared.u32 	%r2782, [%r3112+-4096];
	st.global.u32 	[%rd125+-2048], %r2782;
	ld.shared.u32 	%r2783, [%r3112+-2048];
	st.global.u32 	[%rd125], %r2783;
	ld.shared.u32 	%r2784, [%r3112];
	st.global.u32 	[%rd125+2048], %r2784;
	add.s32 	%r3114, %r3114, 2048;
	add.s32 	%r3113, %r3113, 2048;
	add.s32 	%r3112, %r3112, 8192;
	setp.lt.s32 	%p796, %r3114, %r3087;
	@%p796 bra 	$L__BB7_273;
$L__BB7_274:
	mov.u32 	%r451, %tid.x;
	setp.ge.s32 	%p797, %r451, %r4;
	mul.wide.s32 	%rd126, %r3, 4;
	add.s64 	%rd16, %rd6, %rd126;
	cvt.s64.s32 	%rd127, %r2;
	cvt.u64.u32 	%rd128, %r451;
	add.s64 	%rd129, %rd127, %rd128;
	shl.b64 	%rd130, %rd129, 2;
	add.s64 	%rd17, %rd5, %rd130;
	@%p797 bra 	$L__BB7_276;
	ld.global.u32 	%r3134, [%rd17];
	bra.uni 	$L__BB7_277;
$L__BB7_276:
	sub.s32 	%r2785, %r451, %r4;
	mul.wide.s32 	%rd131, %r2785, 4;
	add.s64 	%rd132, %rd16, %rd131;
	ld.global.u32 	%r3134, [%rd132];
$L__BB7_277:
	add.s32 	%r2786, %r451, 512;
	setp.lt.s32 	%p798, %r2786, %r4;
	cvt.s64.s32 	%rd134, %r4;
	sub.s64 	%rd135, %rd128, %rd134;
	shl.b64 	%rd136, %rd135, 2;
	add.s64 	%rd18, %rd16, %rd136;
	@%p798 bra 	$L__BB7_279;
	ld.global.u32 	%r3135, [%rd18+2048];
	bra.uni 	$L__BB7_280;
$L__BB7_279:
	ld.global.u32 	%r3135, [%rd17+2048];
$L__BB7_280:
	or.b32  	%r2787, %r451, 1024;
	setp.lt.s32 	%p799, %r2787, %r4;
	@%p799 bra 	$L__BB7_282;
	ld.global.u32 	%r3136, [%rd18+4096];
	bra.uni 	$L__BB7_283;
$L__BB7_282:
	ld.global.u32 	%r3136, [%rd17+4096];
$L__BB7_283:
	add.s32 	%r2788, %r451, 1536;
	setp.lt.s32 	%p800, %r2788, %r4;
	@%p800 bra 	$L__BB7_285;
	ld.global.u32 	%r3137, [%rd18+6144];
	bra.uni 	$L__BB7_286;
$L__BB7_285:
	ld.global.u32 	%r3137, [%rd17+6144];
$L__BB7_286:
	or.b32  	%r2789, %r451, 2048;
	setp.lt.s32 	%p801, %r2789, %r4;
	@%p801 bra 	$L__BB7_288;
	ld.global.u32 	%r3138, [%rd18+8192];
	bra.uni 	$L__BB7_289;
$L__BB7_288:
	ld.global.u32 	%r3138, [%rd17+8192];
$L__BB7_289:
	add.s32 	%r2791, %r451, 2560;
	setp.lt.s32 	%p802, %r2791, %r4;
	@%p802 bra 	$L__BB7_291;
	ld.global.u32 	%r3139, [%rd18+10240];
	bra.uni 	$L__BB7_292;
$L__BB7_291:
	ld.global.u32 	%r3139, [%rd17+10240];
$L__BB7_292:
	or.b32  	%r2793, %r451, 3072;
	setp.lt.s32 	%p803, %r2793, %r4;
	@%p803 bra 	$L__BB7_294;
	ld.global.u32 	%r3140, [%rd18+12288];
	bra.uni 	$L__BB7_295;
$L__BB7_294:
	ld.global.u32 	%r3140, [%rd17+12288];
$L__BB7_295:
	add.s32 	%r2795, %r451, 3584;
	setp.lt.s32 	%p804, %r2795, %r4;
	@%p804 bra 	$L__BB7_297;
	ld.global.u32 	%r3141, [%rd18+14336];
	bra.uni 	$L__BB7_298;
$L__BB7_297:
	ld.global.u32 	%r3141, [%rd17+14336];
$L__BB7_298:
	or.b32  	%r2797, %r451, 4096;
	setp.lt.s32 	%p805, %r2797, %r4;
	@%p805 bra 	$L__BB7_300;
	ld.global.u32 	%r3142, [%rd18+16384];
	bra.uni 	$L__BB7_301;
$L__BB7_300:
	ld.global.u32 	%r3142, [%rd17+16384];
$L__BB7_301:
	add.s32 	%r2799, %r451, 4608;
	setp.lt.s32 	%p806, %r2799, %r4;
	@%p806 bra 	$L__BB7_303;
	ld.global.u32 	%r3143, [%rd18+18432];
	bra.uni 	$L__BB7_304;
$L__BB7_303:
	ld.global.u32 	%r3143, [%rd17+18432];
$L__BB7_304:
	or.b32  	%r2801, %r451, 5120;
	setp.lt.s32 	%p807, %r2801, %r4;
	@%p807 bra 	$L__BB7_306;
	ld.global.u32 	%r3144, [%rd18+20480];
	bra.uni 	$L__BB7_307;
$L__BB7_306:
	ld.global.u32 	%r3144, [%rd17+20480];
$L__BB7_307:
	add.s32 	%r2803, %r451, 5632;
	setp.lt.s32 	%p808, %r2803, %r4;
	@%p808 bra 	$L__BB7_309;
	ld.global.u32 	%r3145, [%rd18+22528];
	bra.uni 	$L__BB7_310;
$L__BB7_309:
	ld.global.u32 	%r3145, [%rd17+22528];
$L__BB7_310:
	mov.u32 	%r2804, %tid.x;
	or.b32  	%r2805, %r2804, 6144;
	setp.lt.s32 	%p809, %r2805, %r4;
	@%p809 bra 	$L__BB7_312;
	ld.global.u32 	%r3146, [%rd18+24576];
	bra.uni 	$L__BB7_313;
$L__BB7_312:
	ld.global.u32 	%r3146, [%rd17+24576];
$L__BB7_313:
	mov.u32 	%r2806, %tid.x;
	add.s32 	%r2807, %r2806, 6656;
	setp.lt.s32 	%p810, %r2807, %r4;
	@%p810 bra 	$L__BB7_315;
	ld.global.u32 	%r3147, [%rd18+26624];
	bra.uni 	$L__BB7_316;
$L__BB7_315:
	ld.global.u32 	%r3147, [%rd17+26624];
$L__BB7_316:
	mov.u32 	%r2808, %tid.x;
	or.b32  	%r2809, %r2808, 7168;
	setp.lt.s32 	%p811, %r2809, %r4;
	@%p811 bra 	$L__BB7_318;
	ld.global.u32 	%r3148, [%rd18+28672];
	bra.uni 	$L__BB7_319;
$L__BB7_318:
	ld.global.u32 	%r3148, [%rd17+28672];
$L__BB7_319:
	mov.u32 	%r2810, %tid.x;
	add.s32 	%r2811, %r2810, 7680;
	setp.lt.s32 	%p812, %r2811, %r4;
	@%p812 bra 	$L__BB7_321;
	ld.global.u32 	%r3149, [%rd18+30720];
	bra.uni 	$L__BB7_322;
$L__BB7_321:
	ld.global.u32 	%r3149, [%rd17+30720];
$L__BB7_322:
	mov.u32 	%r2812, %tid.x;
	or.b32  	%r2813, %r2812, 8192;
	setp.lt.s32 	%p813, %r2813, %r4;
	@%p813 bra 	$L__BB7_324;
	ld.global.u32 	%r3150, [%rd18+32768];
	bra.uni 	$L__BB7_325;
$L__BB7_324:
	ld.global.u32 	%r3150, [%rd17+32768];
$L__BB7_325:
	mov.u32 	%r2814, %tid.x;
	add.s32 	%r2815, %r2814, 8704;
	setp.lt.s32 	%p814, %r2815, %r4;
	@%p814 bra 	$L__BB7_327;
	ld.global.u32 	%r3151, [%rd18+34816];
	bra.uni 	$L__BB7_328;
$L__BB7_327:
	ld.global.u32 	%r3151, [%rd17+34816];
$L__BB7_328:
	mov.u32 	%r2817, %tid.x;
	or.b32  	%r2818, %r2817, 9216;
	setp.ge.s32 	%p815, %r2818, %r62;
	@%p815 bra 	$L__BB7_332;
	mov.u32 	%r2819, %tid.x;
	or.b32  	%r2820, %r2819, 9216;
	setp.ge.s32 	%p816, %r2820, %r4;
	@%p816 bra 	$L__BB7_331;
	ld.global.u32 	%r3133, [%rd17+36864];
	bra.uni 	$L__BB7_332;
$L__BB7_331:
	ld.global.u32 	%r3133, [%rd18+36864];
$L__BB7_332:
	bar.sync 	0;
	mov.u32 	%r2821, %tid.x;
	shl.b32 	%r2822, %r2821, 2;
	mov.u32 	%r2823, _ZN6thrust24THRUST_300001_SM_1000_NS8cuda_cub4core6detail5shmemE;
	add.s32 	%r2824, %r2823, %r2822;
	st.shared.u32 	[%r2824+2048], %r3134;
	st.shared.u32 	[%r2824+4096], %r3135;
	st.shared.u32 	[%r2824+6144], %r3136;
	st.shared.u32 	[%r2824+8192], %r3137;
	st.shared.u32 	[%r2824+10240], %r3138;
	st.shared.u32 	[%r2824+12288], %r3139;
	st.shared.u32 	[%r2824+14336], %r3140;
	st.shared.u32 	[%r2824+16384], %r3141;
	st.shared.u32 	[%r2824+18432], %r3142;
	st.shared.u32 	[%r2824+20480], %r3143;
	st.shared.u32 	[%r2824+22528], %r3144;
	st.shared.u32 	[%r2824+24576], %r3145;
	st.shared.u32 	[%r2824+26624], %r3146;
	st.shared.u32 	[%r2824+28672], %r3147;
	st.shared.u32 	[%r2824+30720], %r3148;
	st.shared.u32 	[%r2824+32768], %r3149;
	st.shared.u32 	[%r2824+34816], %r3150;
	st.shared.u32 	[%r2824+36864], %r3151;
	st.shared.u32 	[%r2824+38912], %r3133;
	bar.sync 	0;
	@%p773 bra 	$L__BB7_334;
	shl.b32 	%r2825, %r145, 2;
	mov.u32 	%r2826, _ZN6thrust24THRUST_300001_SM_1000_NS8cuda_cub4core6detail5shmemE;
	add.s32 	%r2827, %r2826, %r2825;
	ld.shared.u32 	%r3134, [%r2827+2048];
$L__BB7_334:
	@%p774 bra 	$L__BB7_336;
	shl.b32 	%r2828, %r156, 2;
	mov.u32 	%r2829, _ZN6thrust24THRUST_300001_SM_1000_NS8cuda_cub4core6detail5shmemE;
	add.s32 	%r2830, %r2829, %r2828;
	ld.shared.u32 	%r3135, [%r2830+2048];
$L__BB7_336:
	@%p775 bra 	$L__BB7_338;
	shl.b32 	%r2831, %r167, 2;
	mov.u32 	%r2832, _ZN6thrust24THRUST_300001_SM_1000_NS8cuda_cub4core6detail5shmemE;
	add.s32 	%r2833, %r2832, %r2831;
	ld.shared.u32 	%r3136, [%r2833+2048];
$L__BB7_338:
	@%p776 bra 	$L__BB7_340;
	shl.b32 	%r2834, %r178, 2;
	mov.u32 	%r2835, _ZN6thrust24THRUST_300001_SM_1000_NS8cuda_cub4core6detail5shmemE;
	add.s32 	%r2836, %r2835, %r2834;
	ld.shared.u32 	%r3137, [%r2836+2048];
$L__BB7_340:
	@%p777 bra 	$L__BB7_342;
	shl.b32 	%r2837, %r189, 2;
	mov.u32 	%r2838, _ZN6thrust24THRUST_300001_SM_1000_NS8cuda_cub4core6detail5shmemE;
	add.s32 	%r2839, %r2838, %r2837;
	ld.shared.u32 	%r3138, [%r2839+2048];
$L__BB7_342:
	@%p778 bra 	$L__BB7_344;
	shl.b32 	%r2840, %r200, 2;
	mov.u32 	%r2841, _ZN6thrust24THRUST_300001_SM_1000_NS8cuda_cub4core6detail5shmemE;
	add.s32 	%r2842, %r2841, %r2840;
	ld.shared.u32 	%r3139, [%r2842+2048];
$L__BB7_344:
	setp.eq.s32 	%p823, %r394, 0;
	@%p823 bra 	$L__BB7_346;
	shl.b32 	%r2843, %r210, 2;
	mov.u32 	%r2844, _ZN6thrust24THRUST_300001_SM_1000_NS8cuda_cub4core6detail5shmemE;
	add.s32 	%r2845, %r2844, %r2843;
	ld.shared.u32 	%r3140, [%r2845+2048];
$L__BB7_346:
	setp.eq.s32 	%p824, %r397, 0;
	@%p824 bra 	$L__BB7_348;
	shl.b32 	%r2846, %r221, 2;
	mov.u32 	%r2847, _ZN6thrust24THRUST_300001_SM_1000_NS8cuda_cub4core6detail5shmemE;
	add.s32 	%r2848, %r2847, %r2846;
	ld.shared.u32 	%r3141, [%r2848+2048];
$L__BB7_348:
	setp.eq.s32 	%p825, %r400, 0;
	@%p825 bra 	$L__BB7_350;
	shl.b32 	%r2849, %r231, 2;
	mov.u32 	%r2850, _ZN6thrust24THRUST_300001_SM_1000_NS8cuda_cub4core6detail5shmemE;
	add.s32 	%r2851, %r2850, %r2849;
	ld.shared.u32 	%r3142, [%r2851+2048];
$L__BB7_350:
	setp.eq.s32 	%p826, %r403, 0;
	@%p826 bra 	$L__BB7_352;
	shl.b32 	%r2852, %r242, 2;
	mov.u32 	%r2853, _ZN6thrust24THRUST_300001_SM_1000_NS8cuda_cub4core6detail5shmemE;
	add.s32 	%r2854, %r2853, %r2852;
	ld.shared.u32 	%r3143, [%r2854+2048];
$L__BB7_352:
	setp.eq.s32 	%p827, %r406, 0;
	@%p827 bra 	$L__BB7_354;
	shl.b32 	%r2855, %r252, 2;
	mov.u32 	%r2856, _ZN6thrust24THRUST_300001_SM_1000_NS8cuda_cub4core6detail5shmemE;
	add.s32 	%r2857, %r2856, %r2855;
	ld.shared.u32 	%r3144, [%r2857+2048];
$L__BB7_354:
	setp.eq.s32 	%p828, %r409, 0;
	@%p828 bra 	$L__BB7_356;
	shl.b32 	%r2858, %r263, 2;
	mov.u32 	%r2859, _ZN6thrust24THRUST_300001_SM_1000_NS8cuda_cub4core6detail5shmemE;
	add.s32 	%r2860, %r2859, %r2858;
	ld.shared.u32 	%r3145, [%r2860+2048];
$L__BB7_356:
	setp.eq.s32 	%p829, %r412, 0;
	@%p829 bra 	$L__BB7_358;
	shl.b32 	%r2861, %r273, 2;
	mov.u32 	%r2862, _ZN6thrust24THRUST_300001_SM_1000_NS8cuda_cub4core6detail5shmemE;
	add.s32 	%r2863, %r2862, %r2861;
	ld.shared.u32 	%r3146, [%r2863+2048];
$L__BB7_358:
	setp.eq.s32 	%p830, %r415, 0;
	@%p830 bra 	$L__BB7_360;
	shl.b32 	%r2864, %r284, 2;
	mov.u32 	%r2865, _ZN6thrust24THRUST_300001_SM_1000_NS8cuda_cub4core6detail5shmemE;
	add.s32 	%r2866, %r2865, %r2864;
	ld.shared.u32 	%r3147, [%r2866+2048];
$L__BB7_360:
	setp.eq.s32 	%p831, %r418, 0;
	@%p831 bra 	$L__BB7_362;
	shl.b32 	%r2867, %r294, 2;
	mov.u32 	%r2868, _ZN6thrust24THRUST_300001_SM_1000_NS8cuda_cub4core6detail5shmemE;
	add.s32 	%r2869, %r2868, %r2867;
	ld.shared.u32 	%r3148, [%r2869+2048];
$L__BB7_362:
	setp.eq.s32 	%p832, %r421, 0;
	@%p832 bra 	$L__BB7_364;
	shl.b32 	%r2870, %r305, 2;
	mov.u32 	%r2871, _ZN6thrust24THRUST_300001_SM_1000_NS8cuda_cub4core6detail5shmemE;
	add.s32 	%r2872, %r2871, %r2870;
	ld.shared.u32 	%r3149, [%r2872+2048];
$L__BB7_364:
	setp.eq.s32 	%p833, %r424, 0;
	@%p833 bra 	$L__BB7_366;
	shl.b32 	%r2873, %r315, 2;
	mov.u32 	%r2874, _ZN6thrust24THRUST_300001_SM_1000_NS8cuda_cub4core6detail5shmemE;
	add.s32 	%r2875, %r2874, %r2873;
	ld.shared.u32 	%r3150, [%r2875+2048];
$L__BB7_366:
	setp.eq.s32 	%p834, %r427, 0;
	@%p834 bra 	$L__BB7_368;
	shl.b32 	%r2876, %r326, 2;
	mov.u32 	%r2877, _ZN6thrust24THRUST_300001_SM_1000_NS8cuda_cub4core6detail5shmemE;
	add.s32 	%r2878, %r2877, %r2876;
	ld.shared.u32 	%r3151, [%r2878+2048];
$L__BB7_368:
	setp.eq.s32 	%p835, %r430, 0;
	@%p835 bra 	$L__BB7_370;
	shl.b32 	%r2879, %r336, 2;
	mov.u32 	%r2880, _ZN6thrust24THRUST_300001_SM_1000_NS8cuda_cub4core6detail5shmemE;
	add.s32 	%r2881, %r2880, %r2879;
	ld.shared.u32 	%r3133, [%r2881+2048];
$L__BB7_370:
	setp.ge.s32 	%p836, %r146, %r139;
	bar.sync 	0;
	@%p836 bra 	$L__BB7_372;
	add.s32 	%r547, %r3154, 1;
	shl.b32 	%r2882, %r3154, 2;
	mov.u32 	%r2883, _ZN6thrust24THRUST_300001_SM_1000_NS8cuda_cub4core6detail5shmemE;
	add.s32 	%r2884, %r2883, %r2882;
	st.shared.u32 	[%r2884+2048], %r3134;
	mov.u32 	%r3154, %r547;
$L__BB7_372:
	setp.ge.s32 	%p837, %r157, %r139;
	@%p837 bra 	$L__BB7_374;
	add.s32 	%r549, %r3154, 1;
	shl.b32 	%r2885, %r3154, 2;
	mov.u32 	%r2886, _ZN6thrust24THRUST_300001_SM_1000_NS8cuda_cub4core6detail5shmemE;
	add.s32 	%r2887, %r2886, %r2885;
	st.shared.u32 	[%r2887+2048], %r3135;
	mov.u32 	%r3154, %r549;
$L__BB7_374:
	setp.ge.s32 	%p838, %r168, %r139;
	@%p838 bra 	$L__BB7_376;
	add.s32 	%r551, %r3154, 1;
	shl.b32 	%r2888, %r3154, 2;
	mov.u32 	%r2889, _ZN6thrust24THRUST_300001_SM_1000_NS8cuda_cub4core6detail5shmemE;
	add.s32 	%r2890, %r2889, %r2888;
	st.shared.u32 	[%r2890+2048], %r3136;
	mov.u32 	%r3154, %r551;
$L__BB7_376:
	setp.ge.s32 	%p839, %r179, %r139;
	@%p839 bra 	$L__BB7_378;
	add.s32 	%r553, %r3154, 1;
	shl.b32 	%r2891, %r3154, 2;
	mov.u32 	%r2892, _ZN6thrust24THRUST_300001_SM_1000_NS8cuda_cub4core6detail5shmemE;
	add.s32 	%r2893, %r2892, %r2891;
	st.shared.u32 	[%r2893+2048], %r3137;
	mov.u32 	%r3154, %r553;
$L__BB7_378:
	setp.ge.s32 	%p840, %r190, %r139;
	@%p840 bra 	$L__BB7_380;
	add.s32 	%r555, %r3154, 1;
	shl.b32 	%r2894, %r3154, 2;
	mov.u32 	%r2895, _ZN6thrust24THRUST_300001_SM_1000_NS8cuda_cub4core6detail5shmemE;
	add.s32 	%r2896, %r2895, %r2894;
	st.shared.u32 	[%r2896+2048], %r3138;
	mov.u32 	%r3154, %r555;
$L__BB7_380:
	setp.eq.s32 	%p841, %r391, 0;
	@%p841 bra 	$L__BB7_382;
	add.s32 	%r557, %r3154, 1;
	shl.b32 	%r2897, %r3154, 2;
	mov.u32 	%r2898, _ZN6thrust24THRUST_300001_SM_1000_NS8cuda_cub4core6detail5shmemE;
	add.s32 	%r2899, %r2898, %r2897;
	st.shared.u32 	[%r2899+2048], %r3139;
	mov.u32 	%r3154, %r557;
$L__BB7_382:
	setp.eq.s32 	%p842, %r394, 0;
	@%p842 bra 	$L__BB7_384;
	add.s32 	%r559, %r3154, 1;
	shl.b32 	%r2900, %r3154, 2;
	mov.u32 	%r2901, _ZN6thrust24THRUST_300001_SM_1000_NS8cuda_cub4core6detail5shmemE;
	add.s32 	%r2902, %r2901, %r2900;
	st.shared.u32 	[%r2902+2048], %r3140;
	mov.u32 	%r3154, %r559;
$L__BB7_384:
	setp.eq.s32 	%p843, %r397, 0;
	@%p843 bra 	$L__BB7_386;
	add.s32 	%r561, %r3154, 1;
	shl.b32 	%r2903, %r3154, 2;
	mov.u32 	%r2904, _ZN6thrust24THRUST_300001_SM_1000_NS8cuda_cub4core6detail5shmemE;
	add.s32 	%r2905, %r2904, %r2903;
	st.shared.u32 	[%r2905+2048], %r3141;
	mov.u32 	%r3154, %r561;
$L__BB7_386:
	setp.eq.s32 	%p844, %r400, 0;
	@%p844 bra 	$L__BB7_388;
	add.s32 	%r563, %r3154, 1;
	shl.b32 	%r2906, %r3154, 2;
	mov.u32 	%r2907, _ZN6thrust24THRUST_300001_SM_1000_NS8cuda_cub4core6detail5shmemE;
	add.s32 	%r2908, %r2907, %r2906;
	st.shared.u32 	[%r2908+2048], %r3142;
	mov.u32 	%r3154, %r563;
$L__BB7_388:
	setp.eq.s32 	%p845, %r403, 0;
	@%p845 bra 	$L__BB7_390;
	add.s32 	%r565, %r3154, 1;
	shl.b32 	%r2909, %r3154, 2;
	mov.u32 	%r2910, _ZN6thrust24THRUST_300001_SM_1000_NS8cuda_cub4core6detail5shmemE;
	add.s32 	%r2911, %r2910, %r2909;
	st.shared.u32 	[%r2911+2048], %r3143;
	mov.u32 	%r3154, %r565;
$L__BB7_390:
	setp.eq.s32 	%p846, %r406, 0;
	@%p846 bra 	$L__BB7_392;
	add.s32 	%r567, %r3154, 1;
	shl.b32 	%r2912, %r3154, 2;
	mov.u32 	%r2913, _ZN6thrust24THRUST_300001_SM_1000_NS8cuda_cub4core6detail5shmemE;
	add.s32 	%r2914, %r2913, %r2912;
	st.shared.u32 	[%r2914+2048], %r3144;
	mov.u32 	%r3154, %r567;
$L__BB7_392:
	setp.eq.s32 	%p847, %r409, 0;
	@%p847 bra 	$L__BB7_394;
	add.s32 	%r569, %r3154, 1;
	shl.b32 	%r2915, %r3154, 2;
	mov.u32 	%r2916, _ZN6thrust24THRUST_300001_SM_1000_NS8cuda_cub4core6detail5shmemE;
	add.s32 	%r2917, %r2916, %r2915;
	st.shared.u32 	[%r2917+2048], %r3145;
	mov.u32 	%r3154, %r569;
$L__BB7_394:
	setp.eq.s32 	%p848, %r412, 0;
	@%p848 bra 	$L__BB7_396;
	add.s32 	%r571, %r3154, 1;
	shl.b32 	%r2918, %r3154, 2;
	mov.u32 	%r2919, _ZN6thrust24THRUST_300001_SM_1000_NS8cuda_cub4core6detail5shmemE;
	add.s32 	%r2920, %r2919, %r2918;
	st.shared.u32 	[%r2920+2048], %r3146;
	mov.u32 	%r3154, %r571;
$L__BB7_396:
	setp.eq.s32 	%p849, %r415, 0;
	@%p849 bra 	$L__BB7_398;
	add.s32 	%r573, %r3154, 1;
	shl.b32 	%r2921, %r3154, 2;
	mov.u32 	%r2922, _ZN6thrust24THRUST_300001_SM_1000_NS8cuda_cub4core6detail5shmemE;
	add.s32 	%r2923, %r2922, %r2921;
	st.shared.u32 	[%r2923+2048], %r3147;
	mov.u32 	%r3154, %r573;
$L__BB7_398:
	setp.eq.s32 	%p850, %r418, 0;
	@%p850 bra 	$L__BB7_400;
	add.s32 	%r575, %r3154, 1;
	shl.b32 	%r2924, %r3154, 2;
	mov.u32 	%r2925, _ZN6thrust24THRUST_300001_SM_1000_NS8cuda_cub4core6detail5shmemE;
	add.s32 	%r2926, %r2925, %r2924;
	st.shared.u32 	[%r2926+2048], %r3148;
	mov.u32 	%r3154, %r575;
$L__BB7_400:
	setp.eq.s32 	%p851, %r421, 0;
	@%p851 bra 	$L__BB7_402;
	add.s32 	%r577, %r3154, 1;
	shl.b32 	%r2927, %r3154, 2;
	mov.u32 	%r2928, _ZN6thrust24THRUST_300001_SM_1000_NS8cuda_cub4core6detail5shmemE;
	add.s32 	%r2929, %r2928, %r2927;
	st.shared.u32 	[%r2929+2048], %r3149;
	mov.u32 	%r3154, %r577;
$L__BB7_402:
	setp.eq.s32 	%p852, %r424, 0;
	@%p852 bra 	$L__BB7_404;
	add.s32 	%r579, %r3154, 1;
	shl.b32 	%r2930, %r3154, 2;
	mov.u32 	%r2931, _ZN6thrust24THRUST_300001_SM_1000_NS8cuda_cub4core6detail5shmemE;
	add.s32 	%r2932, %r2931, %r2930;
	st.shared.u32 	[%r2932+2048], %r3150;
	mov.u32 	%r3154, %r579;
$L__BB7_404:
	setp.eq.s32 	%p853, %r427, 0;
	@%p853 bra 	$L__BB7_406;
	add.s32 	%r581, %r3154, 1;
	shl.b32 	%r2933, %r3154, 2;
	mov.u32 	%r2934, _ZN6thrust24THRUST_300001_SM_1000_NS8cuda_cub4core6detail5shmemE;
	add.s32 	%r2935, %r2934, %r2933;
	st.shared.u32 	[%r2935+2048], %r3151;
	mov.u32 	%r3154, %r581;
$L__BB7_406:
	setp.eq.s32 	%p854, %r430, 0;
	@%p854 bra 	$L__BB7_408;
	shl.b32 	%r2936, %r3154, 2;
	mov.u32 	%r2937, _ZN6thrust24THRUST_300001_SM_1000_NS8cuda_cub4core6detail5shmemE;
	add.s32 	%r2938, %r2937, %r2936;
	st.shared.u32 	[%r2938+2048], %r3133;
$L__BB7_408:
	mov.u32 	%r3177, %tid.x;
	setp.ge.s32 	%p855, %r3177, %r3087;
	bar.sync 	0;
	@%p855 bra 	$L__BB7_866;
	not.b32 	%r2939, %r3177;
	add.s32 	%r584, %r3087, %r2939;
	and.b32  	%r2940, %r584, 1536;
	setp.eq.s32 	%p856, %r2940, 1536;
	@%p856 bra 	$L__BB7_412;
	shr.u32 	%r2941, %r584, 9;
	add.s32 	%r2942, %r2941, 1;
	and.b32  	%r2943, %r2942, 3;
	add.s32 	%r3173, %r3177, %r3089;
	shl.b32 	%r2944, %r3177, 2;
	mov.u32 	%r2945, _ZN6thrust24THRUST_300001_SM_1000_NS8cuda_cub4core6detail5shmemE;
	add.s32 	%r2946, %r2944, %r2945;
	add.s32 	%r3172, %r2946, 2048;
	neg.s32 	%r3171, %r2943;
	shl.b32 	%r2947, %r2942, 9;
	and.b32  	%r2948, %r2947, 1536;
	add.s32 	%r3177, %r3177, %r2948;
$L__BB7_411:
	.pragma "nounroll";
	mul.wide.s32 	%rd137, %r3173, 4;
	add.s64 	%rd138, %rd8, %rd137;
	ld.shared.u32 	%r2949, [%r3172];
	st.global.u32 	[%rd138], %r2949;
	add.s32 	%r3173, %r3173, 512;
	add.s32 	%r3172, %r3172, 2048;
	add.s32 	%r3171, %r3171, 1;
	setp.ne.s32 	%p857, %r3171, 0;
	@%p857 bra 	$L__BB7_411;
$L__BB7_412:
	setp.lt.u32 	%p858, %r584, 1536;
	@%p858 bra 	$L__BB7_866;
	add.s64 	%rd19, %rd8, 4096;
	add.s32 	%r3176, %r3089, %r3177;
	shl.b32 	%r2950, %r3177, 2;
	mov.u32 	%r2951, _ZN6thrust24THRUST_300001_SM_1000_NS8cuda_cub4core6detail5shmemE;
	add.s32 	%r2952, %r2950, %r2951;
	add.s32 	%r3175, %r2952, 8192;
$L__BB7_414:
	mul.wide.s32 	%rd139, %r3176, 4;
	add.s64 	%rd140, %rd19, %rd139;
	ld.shared.u32 	%r2953, [%r3175+-6144];
	st.global.u32 	[%rd140+-4096], %r2953;
	ld.shared.u32 	%r2954, [%r3175+-4096];
	st.global.u32 	[%rd140+-2048], %r2954;
	ld.shared.u32 	%r2955, [%r3175+-2048];
	st.global.u32 	[%rd140], %r2955;
	ld.shared.u32 	%r2956, [%r3175];
	st.global.u32 	[%rd140+2048], %r2956;
	add.s32 	%r3177, %r3177, 2048;
	add.s32 	%r3176, %r3176, 2048;
	add.s32 	%r3175, %r3175, 8192;
	setp.lt.s32 	%p859, %r3177, %r3087;
	@%p859 bra 	$L__BB7_414;
	bra.uni 	$L__BB7_866;
$L__BB7_415:
	mul.wide.u32 	%rd38, %r1, 8;
	add.s64 	%rd39, %rd1, %rd38;
	ld.global.u32 	%r604, [%rd39];
	ld.global.u32 	%r605, [%rd39+4];
	ld.global.u32 	%r1230, [%rd39+8];
	ld.global.u32 	%r1231, [%rd39+12];
	sub.s32 	%r606, %r1230, %r604;
	sub.s32 	%r1232, %r1231, %r605;
	cvt.s64.s32 	%rd40, %r604;
	cvt.s64.s32 	%rd20, %r605;
	mov.u32 	%r608, %tid.x;
	add.s32 	%r609, %r1232, %r606;
	setp.ge.s32 	%p218, %r608, %r609;
	cvt.u64.u32 	%rd21, %r608;
	add.s64 	%rd41, %rd21, %rd40;
	shl.b64 	%rd42, %rd41, 2;
	add.s64 	%rd22, %rd3, %rd42;
	@%p218 bra 	$L__BB7_419;
	setp.ge.s32 	%p219, %r608, %r606;
	@%p219 bra 	$L__BB7_418;
	ld.global.u32 	%r3178, [%rd22];
	bra.uni 	$L__BB7_419;
$L__BB7_418:
	sub.s32 	%r1233, %r608, %r606;
	cvt.s64.s32 	%rd43, %r1233;
	add.s64 	%rd44, %rd43, %rd20;
	shl.b64 	%rd45, %rd44, 2;
	add.s64 	%rd46, %rd4, %rd45;
	ld.global.u32 	%r3178, [%rd46];
$L__BB7_419:
	add.s32 	%r613, %r608, 512;
	setp.ge.s32 	%p220, %r613, %r609;
	cvt.s64.s32 	%rd47, %r606;
	sub.s64 	%rd48, %rd21, %rd47;
	add.s64 	%rd49, %rd48, %rd20;
	shl.b64 	%rd50, %rd49, 2;
	add.s64 	%rd23, %rd4, %rd50;
	@%p220 bra 	$L__BB7_423;
	setp.lt.s32 	%p221, %r613, %r606;
	@%p221 bra 	$L__BB7_422;
	ld.global.u32 	%r3179, [%rd23+2048];
	bra.uni 	$L__BB7_423;
$L__BB7_422:
	ld.global.u32 	%r3179, [%rd22+2048];
$L__BB7_423:
	or.b32  	%r617, %r608, 1024;
	setp.ge.s32 	%p222, %r617, %r609;
	@%p222 bra 	$L__BB7_427;
	setp.lt.s32 	%p223, %r617, %r606;
	@%p223 bra 	$L__BB7_426;
	ld.global.u32 	%r3180, [%rd23+4096];
	bra.uni 	$L__BB7_427;
$L__BB7_426:
	ld.global.u32 	%r3180, [%rd22+4096];
$L__BB7_427:
	add.s32 	%r621, %r608, 1536;
	setp.ge.s32 	%p224, %r621, %r609;
	@%p224 bra 	$L__BB7_431;
	setp.lt.s32 	%p225, %r621, %r606;
	@%p225 bra 	$L__BB7_430;
	ld.global.u32 	%r3181, [%rd23+6144];
	bra.uni 	$L__BB7_431;
$L__BB7_430:
	ld.global.u32 	%r3181, [%rd22+6144];
$L__BB7_431:
	or.b32  	%r625, %r608, 2048;
	setp.ge.s32 	%p226, %r625, %r609;
	@%p226 bra 	$L__BB7_435;
	setp.lt.s32 	%p227, %r625, %r606;
	@%p227 bra 	$L__BB7_434;
	ld.global.u32 	%r3182, [%rd23+8192];
	bra.uni 	$L__BB7_435;
$L__BB7_434:
	ld.global.u32 	%r3182, [%rd22+8192];
$L__BB7_435:
	add.s32 	%r629, %r608, 2560;
	setp.ge.s32 	%p228, %r629, %r609;
	@%p228 bra 	$L__BB7_439;
	setp.lt.s32 	%p229, %r629, %r606;
	@%p229 bra 	$L__BB7_438;
	ld.global.u32 	%r3183, [%rd23+10240];
	bra.uni 	$L__BB7_439;
$L__BB7_438:
	ld.global.u32 	%r3183, [%rd22+10240];
$L__BB7_439:
	or.b32  	%r633, %r608, 3072;
	setp.ge.s32 	%p230, %r633, %r609;
	@%p230 bra 	$L__BB7_443;
	setp.lt.s32 	%p231, %r633, %r606;
	@%p231 bra 	$L__BB7_442;
	ld.global.u32 	%r3184, [%rd23+12288];
	bra.uni 	$L__BB7_443;
$L__BB7_442:
	ld.global.u32 	%r3184, [%rd22+12288];
$L__BB7_443:
	add.s32 	%r637, %r608, 3584;
	setp.ge.s32 	%p232, %r637, %r609;
	@%p232 bra 	$L__BB7_447;
	setp.lt.s32 	%p233, %r637, %r606;
	@%p233 bra 	$L__BB7_446;
	ld.global.u32 	%r3185, [%rd23+14336];
	bra.uni 	$L__BB7_447;
$L__BB7_446:
	ld.global.u32 	%r3185, [%rd22+14336];
$L__BB7_447:
	or.b32  	%r641, %r608, 4096;
	setp.ge.s32 	%p234, %r641, %r609;
	@%p234 bra 	$L__BB7_451;
	setp.lt.s32 	%p235, %r641, %r606;
	@%p235 bra 	$L__BB7_450;
	ld.global.u32 	%r3186, [%rd23+16384];
	bra.uni 	$L__BB7_451;
$L__BB7_450:
	ld.global.u32 	%r3186, [%rd22+16384];
$L__BB7_451:
	add.s32 	%r645, %r608, 4608;
	setp.ge.s32 	%p236, %r645, %r609;
	@%p236 bra 	$L__BB7_455;
	setp.lt.s32 	%p237, %r645, %r606;
	@%p237 bra 	$L__BB7_454;
	ld.global.u32 	%r3187, [%rd23+18432];
	bra.uni 	$L__BB7_455;
$L__BB7_454:
	ld.global.u32 	%r3187, [%rd22+18432];
$L__BB7_455:
	or.b32  	%r649, %r608, 5120;
	setp.ge.s32 	%p238, %r649, %r609;
	@%p238 bra 	$L__BB7_459;
	setp.lt.s32 	%p239, %r649, %r606;
	@%p239 bra 	$L__BB7_458;
	ld.global.u32 	%r3188, [%rd23+20480];
	bra.uni 	$L__BB7_459;
$L__BB7_458:
	ld.global.u32 	%r3188, [%rd22+20480];
$L__BB7_459:
	add.s32 	%r653, %r608, 5632;
	setp.ge.s32 	%p240, %r653, %r609;
	@%p240 bra 	$L__BB7_463;
	setp.lt.s32 	%p241, %r653, %r606;
	@%p241 bra 	$L__BB7_462;
	ld.global.u32 	%r3189, [%rd23+22528];
	bra.uni 	$L__BB7_463;
$L__BB7_462:
	ld.global.u32 	%r3189, [%rd22+22528];
$L__BB7_463:
	or.b32  	%r657, %r608, 6144;
	setp.ge.s32 	%p242, %r657, %r609;
	@%p242 bra 	$L__BB7_467;
	setp.lt.s32 	%p243, %r657, %r606;
	@%p243 bra 	$L__BB7_466;
	ld.global.u32 	%r3190, [%rd23+24576];
	bra.uni 	$L__BB7_467;
$L__BB7_466:
	ld.global.u32 	%r3190, [%rd22+24576];
$L__BB7_467:
	add.s32 	%r661, %r608, 6656;
	setp.ge.s32 	%p244, %r661, %r609;
	@%p244 bra 	$L__BB7_471;
	setp.lt.s32 	%p245, %r661, %r606;
	@%p245 bra 	$L__BB7_470;
	ld.global.u32 	%r3191, [%rd23+26624];
	bra.uni 	$L__BB7_471;
$L__BB7_470:
	ld.global.u32 	%r3191, [%rd22+26624];
$L__BB7_471:
	or.b32  	%r665, %r608, 7168;
	setp.ge.s32 	%p246, %r665, %r609;
	@%p246 bra 	$L__BB7_475;
	setp.lt.s32 	%p247, %r665, %r606;
	@%p247 bra 	$L__BB7_474;
	ld.global.u32 	%r3192, [%rd23+28672];
	bra.uni 	$L__BB7_475;
$L__BB7_474:
	ld.global.u32 	%r3192, [%rd22+28672];
$L__BB7_475:
	add.s32 	%r669, %r608, 7680;
	setp.ge.s32 	%p248, %r669, %r609;
	@%p248 bra 	$L__BB7_479;
	setp.lt.s32 	%p249, %r669, %r606;
	@%p249 bra 	$L__BB7_478;
	ld.global.u32 	%r3193, [%rd23+30720];
	bra.uni 	$L__BB7_479;
$L__BB7_478:
	ld.global.u32 	%r3193, [%rd22+30720];
$L__BB7_479:
	or.b32  	%r673, %r608, 8192;
	setp.ge.s32 	%p250, %r673, %r609;
	@%p250 bra 	$L__BB7_483;
	setp.lt.s32 	%p251, %r673, %r606;
	@%p251 bra 	$L__BB7_482;
	ld.global.u32 	%r3194, [%rd23+32768];
	bra.uni 	$L__BB7_483;
$L__BB7_482:
	ld.global.u32 	%r3194, [%rd22+32768];
$L__BB7_483:
	add.s32 	%r1251, %r608, 8704;
	setp.ge.s32 	%p252, %r1251, %r609;
	@%p252 bra 	$L__BB7_487;
	setp.lt.s32 	%p253, %r1251, %r606;
	@%p253 bra 	$L__BB7_486;
	ld.global.u32 	%r3195, [%rd23+34816];
	bra.uni 	$L__BB7_487;
$L__BB7_486:
	ld.global.u32 	%r3195, [%rd22+34816];
$L__BB7_487:
	or.b32  	%r1254, %r608, 9216;
	setp.ge.s32 	%p254, %r1254, %r609;
	@%p254 bra 	$L__BB7_491;
	setp.lt.s32 	%p255, %r1254, %r606;
	@%p255 bra 	$L__BB7_490;
	ld.global.u32 	%r3196, [%rd23+36864];
	bra.uni 	$L__BB7_491;
$L__BB7_490:
	ld.global.u32 	%r3196, [%rd22+36864];
$L__BB7_491:
	mov.u32 	%r1256, _ZN6thrust24THRUST_300001_SM_1000_NS8cuda_cub4core6detail5shmemE;
	add.s32 	%r1257, %r1256, 2048;
	shl.b32 	%r1259, %r608, 2;
	add.s32 	%r683, %r1257, %r1259;
	st.shared.u32 	[%r683], %r3178;
	st.shared.u32 	[%r683+2048], %r3179;
	st.shared.u32 	[%r683+4096], %r3180;
	st.shared.u32 	[%r683+6144], %r3181;
	st.shared.u32 	[%r683+8192], %r3182;
	st.shared.u32 	[%r683+10240], %r3183;
	st.shared.u32 	[%r683+12288], %r3184;
	st.shared.u32 	[%r683+14336], %r3185;
	st.shared.u32 	[%r683+16384], %r3186;
	st.shared.u32 	[%r683+18432], %r3187;
	st.shared.u32 	[%r683+20480], %r3188;
	st.shared.u32 	[%r683+22528], %r3189;
	st.shared.u32 	[%r683+24576], %r3190;
	st.shared.u32 	[%r683+26624], %r3191;
	st.shared.u32 	[%r683+28672], %r3192;
	st.shared.u32 	[%r683+30720], %r3193;
	st.shared.u32 	[%r683+32768], %r3194;
	st.shared.u32 	[%r683+34816], %r3195;
	st.shared.u32 	[%r683+36864], %r3196;
	bar.sync 	0;
	mul.lo.s32 	%r1260, %r608, 19;
	min.s32 	%r684, %r609, %r1260;
	shl.b32 	%r1261, %r606, 2;
	add.s32 	%r685, %r1257, %r1261;
	sub.s32 	%r1262, %r684, %r1232;
	max.s32 	%r3199, %r1262, 0;
	min.s32 	%r3198, %r606, %r684;
	setp.ge.s32 	%p256, %r3199, %r3198;
	@%p256 bra 	$L__BB7_493;
$L__BB7_492:
	add.s32 	%r1263, %r3199, %r3198;
	shr.s32 	%r1264, %r1263, 1;
	shl.b32 	%r1265, %r1264, 2;
	add.s32 	%r1267, %r1256, %r1265;
	ld.shared.u32 	%r1268, [%r1267+2048];
	not.b32 	%r1269, %r1264;
	add.s32 	%r1270, %r684, %r1269;
	shl.b32 	%r1271, %r1270, 2;
	add.s32 	%r1272, %r685, %r1271;
	ld.shared.u32 	%r1273, [%r1272];
	setp.lt.s32 	%p257, %r1273, %r1268;
	add.s32 	%r1274, %r1264, 1;
	selp.b32 	%r3199, %r3199, %r1274, %p257;
	selp.b32 	%r3198, %r1264, %r3198, %p257;
	setp.lt.s32 	%p258, %r3199, %r3198;
	@%p258 bra 	$L__BB7_492;
$L__BB7_493:
	sub.s32 	%r693, %r684, %r3199;
	setp.ge.s32 	%p259, %r693, %r1232;
	mov.b32 	%r3226, 0;
	@%p259 bra 	$L__BB7_518;
	shl.b32 	%r1278, %r693, 2;
	add.s32 	%r694, %r685, %r1278;
	ld.shared.u32 	%r695, [%r694];
	setp.lt.s32 	%p260, %r3199, 1;
	mov.b32 	%r3203, 0;
	mov.u32 	%r3202, %r3199;
	@%p260 bra 	$L__BB7_496;
	mul.lo.s32 	%r1279, %r3199, 511;
	shr.s32 	%r1280, %r1279, 9;
	shl.b32 	%r1281, %r1280, 2;
	add.s32 	%r1283, %r1256, %r1281;
	ld.shared.u32 	%r1284, [%r1283+2048];
	setp.lt.s32 	%p261, %r1284, %r695;
	add.s32 	%r1285, %r1280, 1;
	selp.b32 	%r3202, %r3199, %r1280, %p261;
	selp.b32 	%r3203, %r1285, 0, %p261;
$L__BB7_496:
	setp.ge.s32 	%p262, %r3203, %r3202;
	@%p262 bra 	$L__BB7_498;
	mad.lo.s32 	%r1286, %r3202, 127, %r3203;
	shr.s32 	%r1287, %r1286, 7;
	shl.b32 	%r1288, %r1287, 2;
	add.s32 	%r1290, %r1256, %r1288;
	ld.shared.u32 	%r1291, [%r1290+2048];
	setp.lt.s32 	%p263, %r1291, %r695;
	add.s32 	%r1292, %r1287, 1;
	selp.b32 	%r3202, %r3202, %r1287, %p263;
	selp.b32 	%r3203, %r1292, %r3203, %p263;
$L__BB7_498:
	setp.ge.s32 	%p264, %r3203, %r3202;
	@%p264 bra 	$L__BB7_500;
	mad.lo.s32 	%r1293, %r3202, 31, %r3203;
	shr.s32 	%r1294, %r1293, 5;
	shl.b32 	%r1295, %r1294, 2;
	add.s32 	%r1297, %r1256, %r1295;
	ld.shared.u32 	%r1298, [%r1297+2048];
	setp.lt.s32 	%p265, %r1298, %r695;
	add.s32 	%r1299, %r1294, 1;
	selp.b32 	%r3202, %r3202, %r1294, %p265;
	selp.b32 	%r3203, %r1299, %r3203, %p265;
$L__BB7_500:
	setp.ge.s32 	%p266, %r3203, %r3202;
	@%p266 bra 	$L__BB7_502;
	mad.lo.s32 	%r1300, %r3202, 15, %r3203;
	shr.s32 	%r1301, %r1300, 4;
	shl.b32 	%r1302, %r1301, 2;
	add.s32 	%r1304, %r1256, %r1302;
	ld.shared.u32 	%r1305, [%r1304+2048];
	setp.lt.s32 	%p267, %r1305, %r695;
	add.s32 	%r1306, %r1301, 1;
	selp.b32 	%r3202, %r3202, %r1301, %p267;
	selp.b32 	%r3203, %r1306, %r3203, %p267;
$L__BB7_502:
	setp.ge.s32 	%p268, %r3203, %r3202;
	@%p268 bra 	$L__BB7_504;
$L__BB7_503:
	add.s32 	%r1308, %r3203, %r3202;
	shr.s32 	%r1309, %r1308, 1;
	shl.b32 	%r1310, %r1309, 2;
	add.s32 	%r1312, %r1256, %r1310;
	ld.shared.u32 	%r1313, [%r1312+2048];
	setp.lt.s32 	%p269, %r1313, %r695;
	add.s32 	%r1314, %r1309, 1;
	selp.b32 	%r3202, %r3202, %r1309, %p269;
	selp.b32 	%r3203, %r1314, %r3203, %p269;
	setp.lt.s32 	%p270, %r3203, %r3202;
	@%p270 bra 	$L__BB7_503;
$L__BB7_504:
	setp.lt.s32 	%p271, %r693, 1;
	mov.b32 	%r3214, 0;
	mov.u32 	%r3213, %r693;
	@%p271 bra 	$L__BB7_506;
	mul.lo.s32 	%r1317, %r693, 511;
	shr.s32 	%r1318, %r1317, 9;
	shl.b32 	%r1319, %r1318, 2;
	add.s32 	%r1320, %r685, %r1319;
	ld.shared.u32 	%r1321, [%r1320];
	setp.lt.s32 	%p272, %r1321, %r695;
	add.s32 	%r1322, %r1318, 1;
	selp.b32 	%r3213, %r693, %r1318, %p272;
	selp.b32 	%r3214, %r1322, 0, %p272;
$L__BB7_506:
	setp.ge.s32 	%p273, %r3214, %r3213;
	@%p273 bra 	$L__BB7_508;
	mad.lo.s32 	%r1324, %r3213, 127, %r3214;
	shr.s32 	%r1325, %r1324, 7;
	shl.b32 	%r1326, %r1325, 2;
	add.s32 	%r1327, %r685, %r1326;
	ld.shared.u32 	%r1328, [%r1327];
	setp.lt.s32 	%p274, %r1328, %r695;
	add.s32 	%r1329, %r1325, 1;
	selp.b32 	%r3213, %r3213, %r1325, %p274;
	selp.b32 	%r3214, %r1329, %r3214, %p274;
$L__BB7_508:
	setp.ge.s32 	%p275, %r3214, %r3213;
	@%p275 bra 	$L__BB7_510;
	mad.lo.s32 	%r1330, %r3213, 31, %r3214;
	shr.s32 	%r1331, %r1330, 5;
	shl.b32 	%r1332, %r1331, 2;
	add.s32 	%r1333, %r685, %r1332;
	ld.shared.u32 	%r1334, [%r1333];
	setp.lt.s32 	%p276, %r1334, %r695;
	add.s32 	%r1335, %r1331, 1;
	selp.b32 	%r3213, %r3213, %r1331, %p276;
	selp.b32 	%r3214, %r1335, %r3214, %p276;
$L__BB7_510:
	setp.ge.s32 	%p277, %r3214, %r3213;
	@%p277 bra 	$L__BB7_512;
	mad.lo.s32 	%r1336, %r3213, 15, %r3214;
	shr.s32 	%r1337, %r1336, 4;
	shl.b32 	%r1338, %r1337, 2;
	add.s32 	%r1339, %r685, %r1338;
	ld.shared.u32 	%r1340, [%r1339];
	setp.lt.s32 	%p278, %r1340, %r695;
	add.s32 	%r1341, %r1337, 1;
	selp.b32 	%r3213, %r3213, %r1337, %p278;
	selp.b32 	%r3214, %r1341, %r3214, %p278;
$L__BB7_512:
	setp.ge.s32 	%p279, %r3214, %r3213;
	@%p279 bra 	$L__BB7_514;
$L__BB7_513:
	add.s32 	%r1343, %r3214, %r3213;
	shr.s32 	%r1344, %r1343, 1;
	shl.b32 	%r1345, %r1344, 2;
	add.s32 	%r1346, %r685, %r1345;
	ld.shared.u32 	%r1347, [%r1346];
	setp.lt.s32 	%p280, %r1347, %r695;
	add.s32 	%r1348, %r1344, 1;
	selp.b32 	%r3213, %r3213, %r1344, %p280;
	selp.b32 	%r3214, %r1348, %r3214, %p280;
	setp.lt.s32 	%p281, %r3214, %r3213;
	@%p281 bra 	$L__BB7_513;
$L__BB7_514:
	sub.s32 	%r1351, %r3199, %r3203;
	sub.s32 	%r740, %r693, %r3214;
	add.s32 	%r741, %r740, %r1351;
	shr.s32 	%r1352, %r741, 1;
	max.s32 	%r742, %r1352, %r740;
	add.s32 	%r1354, %r3214, %r742;
	add.s32 	%r1355, %r1354, 1;
	min.s32 	%r1356, %r1355, %r1232;
	sub.s32 	%r3223, %r1356, %r693;
	setp.lt.s32 	%p282, %r3223, 1;
	mov.b32 	%r3224, 0;
	@%p282 bra 	$L__BB7_517;
	mov.b32 	%r3224, 0;
$L__BB7_516:
	add.s32 	%r1358, %r3224, %r3223;
	shr.s32 	%r1359, %r1358, 1;
	shl.b32 	%r1360, %r1359, 2;
	add.s32 	%r1361, %r694, %r1360;
	ld.shared.u32 	%r1362, [%r1361];
	setp.lt.s32 	%p283, %r695, %r1362;
	add.s32 	%r1363, %r1359, 1;
	selp.b32 	%r3223, %r1359, %r3223, %p283;
	selp.b32 	%r3224, %r3224, %r1363, %p283;
	setp.lt.s32 	%p284, %r3224, %r3223;
	@%p284 bra 	$L__BB7_516;
$L__BB7_517:
	add.s32 	%r1364, %r740, %r3224;
	min.s32 	%r1365, %r1364, %r742;
	sub.s32 	%r1366, %r741, %r1365;
	add.s32 	%r1367, %r1365, 1;
	setp.eq.s32 	%p285, %r1366, %r1367;
	setp.lt.s32 	%p286, %r742, %r1364;
	and.pred  	%p287, %p285, %p286;
	add.s32 	%r3199, %r1366, %r3203;
	selp.u32 	%r3226, 1, 0, %p287;
$L__BB7_518:
	sub.s32 	%r1368, %r684, %r3199;
	add.s32 	%r1369, %r1368, %r3226;
	setp.eq.s32 	%p288, %r608, 0;
	shl.b32 	%r1370, %r606, 16;
	or.b32  	%r1371, %r1370, %r1232;
	shl.b32 	%r1372, %r3199, 16;
	or.b32  	%r1373, %r1369, %r1372;
	selp.b32 	%r1374, %r1371, %r1373, %p288;
	add.s32 	%r1375, %r608, -1;
	selp.b32 	%r1376, 511, %r1375, %p288;
	shl.b32 	%r1377, %r1376, 2;
	add.s32 	%r1379, %r1256, %r1377;
	st.shared.u32 	[%r1379], %r1374;
	bar.sync 	0;
	ld.shared.u32 	%r1380, [%r683+-2048];
	shr.s32 	%r753, %r1380, 16;
	and.b32  	%r1381, %r1380, 65535;
	add.s32 	%r3234, %r1369, %r606;
	add.s32 	%r755, %r1381, %r606;
	add.s32 	%r756, %r755, %r753;
	shl.b32 	%r1382, %r1369, 2;
	add.s32 	%r757, %r685, %r1382;
	ld.shared.u32 	%r3233, [%r757];
	shl.b32 	%r1383, %r3199, 2;
	add.s32 	%r1384, %r1256, %r1383;
	add.s32 	%r759, %r1384, 2048;
	ld.shared.u32 	%r3231, [%r1384+2048];
	setp.ge.s32 	%p896, %r3199, %r753;
	setp.lt.s32 	%p289, %r3234, %r755;
	setp.ge.s32 	%p290, %r3234, %r755;
	or.pred  	%p291, %p896, %p290;
	or.pred  	%p897, %p896, %p289;
	@%p291 bra 	$L__BB7_520;
	setp.ge.s32 	%p897, %r3231, %r3233;
	setp.lt.s32 	%p896, %r3233, %r3231;
$L__BB7_520:
	selp.b32 	%r761, %r3233, %r3231, %p896;
	selp.b32 	%r762, %r3234, %r3199, %p896;
	add.s32 	%r763, %r3234, %r3199;
	@%p896 bra 	$L__BB7_522;
	add.s32 	%r3199, %r3199, 1;
	ld.shared.u32 	%r3231, [%r759+4];
$L__BB7_522:
	not.pred 	%p292, %p897;
	@%p292 bra 	$L__BB7_524;
	add.s32 	%r3234, %r3234, 1;
	ld.shared.u32 	%r3233, [%r757+4];
$L__BB7_524:
	setp.ge.s32 	%p898, %r3199, %r753;
	setp.lt.s32 	%p293, %r3234, %r755;
	setp.ge.s32 	%p294, %r3234, %r755;
	or.pred  	%p295, %p898, %p294;
	or.pred  	%p899, %p898, %p293;
	@%p295 bra 	$L__BB7_526;
	setp.ge.s32 	%p899, %r3231, %r3233;
	setp.lt.s32 	%p898, %r3233, %r3231;
$L__BB7_526:
	selp.b32 	%r772, %r3233, %r3231, %p898;
	selp.b32 	%r773, %r3234, %r3199, %p898;
	add.s32 	%r774, %r3234, %r3199;
	@%p898 bra 	$L__BB7_528;
	add.s32 	%r775, %r3199, 1;
	shl.b32 	%r1385, %r3199, 2;
	add.s32 	%r1387, %r1256, %r1385;
	ld.shared.u32 	%r3231, [%r1387+2052];
	mov.u32 	%r3199, %r775;
$L__BB7_528:
	not.pred 	%p296, %p899;
	@%p296 bra 	$L__BB7_530;
	add.s32 	%r779, %r3234, 1;
	shl.b32 	%r1388, %r3234, 2;
	add.s32 	%r1390, %r1256, %r1388;
	ld.shared.u32 	%r3233, [%r1390+2052];
	mov.u32 	%r3234, %r779;
$L__BB7_530:
	setp.ge.s32 	%p900, %r3199, %r753;
	setp.lt.s32 	%p297, %r3234, %r755;
	setp.ge.s32 	%p298, %r3234, %r755;
	or.pred  	%p299, %p900, %p298;
	or.pred  	%p901, %p900, %p297;
	@%p299 bra 	$L__BB7_532;
	setp.ge.s32 	%p901, %r3231, %r3233;
	setp.lt.s32 	%p900, %r3233, %r3231;
$L__BB7_532:
	selp.b32 	%r783, %r3233, %r3231, %p900;
	selp.b32 	%r784, %r3234, %r3199, %p900;
	add.s32 	%r785, %r3234, %r3199;
	@%p900 bra 	$L__BB7_534;
	add.s32 	%r786, %r3199, 1;
	shl.b32 	%r1391, %r3199, 2;
	add.s32 	%r1393, %r1256, %r1391;
	ld.shared.u32 	%r3231, [%r1393+2052];
	mov.u32 	%r3199, %r786;
$L__BB7_534:
	not.pred 	%p300, %p901;
	@%p300 bra 	$L__BB7_536;
	add.s32 	%r790, %r3234, 1;
	shl.b32 	%r1394, %r3234, 2;
	add.s32 	%r1396, %r1256, %r1394;
	ld.shared.u32 	%r3233, [%r1396+2052];
	mov.u32 	%r3234, %r790;
$L__BB7_536:
	setp.ge.s32 	%p902, %r3199, %r753;
	setp.lt.s32 	%p301, %r3234, %r755;
	setp.ge.s32 	%p302, %r3234, %r755;
	or.pred  	%p303, %p902, %p302;
	or.pred  	%p903, %p902, %p301;
	@%p303 bra 	$L__BB7_538;
	setp.ge.s32 	%p903, %r3231, %r3233;
	setp.lt.s32 	%p902, %r3233, %r3231;
$L__BB7_538:
	selp.b32 	%r794, %r3233, %r3231, %p902;
	selp.b32 	%r795, %r3234, %r3199, %p902;
	add.s32 	%r796, %r3234, %r3199;
	@%p902 bra 	$L__BB7_540;
	add.s32 	%r797, %r3199, 1;
	shl.b32 	%r1397, %r3199, 2;
	add.s32 	%r1399, %r1256, %r1397;
	ld.shared.u32 	%r3231, [%r1399+2052];
	mov.u32 	%r3199, %r797;
$L__BB7_540:
	not.pred 	%p304, %p903;
	@%p304 bra 	$L__BB7_542;
	add.s32 	%r801, %r3234, 1;
	shl.b32 	%r1400, %r3234, 2;
	add.s32 	%r1402, %r1256, %r1400;
	ld.shared.u32 	%r3233, [%r1402+2052];
	mov.u32 	%r3234, %r801;
$L__BB7_542:
	setp.ge.s32 	%p904, %r3199, %r753;
	setp.lt.s32 	%p305, %r3234, %r755;
	setp.ge.s32 	%p306, %r3234, %r755;
	or.pred  	%p307, %p904, %p306;
	or.pred  	%p905, %p904, %p305;
	@%p307 bra 	$L__BB7_544;
	setp.ge.s32 	%p905, %r3231, %r3233;
	setp.lt.s32 	%p904, %r3233, %r3231;
$L__BB7_544:
	selp.b32 	%r805, %r3233, %r3231, %p904;
	selp.b32 	%r806, %r3234, %r3199, %p904;
	add.s32 	%r807, %r3234, %r3199;
	@%p904 bra 	$L__BB7_546;
	add.s32 	%r808, %r3199, 1;
	shl.b32 	%r1403, %r3199, 2;
	add.s32 	%r1405, %r1256, %r1403;
	ld.shared.u32 	%r3231, [%r1405+2052];
	mov.u32 	%r3199, %r808;
$L__BB7_546:
	not.pred 	%p308, %p905;
	@%p308 bra 	$L__BB7_548;
	add.s32 	%r812, %r3234, 1;
	shl.b32 	%r1406, %r3234, 2;
	add.s32 	%r1408, %r1256, %r1406;
	ld.shared.u32 	%r3233, [%r1408+2052];
	mov.u32 	%r3234, %r812;
$L__BB7_548:
	setp.ge.s32 	%p906, %r3199, %r753;
	setp.lt.s32 	%p309, %r3234, %r755;
	setp.ge.s32 	%p310, %r3234, %r755;
	or.pred  	%p311, %p906, %p310;
	or.pred  	%p907, %p906, %p309;
	@%p311 bra 	$L__BB7_550;
	setp.ge.s32 	%p907, %r3231, %r3233;
	setp.lt.s32 	%p906, %r3233, %r3231;
$L__BB7_550:
	selp.b32 	%r816, %r3233, %r3231, %p906;
	selp.b32 	%r817, %r3234, %r3199, %p906;
	mov.u32 	%r3252, %r3199;
	@%p906 bra 	$L__BB7_552;
	add.s32 	%r3252, %r3199, 1;
	shl.b32 	%r1409, %r3199, 2;
	add.s32 	%r1411, %r1256, %r1409;
	ld.shared.u32 	%r3231, [%r1411+2052];
$L__BB7_552:
	not.pred 	%p312, %p907;
	mov.u32 	%r3254, %r3234;
	@%p312 bra 	$L__BB7_554;
	add.s32 	%r3254, %r3234, 1;
	shl.b32 	%r1412, %r3234, 2;
	add.s32 	%r1414, %r1256, %r1412;
	ld.shared.u32 	%r3233, [%r1414+2052];
$L__BB7_554:
	setp.ge.s32 	%p908, %r3252, %r753;
	setp.lt.s32 	%p313, %r3254, %r755;
	setp.ge.s32 	%p314, %r3254, %r755;
	or.pred  	%p315, %p908, %p314;
	or.pred  	%p909, %p908, %p313;
	@%p315 bra 	$L__BB7_556;
	setp.ge.s32 	%p909, %r3231, %r3233;
	setp.lt.s32 	%p908, %r3233, %r3231;
$L__BB7_556:
	selp.b32 	%r826, %r3233, %r3231, %p908;
	selp.b32 	%r827, %r3254, %r3252, %p908;
	add.s32 	%r1415, %r3254, %r3252;
	setp.lt.s32 	%p316, %r1415, %r756;
	selp.b32 	%r1416, 64, 0, %p316;
	add.s32 	%r1417, %r3234, %r3199;
	setp.lt.s32 	%p317, %r1417, %r756;
	selp.b32 	%r1418, 32, 0, %p317;
	or.b32  	%r1419, %r1418, %r1416;
	setp.lt.s32 	%p318, %r796, %r756;
	selp.b32 	%r1420, 8, 0, %p318;
	setp.lt.s32 	%p319, %r785, %r756;
	selp.b32 	%r1421, 4, 0, %p319;
	setp.lt.s32 	%p320, %r763, %r756;
	selp.u32 	%r1422, 1, 0, %p320;
	setp.lt.s32 	%p321, %r774, %r756;
	selp.b32 	%r1423, 2, 0, %p321;
	or.b32  	%r1424, %r1423, %r1422;
	or.b32  	%r1425, %r1424, %r1421;
	or.b32  	%r1426, %r1425, %r1420;
	setp.lt.s32 	%p322, %r807, %r756;
	selp.b32 	%r1427, 16, 0, %p322;
	or.b32  	%r1428, %r1426, %r1427;
	or.b32  	%r828, %r1419, %r1428;
	@%p908 bra 	$L__BB7_558;
	add.s32 	%r829, %r3252, 1;
	shl.b32 	%r1429, %r3252, 2;
	add.s32 	%r1431, %r1256, %r1429;
	ld.shared.u32 	%r3231, [%r1431+2052];
	mov.u32 	%r3252, %r829;
$L__BB7_558:
	not.pred 	%p323, %p909;
	@%p323 bra 	$L__BB7_560;
	add.s32 	%r833, %r3254, 1;
	shl.b32 	%r1432, %r3254, 2;
	add.s32 	%r1434, %r1256, %r1432;
	ld.shared.u32 	%r3233, [%r1434+2052];
	mov.u32 	%r3254, %r833;
$L__BB7_560:
	setp.ge.s32 	%p910, %r3252, %r753;
	setp.lt.s32 	%p324, %r3254, %r755;
	setp.ge.s32 	%p325, %r3254, %r755;
	or.pred  	%p326, %p910, %p325;
	or.pred  	%p911, %p910, %p324;
	@%p326 bra 	$L__BB7_562;
	setp.ge.s32 	%p911, %r3231, %r3233;
	setp.lt.s32 	%p910, %r3233, %r3231;
$L__BB7_562:
	selp.b32 	%r837, %r3233, %r3231, %p910;
	selp.b32 	%r838, %r3254, %r3252, %p910;
	mov.u32 	%r3260, %r3252;
	@%p910 bra 	$L__BB7_564;
	add.s32 	%r3260, %r3252, 1;
	shl.b32 	%r1435, %r3252, 2;
	add.s32 	%r1437, %r1256, %r1435;
	ld.shared.u32 	%r3231, [%r1437+2052];
$L__BB7_564:
	not.pred 	%p327, %p911;
	mov.u32 	%r3262, %r3254;
	@%p327 bra 	$L__BB7_566;
	add.s32 	%r3262, %r3254, 1;
	shl.b32 	%r1438, %r3254, 2;
	add.s32 	%r1440, %r1256, %r1438;
	ld.shared.u32 	%r3233, [%r1440+2052];
$L__BB7_566:
	setp.ge.s32 	%p912, %r3260, %r753;
	setp.lt.s32 	%p328, %r3262, %r755;
	setp.ge.s32 	%p329, %r3262, %r755;
	or.pred  	%p330, %p912, %p329;
	or.pred  	%p913, %p912, %p328;
	@%p330 bra 	$L__BB7_568;
	setp.ge.s32 	%p913, %r3231, %r3233;
	setp.lt.s32 	%p912, %r3233, %r3231;
$L__BB7_568:
	selp.b32 	%r847, %r3233, %r3231, %p912;
	selp.b32 	%r848, %r3262, %r3260, %p912;
	add.s32 	%r1441, %r3262, %r3260;
	setp.lt.s32 	%p331, %r1441, %r756;
	selp.b32 	%r1442, 256, 0, %p331;
	add.s32 	%r1443, %r3254, %r3252;
	setp.lt.s32 	%p332, %r1443, %r756;
	selp.b32 	%r1444, 128, 0, %p332;
	or.b32  	%r1445, %r1444, %r1442;
	or.b32  	%r849, %r1445, %r828;
	@%p912 bra 	$L__BB7_570;
	add.s32 	%r850, %r3260, 1;
	shl.b32 	%r1446, %r3260, 2;
	add.s32 	%r1448, %r1256, %r1446;
	ld.shared.u32 	%r3231, [%r1448+2052];
	mov.u32 	%r3260, %r850;
$L__BB7_570:
	not.pred 	%p333, %p913;
	@%p333 bra 	$L__BB7_572;
	add.s32 	%r854, %r3262, 1;
	shl.b32 	%r1449, %r3262, 2;
	add.s32 	%r1451, %r1256, %r1449;
	ld.shared.u32 	%r3233, [%r1451+2052];
	mov.u32 	%r3262, %r854;
$L__BB7_572:
	setp.ge.s32 	%p914, %r3260, %r753;
	setp.lt.s32 	%p334, %r3262, %r755;
	setp.ge.s32 	%p335, %r3262, %r755;
	or.pred  	%p336, %p914, %p335;
	or.pred  	%p915, %p914, %p334;
	@%p336 bra 	$L__BB7_574;
	setp.ge.s32 	%p915, %r3231, %r3233;
	setp.lt.s32 	%p914, %r3233, %r3231;
$L__BB7_574:
	selp.b32 	%r858, %r3233, %r3231, %p914;
	selp.b32 	%r859, %r3262, %r3260, %p914;
	mov.u32 	%r3268, %r3260;
	@%p914 bra 	$L__BB7_576;
	add.s32 	%r3268, %r3260, 1;
	shl.b32 	%r1452, %r3260, 2;
	add.s32 	%r1454, %r1256, %r1452;
	ld.shared.u32 	%r3231, [%r1454+2052];
$L__BB7_576:
	not.pred 	%p337, %p915;
	mov.u32 	%r3270, %r3262;
	@%p337 bra 	$L__BB7_578;
	add.s32 	%r3270, %r3262, 1;
	shl.b32 	%r1455, %r3262, 2;
	add.s32 	%r1457, %r1256, %r1455;
	ld.shared.u32 	%r3233, [%r1457+2052];
$L__BB7_578:
	setp.ge.s32 	%p916, %r3268, %r753;
	setp.lt.s32 	%p338, %r3270, %r755;
	setp.ge.s32 	%p339, %r3270, %r755;
	or.pred  	%p340, %p916, %p339;
	or.pred  	%p917, %p916, %p338;
	@%p340 bra 	$L__BB7_580;
	setp.ge.s32 	%p917, %r3231, %r3233;
	setp.lt.s32 	%p916, %r3233, %r3231;
$L__BB7_580:
	selp.b32 	%r868, %r3233, %r3231, %p916;
	selp.b32 	%r869, %r3270, %r3268, %p916;
	add.s32 	%r1458, %r3270, %r3268;
	setp.lt.s32 	%p341, %r1458, %r756;
	selp.b32 	%r1459, 1024, 0, %p341;
	add.s32 	%r1460, %r3262, %r3260;
	setp.lt.s32 	%p342, %r1460, %r756;
	selp.b32 	%r1461, 512, 0, %p342;
	or.b32  	%r1462, %r1461, %r1459;
	or.b32  	%r870, %r1462, %r849;
	@%p916 bra 	$L__BB7_582;
	add.s32 	%r871, %r3268, 1;
	shl.b32 	%r1463, %r3268, 2;
	add.s32 	%r1465, %r1256, %r1463;
	ld.shared.u32 	%r3231, [%r1465+2052];
	mov.u32 	%r3268, %r871;
$L__BB7_582:
	not.pred 	%p343, %p917;
	@%p343 bra 	$L__BB7_584;
	add.s32 	%r875, %r3270, 1;
	shl.b32 	%r1466, %r3270, 2;
	add.s32 	%r1468, %r1256, %r1466;
	ld.shared.u32 	%r3233, [%r1468+2052];
	mov.u32 	%r3270, %r875;
$L__BB7_584:
	setp.ge.s32 	%p918, %r3268, %r753;
	setp.lt.s32 	%p344, %r3270, %r755;
	setp.ge.s32 	%p345, %r3270, %r755;
	or.pred  	%p346, %p918, %p345;
	or.pred  	%p919, %p918, %p344;
	@%p346 bra 	$L__BB7_586;
	setp.ge.s32 	%p919, %r3231, %r3233;
	setp.lt.s32 	%p918, %r3233, %r3231;
$L__BB7_586:
	selp.b32 	%r879, %r3233, %r3231, %p918;
	selp.b32 	%r880, %r3270, %r3268, %p918;
	mov.u32 	%r3276, %r3268;
	@%p918 bra 	$L__BB7_588;
	add.s32 	%r3276, %r3268, 1;
	shl.b32 	%r1469, %r3268, 2;
	add.s32 	%r1471, %r1256, %r1469;
	ld.shared.u32 	%r3231, [%r1471+2052];
$L__BB7_588:
	not.pred 	%p347, %p919;
	mov.u32 	%r3278, %r3270;
	@%p347 bra 	$L__BB7_590;
	add.s32 	%r3278, %r3270, 1;
	shl.b32 	%r1472, %r3270, 2;
	add.s32 	%r1474, %r1256, %r1472;
	ld.shared.u32 	%r3233, [%r1474+2052];
$L__BB7_590:
	setp.ge.s32 	%p920, %r3276, %r753;
	setp.lt.s32 	%p348, %r3278, %r755;
	setp.ge.s32 	%p349, %r3278, %r755;
	or.pred  	%p350, %p920, %p349;
	or.pred  	%p921, %p920, %p348;
	@%p350 bra 	$L__BB7_592;
	setp.ge.s32 	%p921, %r3231, %r3233;
	setp.lt.s32 	%p920, %r3233, %r3231;
$L__BB7_592:
	selp.b32 	%r889, %r3233, %r3231, %p920;
	selp.b32 	%r890, %r3278, %r3276, %p920;
	add.s32 	%r1475, %r3278, %r3276;
	setp.lt.s32 	%p351, %r1475, %r756;
	selp.b32 	%r1476, 4096, 0, %p351;
	add.s32 	%r1477, %r3270, %r3268;
	setp.lt.s32 	%p352, %r1477, %r756;
	selp.b32 	%r1478, 2048, 0, %p352;
	or.b32  	%r1479, %r1478, %r1476;
	or.b32  	%r891, %r1479, %r870;
	@%p920 bra 	$L__BB7_594;
	add.s32 	%r892, %r3276, 1;
	shl.b32 	%r1480, %r3276, 2;
	add.s32 	%r1482, %r1256, %r1480;
	ld.shared.u32 	%r3231, [%r1482+2052];
	mov.u32 	%r3276, %r892;
$L__BB7_594:
	not.pred 	%p353, %p921;
	@%p353 bra 	$L__BB7_596;
	add.s32 	%r896, %r3278, 1;
	shl.b32 	%r1483, %r3278, 2;
	add.s32 	%r1485, %r1256, %r1483;
	ld.shared.u32 	%r3233, [%r1485+2052];
	mov.u32 	%r3278, %r896;
$L__BB7_596:
	setp.ge.s32 	%p922, %r3276, %r753;
	setp.lt.s32 	%p354, %r3278, %r755;
	setp.ge.s32 	%p355, %r3278, %r755;
	or.pred  	%p356, %p922, %p355;
	or.pred  	%p923, %p922, %p354;
	@%p356 bra 	$L__BB7_598;
	setp.ge.s32 	%p923, %r3231, %r3233;
	setp.lt.s32 	%p922, %r3233, %r3231;
$L__BB7_598:
	selp.b32 	%r900, %r3233, %r3231, %p922;
	selp.b32 	%r901, %r3278, %r3276, %p922;
	mov.u32 	%r3284, %r3276;
	@%p922 bra 	$L__BB7_600;
	add.s32 	%r3284, %r3276, 1;
	shl.b32 	%r1486, %r3276, 2;
	add.s32 	%r1488, %r1256, %r1486;
	ld.shared.u32 	%r3231, [%r1488+2052];
$L__BB7_600:
	not.pred 	%p357, %p923;
	mov.u32 	%r3286, %r3278;
	@%p357 bra 	$L__BB7_602;
	add.s32 	%r3286, %r3278, 1;
	shl.b32 	%r1489, %r3278, 2;
	add.s32 	%r1491, %r1256, %r1489;
	ld.shared.u32 	%r3233, [%r1491+2052];
$L__BB7_602:
	setp.ge.s32 	%p924, %r3284, %r753;
	setp.lt.s32 	%p358, %r3286, %r755;
	setp.ge.s32 	%p359, %r3286, %r755;
	or.pred  	%p360, %p924, %p359;
	or.pred  	%p925, %p924, %p358;
	@%p360 bra 	$L__BB7_604;
	setp.ge.s32 	%p925, %r3231, %r3233;
	setp.lt.s32 	%p924, %r3233, %r3231;
$L__BB7_604:
	selp.b32 	%r910, %r3233, %r3231, %p924;
	selp.b32 	%r911, %r3286, %r3284, %p924;
	add.s32 	%r1492, %r3286, %r3284;
	setp.lt.s32 	%p361, %r1492, %r756;
	selp.b32 	%r1493, 16384, 0, %p361;
	add.s32 	%r1494, %r3278, %r3276;
	setp.lt.s32 	%p362, %r1494, %r756;
	selp.b32 	%r1495, 8192, 0, %p362;
	or.b32  	%r1496, %r1495, %r1493;
	or.b32  	%r912, %r1496, %r891;
	@%p924 bra 	$L__BB7_606;
	add.s32 	%r913, %r3284, 1;
	shl.b32 	%r1497, %r3284, 2;
	mov.u32 	%r1498, _ZN6thrust24THRUST_300001_SM_1000_NS8cuda_cub4core6detail5shmemE;
	add.s32 	%r1499, %r1498, %r1497;
	ld.shared.u32 	%r3231, [%r1499+2052];
	mov.u32 	%r3284, %r913;
$L__BB7_606:
	not.pred 	%p363, %p925;
	@%p363 bra 	$L__BB7_608;
	add.s32 	%r917, %r3286, 1;
	shl.b32 	%r1500, %r3286, 2;
	mov.u32 	%r1501, _ZN6thrust24THRUST_300001_SM_1000_NS8cuda_cub4core6detail5shmemE;
	add.s32 	%r1502, %r1501, %r1500;
	ld.shared.u32 	%r3233, [%r1502+2052];
	mov.u32 	%r3286, %r917;
$L__BB7_608:
	setp.ge.s32 	%p926, %r3284, %r753;
	setp.lt.s32 	%p364, %r3286, %r755;
	setp.ge.s32 	%p365, %r3286, %r755;
	or.pred  	%p366, %p926, %p365;
	or.pred  	%p927, %p926, %p364;
	@%p366 bra 	$L__BB7_610;
	setp.ge.s32 	%p927, %r3231, %r3233;
	setp.lt.s32 	%p926, %r3233, %r3231;
$L__BB7_610:
	selp.b32 	%r921, %r3233, %r3231, %p926;
	selp.b32 	%r922, %r3286, %r3284, %p926;
	mov.u32 	%r3292, %r3284;
	@%p926 bra 	$L__BB7_612;
	add.s32 	%r3292, %r3284, 1;
	shl.b32 	%r1503, %r3284, 2;
	mov.u32 	%r1504, _ZN6thrust24THRUST_300001_SM_1000_NS8cuda_cub4core6detail5shmemE;
	add.s32 	%r1505, %r1504, %r1503;
	ld.shared.u32 	%r3231, [%r1505+2052];
$L__BB7_612:
	not.pred 	%p367, %p927;
	mov.u32 	%r3294, %r3286;
	@%p367 bra 	$L__BB7_614;
	add.s32 	%r3294, %r3286, 1;
	shl.b32 	%r1506, %r3286, 2;
	mov.u32 	%r1507, _ZN6thrust24THRUST_300001_SM_1000_NS8cuda_cub4core6detail5shmemE;
	add.s32 	%r1508, %r1507, %r1506;
	ld.shared.u32 	%r3233, [%r1508+2052];
$L__BB7_614:
	setp.ge.s32 	%p928, %r3292, %r753;
	setp.lt.s32 	%p368, %r3294, %r755;
	setp.ge.s32 	%p369, %r3294, %r755;
	or.pred  	%p370, %p928, %p369;
	or.pred  	%p929, %p928, %p368;
	@%p370 bra 	$L__BB7_616;
	setp.ge.s32 	%p929, %r3231, %r3233;
	setp.lt.s32 	%p928, %r3233, %r3231;
$L__BB7_616:
	selp.b32 	%r931, %r3233, %r3231, %p928;
	selp.b32 	%r932, %r3294, %r3292, %p928;
	add.s32 	%r1509, %r3294, %r3292;
	setp.lt.s32 	%p371, %r1509, %r756;
	selp.b32 	%r1510, 65536, 0, %p371;
	add.s32 	%r1511, %r3286, %r3284;
	setp.lt.s32 	%p372, %r1511, %r756;
	selp.b32 	%r1512, 32768, 0, %p372;
	or.b32  	%r1513, %r1512, %r1510;
	or.b32  	%r933, %r1513, %r912;
	@%p928 bra 	$L__BB7_618;
	add.s32 	%r934, %r3292, 1;
	shl.b32 	%r1514, %r3292, 2;
	mov.u32 	%r1515, _ZN6thrust24THRUST_300001_SM_1000_NS8cuda_cub4core6detail5shmemE;
	add.s32 	%r1516, %r1515, %r1514;
	ld.shared.u32 	%r3231, [%r1516+2052];
	mov.u32 	%r3292, %r934;
$L__BB7_618:
	not.pred 	%p373, %p929;
	@%p373 bra 	$L__BB7_620;
	add.s32 	%r938, %r3294, 1;
	shl.b32 	%r1517, %r3294, 2;
	mov.u32 	%r1518, _ZN6thrust24THRUST_300001_SM_1000_NS8cuda_cub4core6detail5shmemE;
	add.s32 	%r1519, %r1518, %r1517;
	ld.shared.u32 	%r3233, [%r1519+2052];
	mov.u32 	%r3294, %r938;
$L__BB7_620:
	setp.ge.s32 	%p930, %r3292, %r753;
	setp.lt.s32 	%p374, %r3294, %r755;
	setp.ge.s32 	%p375, %r3294, %r755;
	or.pred  	%p376, %p930, %p375;
	or.pred  	%p931, %p930, %p374;
	@%p376 bra 	$L__BB7_622;
	setp.ge.s32 	%p931, %r3231, %r3233;
	setp.lt.s32 	%p930, %r3233, %r3231;
$L__BB7_622:
	selp.b32 	%r942, %r3233, %r3231, %p930;
	selp.b32 	%r943, %r3294, %r3292, %p930;
	mov.u32 	%r3296, %r3292;
	@%p930 bra 	$L__BB7_624;
	add.s32 	%r3296, %r3292, 1;
	shl.b32 	%r1520, %r3292, 2;
	mov.u32 	%r1521, _ZN6thrust24THRUST_300001_SM_1000_NS8cuda_cub4core6detail5shmemE;
	add.s32 	%r1522, %r1521, %r1520;
	ld.shared.u32 	%r3231, [%r1522+2052];
$L__BB7_624:
	not.pred 	%p377, %p931;
	mov.u32 	%r3298, %r3294;
	@%p377 bra 	$L__BB7_626;
	add.s32 	%r3298, %r3294, 1;
	shl.b32 	%r1523, %r3294, 2;
	mov.u32 	%r1524, _ZN6thrust24THRUST_300001_SM_1000_NS8cuda_cub4core6detail5shmemE;
	add.s32 	%r1525, %r1524, %r1523;
	ld.shared.u32 	%r3233, [%r1525+2052];
$L__BB7_626:
	setp.ge.s32 	%p378, %r3296, %r753;
	setp.lt.s32 	%p379, %r3233, %r3231;
	setp.lt.s32 	%p380, %r3298, %r755;
	and.pred  	%p381, %p380, %p379;
	or.pred  	%p382, %p378, %p381;
	selp.b32 	%r952, %r3233, %r3231, %p382;
	selp.b32 	%r953, %r3298, %r3296, %p382;
	add.s32 	%r1526, %r3298, %r3296;
	setp.lt.s32 	%p383, %r1526, %r756;
	selp.b32 	%r1527, 262144, 0, %p383;
	add.s32 	%r1528, %r3294, %r3292;
	setp.lt.s32 	%p384, %r1528, %r756;
	selp.b32 	%r1529, 131072, 0, %p384;
	or.b32  	%r1530, %r1529, %r1527;
	or.b32  	%r954, %r1530, %r933;
	bar.sync 	0;
	popc.b32 	%r955, %r954;
	mov.u32 	%r1531, %ctaid.x;
	setp.ne.s32 	%p385, %r1531, 0;
	@%p385 bra 	$L__BB7_630;
	// begin inline asm
	mov.u32 %r1732, %laneid;
	// end inline asm
	mov.b32 	%r1735, 1;
	mov.b32 	%r1760, 0;
	mov.b32 	%r1762, -1;
	// begin inline asm
	{  .reg .s32 r0;  .reg .pred p;  shfl.sync.up.b32 r0|p, %r955, %r1735, %r1760, %r1762;  @p add.s32 r0, r0, %r955;  mov.s32 %r1733, r0;}
	// end inline asm
	mov.b32 	%r1741, 2;
	// begin inline asm
	{  .reg .s32 r0;  .reg .pred p;  shfl.sync.up.b32 r0|p, %r1733, %r1741, %r1760, %r1762;  @p add.s32 r0, r0, %r1733;  mov.s32 %r1739, r0;}
	// end inline asm
	mov.b32 	%r1747, 4;
	// begin inline asm
	{  .reg .s32 r0;  .reg .pred p;  shfl.sync.up.b32 r0|p, %r1739, %r1747, %r1760, %r1762;  @p add.s32 r0, r0, %r1739;  mov.s32 %r1745, r0;}
	// end inline asm
	mov.b32 	%r1753, 8;
	// begin inline asm
	{  .reg .s32 r0;  .reg .pred p;  shfl.sync.up.b32 r0|p, %r1745, %r1753, %r1760, %r1762;  @p add.s32 r0, r0, %r1745;  mov.s32 %r1751, r0;}
	// end inline asm
	mov.b32 	%r1759, 16;
	// begin inline asm
	{  .reg .s32 r0;  .reg .pred p;  shfl.sync.up.b32 r0|p, %r1751, %r1759, %r1760, %r1762;  @p add.s32 r0, r0, %r1751;  mov.s32 %r1757, r0;}
	// end inline asm
	setp.ne.s32 	%p434, %r1732, 31;
	@%p434 bra 	$L__BB7_629;
	mov.u32 	%r1763, %tid.x;
	shr.u32 	%r1764, %r1763, 3;
	and.b32  	%r1765, %r1764, 124;
	mov.u32 	%r1766, _ZN6thrust24THRUST_300001_SM_1000_NS8cuda_cub4core6detail5shmemE;
	add.s32 	%r1767, %r1766, %r1765;
	st.shared.u32 	[%r1767], %r1757;
$L__BB7_629:
	bar.sync 	0;
	ld.shared.v4.u32 	{%r1769, %r1770, %r1771, %r1772}, [_ZN6thrust24THRUST_300001_SM_1000_NS8cuda_cub4core6detail5shmemE];
	mov.u32 	%r1773, %tid.x;
	shr.u32 	%r1774, %r1773, 5;
	add.s32 	%r1775, %r1770, %r1769;
	setp.eq.s32 	%p435, %r1774, 2;
	selp.b32 	%r1776, %r1775, %r1769, %p435;
	add.s32 	%r1777, %r1775, %r1771;
	setp.eq.s32 	%p436, %r1774, 3;
	selp.b32 	%r1778, %r1777, %r1776, %p436;
	add.s32 	%r1779, %r1777, %r1772;
	setp.eq.s32 	%p437, %r1774, 4;
	selp.b32 	%r1780, %r1779, %r1778, %p437;
	ld.shared.v4.u32 	{%r1781, %r1782, %r1783, %r1784}, [_ZN6thrust24THRUST_300001_SM_1000_NS8cuda_cub4core6detail5shmemE+16];
	add.s32 	%r1785, %r1779, %r1781;
	setp.eq.s32 	%p438, %r1774, 5;
	selp.b32 	%r1786, %r1785, %r1780, %p438;
	add.s32 	%r1787, %r1785, %r1782;
	setp.eq.s32 	%p439, %r1774, 6;
	selp.b32 	%r1788, %r1787, %r1786, %p439;
	add.s32 	%r1789, %r1787, %r1783;
	setp.eq.s32 	%p440, %r1774, 7;
	selp.b32 	%r1790, %r1789, %r1788, %p440;
	add.s32 	%r1791, %r1789, %r1784;
	setp.eq.s32 	%p441, %r1774, 8;
	selp.b32 	%r1792, %r1791, %r1790, %p441;
	ld.shared.v4.u32 	{%r1793, %r1794, %r1795, %r1796}, [_ZN6thrust24THRUST_300001_SM_1000_NS8cuda_cub4core6detail5shmemE+32];
	add.s32 	%r1797, %r1791, %r1793;
	setp.eq.s32 	%p442, %r1774, 9;
	selp.b32 	%r1798, %r1797, %r1792, %p442;
	add.s32 	%r1799, %r1797, %r1794;
	setp.eq.s32 	%p443, %r1774, 10;
	selp.b32 	%r1800, %r1799, %r1798, %p443;
	add.s32 	%r1801, %r1799, %r1795;
	setp.eq.s32 	%p444, %r1774, 11;
	selp.b32 	%r1802, %r1801, %r1800, %p444;
	add.s32 	%r1803, %r1801, %r1796;
	setp.eq.s32 	%p445, %r1774, 12;
	selp.b32 	%r1804, %r1803, %r1802, %p445;
	ld.shared.v4.u32 	{%r1805, %r1806, %r1807, %r1808}, [_ZN6thrust24THRUST_300001_SM_1000_NS8cuda_cub4core6detail5shmemE+48];
	add.s32 	%r1809, %r1803, %r1805;
	setp.eq.s32 	%p446, %r1774, 13;
	selp.b32 	%r1810, %r1809, %r1804, %p446;
	add.s32 	%r1811, %r1809, %r1806;
	setp.eq.s32 	%p447, %r1774, 14;
	selp.b32 	%r1812, %r1811, %r1810, %p447;
	add.s32 	%r1813, %r1811, %r1807;
	setp.eq.s32 	%p448, %r1774, 15;
	selp.b32 	%r1814, %r1813, %r1812, %p448;
	add.s32 	%r3309, %r1813, %r1808;
	setp.lt.u32 	%p449, %r1773, 32;
	selp.b32 	%r1815, 0, %r1814, %p449;
	setp.eq.s32 	%p450, %r1732, 0;
	sub.s32 	%r1816, %r1757, %r955;
	selp.b32 	%r1817, 0, %r1816, %p450;
	add.s32 	%r3306, %r1815, %r1817;
	mov.b32 	%r3310, 0;
	bra.uni 	$L__BB7_660;
$L__BB7_630:
	// begin inline asm
	mov.u32 %r1532, %laneid;
	// end inline asm
	mov.b32 	%r1535, 1;
	mov.b32 	%r1560, 0;
	mov.b32 	%r1562, -1;
	// begin inline asm
	{  .reg .s32 r0;  .reg .pred p;  shfl.sync.up.b32 r0|p, %r955, %r1535, %r1560, %r1562;  @p add.s32 r0, r0, %r955;  mov.s32 %r1533, r0;}
	// end inline asm
	mov.b32 	%r1541, 2;
	// begin inline asm
	{  .reg .s32 r0;  .reg .pred p;  shfl.sync.up.b32 r0|p, %r1533, %r1541, %r1560, %r1562;  @p add.s32 r0, r0, %r1533;  mov.s32 %r1539, r0;}
	// end inline asm
	mov.b32 	%r1547, 4;
	// begin inline asm
	{  .reg .s32 r0;  .reg .pred p;  shfl.sync.up.b32 r0|p, %r1539, %r1547, %r1560, %r1562;  @p add.s32 r0, r0, %r1539;  mov.s32 %r1545, r0;}
	// end inline asm
	mov.b32 	%r1553, 8;
	// begin inline asm
	{  .reg .s32 r0;  .reg .pred p;  shfl.sync.up.b32 r0|p, %r1545, %r1553, %r1560, %r1562;  @p add.s32 r0, r0, %r1545;  mov.s32 %r1551, r0;}
	// end inline asm
	mov.b32 	%r1559, 16;
	// begin inline asm
	{  .reg .s32 r0;  .reg .pred p;  shfl.sync.up.b32 r0|p, %r1551, %r1559, %r1560, %r1562;  @p add.s32 r0, r0, %r1551;  mov.s32 %r1557, r0;}
	// end inline asm
	setp.ne.s32 	%p386, %r1532, 31;
	@%p386 bra 	$L__BB7_632;
	mov.u32 	%r1563, %tid.x;
	shr.u32 	%r1564, %r1563, 3;
	and.b32  	%r1565, %r1564, 124;
	mov.u32 	%r1566, _ZN6thrust24THRUST_300001_SM_1000_NS8cuda_cub4core6detail5shmemE;
	add.s32 	%r1567, %r1566, %r1565;
	st.shared.u32 	[%r1567], %r1557;
$L__BB7_632:
	sub.s32 	%r1568, %r1557, %r955;
	bar.sync 	0;
	ld.shared.v4.u32 	{%r1569, %r1570, %r1571, %r1572}, [_ZN6thrust24THRUST_300001_SM_1000_NS8cuda_cub4core6detail5shmemE];
	mov.u32 	%r1573, %tid.x;
	shr.u32 	%r1574, %r1573, 5;
	add.s32 	%r1575, %r1570, %r1569;
	setp.eq.s32 	%p387, %r1574, 2;
	selp.b32 	%r1576, %r1575, %r1569, %p387;
	add.s32 	%r1577, %r1575, %r1571;
	setp.eq.s32 	%p388, %r1574, 3;
	selp.b32 	%r1578, %r1577, %r1576, %p388;
	add.s32 	%r1579, %r1577, %r1572;
	setp.eq.s32 	%p389, %r1574, 4;
	selp.b32 	%r1580, %r1579, %r1578, %p389;
	ld.shared.v4.u32 	{%r1581, %r1582, %r1583, %r1584}, [_ZN6thrust24THRUST_300001_SM_1000_NS8cuda_cub4core6detail5shmemE+16];
	add.s32 	%r1585, %r1579, %r1581;
	setp.eq.s32 	%p390, %r1574, 5;
	selp.b32 	%r1586, %r1585, %r1580, %p390;
	add.s32 	%r1587, %r1585, %r1582;
	setp.eq.s32 	%p391, %r1574, 6;
	selp.b32 	%r1588, %r1587, %r1586, %p391;
	add.s32 	%r1589, %r1587, %r1583;
	setp.eq.s32 	%p392, %r1574, 7;
	selp.b32 	%r1590, %r1589, %r1588, %p392;
	add.s32 	%r1591, %r1589, %r1584;
	setp.eq.s32 	%p393, %r1574, 8;
	selp.b32 	%r1592, %r1591, %r1590, %p393;
	ld.shared.v4.u32 	{%r1593, %r1594, %r1595, %r1596}, [_ZN6thrust24THRUST_300001_SM_1000_NS8cuda_cub4core6detail5shmemE+32];
	add.s32 	%r1597, %r1591, %r1593;
	setp.eq.s32 	%p394, %r1574, 9;
	selp.b32 	%r1598, %r1597, %r1592, %p394;
	add.s32 	%r1599, %r1597, %r1594;
	setp.eq.s32 	%p395, %r1574, 10;
	selp.b32 	%r1600, %r1599, %r1598, %p395;
	add.s32 	%r1601, %r1599, %r1595;
	setp.eq.s32 	%p396, %r1574, 11;
	selp.b32 	%r1602, %r1601, %r1600, %p396;
	add.s32 	%r1603, %r1601, %r1596;
	setp.eq.s32 	%p397, %r1574, 12;
	selp.b32 	%r1604, %r1603, %r1602, %p397;
	ld.shared.v4.u32 	{%r1605, %r1606, %r1607, %r1608}, [_ZN6thrust24THRUST_300001_SM_1000_NS8cuda_cub4core6detail5shmemE+48];
	add.s32 	%r1609, %r1603, %r1605;
	setp.eq.s32 	%p398, %r1574, 13;
	selp.b32 	%r1610, %r1609, %r1604, %p398;
	add.s32 	%r1611, %r1609, %r1606;
	setp.eq.s32 	%p399, %r1574, 14;
	selp.b32 	%r1612, %r1611, %r1610, %p399;
	add.s32 	%r1613, %r1611, %r1607;
	setp.eq.s32 	%p400, %r1574, 15;
	selp.b32 	%r1614, %r1613, %r1612, %p400;
	add.s32 	%r962, %r1613, %r1608;
	setp.gt.u32 	%p401, %r1573, 31;
	setp.lt.u32 	%p402, %r1573, 32;
	setp.eq.s32 	%p403, %r1532, 0;
	selp.b32 	%r1615, 0, %r1568, %p403;
	add.s32 	%r3306, %r1614, %r1615;
	selp.b32 	%r964, %r1568, %r3306, %p402;
	@%p401 bra 	$L__BB7_657;
	mov.u32 	%r1616, %tid.x;
	setp.ne.s32 	%p404, %r1616, 0;
	mov.u32 	%r1617, %ctaid.x;
	mul.wide.u32 	%rd51, %r1617, 8;
	add.s64 	%rd24, %rd2, %rd51;
	@%p404 bra 	$L__BB7_635;
	st.shared.u32 	[_ZN6thrust24THRUST_300001_SM_1000_NS8cuda_cub4core6detail5shmemE+108], %r962;
	add.s64 	%rd52, %rd24, 256;
	mov.b32 	%r1618, 100;
	// begin inline asm
	st.relaxed.gpu.v2.u32 [%rd52], {%r1618, %r962};
	// end inline asm
$L__BB7_635:
	mov.u32 	%r1620, %nctaid.x;
	setp.gt.u32 	%p405, %r1620, 499;
	@%p405 bra 	$L__BB7_637;
	membar.cta;
	bra.uni 	$L__BB7_638;
$L__BB7_637:
	mov.b32 	%r1621, 450;
	// begin inline asm
	nanosleep.u32 %r1621;
	// end inline asm
$L__BB7_638:
	mov.u32 	%r1624, %tid.x;
	mul.wide.u32 	%rd54, %r1624, 8;
	xor.b64  	%rd55, %rd54, -8;
	add.s64 	%rd56, %rd24, %rd55;
	add.s64 	%rd53, %rd56, 256;
	// begin inline asm
	ld.relaxed.gpu.v2.u32 {%r3304, %r3300}, [%rd53];
	// end inline asm
	mov.u32 	%r1727, %nctaid.x;
$L__BB7_639:
	setp.eq.s32 	%p406, %r3304, 99;
	mov.b32 	%r1625, -1;
	vote.sync.any.pred 	%p407, %p406, %r1625;
	not.pred 	%p408, %p407;
	@%p408 bra 	$L__BB7_644;
	setp.gt.u32 	%p433, %r1727, 499;
	@%p433 bra 	$L__BB7_642;
	membar.cta;
	bra.uni 	$L__BB7_643;
$L__BB7_642:
	mov.b32 	%r1728, 350;
	// begin inline asm
	nanosleep.u32 %r1728;
	// end inline asm
$L__BB7_643:
	// begin inline asm
	ld.relaxed.gpu.v2.u32 {%r3304, %r3300}, [%rd53];
	// end inline asm
	bra.uni 	$L__BB7_639;
$L__BB7_644:
	setp.eq.s32 	%p409, %r3304, 101;
	mov.b32 	%r1652, -1;
	vote.sync.ballot.b32 	%r1653, %p409, %r1652;
	// begin inline asm
	mov.u32 %r1627, %lanemask_ge;
	// end inline asm
	and.b32  	%r1654, %r1653, %r1627;
	or.b32  	%r1655, %r1654, -2147483648;
	add.s32 	%r1656, %r1655, -1;
	not.b32 	%r1657, %r1655;
	and.b32  	%r1658, %r1657, %r1656;
	popc.b32 	%r1631, %r1658;
	mov.b32 	%r1630, 1;
	// begin inline asm
	shfl.sync.down.b32 %r1628, %r3300, %r1630, %r1631, %r1652;
	// end inline asm
	setp.lt.s32 	%p411, %r1532, %r1631;
	selp.b32 	%r1659, %r1628, 0, %p411;
	add.s32 	%r1634, %r1659, %r3300;
	mov.b32 	%r1635, 2;
	// begin inline asm
	shfl.sync.down.b32 %r1633, %r1634, %r1635, %r1631, %r1652;
	// end inline asm
	add.s32 	%r1660, %r1532, 2;
	setp.gt.s32 	%p412, %r1660, %r1631;
	selp.b32 	%r1661, 0, %r1633, %p412;
	add.s32 	%r1639, %r1634, %r1661;
	mov.b32 	%r1640, 4;
	// begin inline asm
	shfl.sync.down.b32 %r1638, %r1639, %r1640, %r1631, %r1652;
	// end inline asm
	add.s32 	%r1662, %r1532, 4;
	setp.gt.s32 	%p413, %r1662, %r1631;
	selp.b32 	%r1663, 0, %r1638, %p413;
	add.s32 	%r1644, %r1639, %r1663;
	mov.b32 	%r1645, 8;
	// begin inline asm
	shfl.sync.down.b32 %r1643, %r1644, %r1645, %r1631, %r1652;
	// end inline asm
	add.s32 	%r1664, %r1532, 8;
	setp.gt.s32 	%p414, %r1664, %r1631;
	selp.b32 	%r1665, 0, %r1643, %p414;
	add.s32 	%r1649, %r1644, %r1665;
	mov.b32 	%r1650, 16;
	// begin inline asm
	shfl.sync.down.b32 %r1648, %r1649, %r1650, %r1631, %r1652;
	// end inline asm
	add.s32 	%r1666, %r1532, 16;
	setp.gt.s32 	%p415, %r1666, %r1631;
	selp.b32 	%r1667, 0, %r1648, %p415;
	add.s32 	%r3301, %r1649, %r1667;
	mov.u32 	%r1668, %tid.x;
	not.b32 	%r1669, %r1668;
	mov.u32 	%r1670, %ctaid.x;
	add.s32 	%r3303, %r1670, %r1669;
	add.s64 	%rd25, %rd2, 256;
$L__BB7_645:
	setp.ne.s32 	%p416, %r3304, 101;
	mov.b32 	%r1671, -1;
	vote.sync.all.pred 	%p417, %p416, %r1671;
	not.pred 	%p418, %p417;
	@%p418 bra 	$L__BB7_653;
	mul.wide.s32 	%rd59, %r3303, 8;
	add.s64 	%rd60, %rd25, %rd59;
	add.s64 	%rd58, %rd60, -256;
	// begin inline asm
	ld.relaxed.gpu.v2.u32 {%r3304, %r3305}, [%rd58];
	// end inline asm
$L__BB7_647:
	setp.eq.s32 	%p422, %r3304, 99;
	mov.b32 	%r1680, -1;
	vote.sync.any.pred 	%p423, %p422, %r1680;
	not.pred 	%p424, %p423;
	@%p424 bra 	$L__BB7_652;
	mov.u32 	%r1723, %nctaid.x;
	setp.gt.u32 	%p432, %r1723, 499;
	@%p432 bra 	$L__BB7_650;
	membar.cta;
	bra.uni 	$L__BB7_651;
$L__BB7_650:
	mov.b32 	%r1724, 350;
	// begin inline asm
	nanosleep.u32 %r1724;
	// end inline asm
$L__BB7_651:
	// begin inline asm
	ld.relaxed.gpu.v2.u32 {%r3304, %r3305}, [%rd58];
	// end inline asm
	bra.uni 	$L__BB7_647;
$L__BB7_652:
	setp.eq.s32 	%p425, %r3304, 101;
	mov.b32 	%r1706, -1;
	vote.sync.ballot.b32 	%r1707, %p425, %r1706;
	and.b32  	%r1708, %r1707, %r1627;
	or.b32  	%r1709, %r1708, -2147483648;
	add.s32 	%r1710, %r1709, -1;
	not.b32 	%r1711, %r1709;
	and.b32  	%r1712, %r1711, %r1710;
	popc.b32 	%r1685, %r1712;
	mov.b32 	%r1684, 1;
	// begin inline asm
	shfl.sync.down.b32 %r1682, %r3305, %r1684, %r1685, %r1706;
	// end inline asm
	setp.lt.s32 	%p427, %r1532, %r1685;
	selp.b32 	%r1713, %r1682, 0, %p427;
	add.s32 	%r1688, %r1713, %r3305;
	mov.b32 	%r1689, 2;
	// begin inline asm
	shfl.sync.down.b32 %r1687, %r1688, %r1689, %r1685, %r1706;
	// end inline asm
	add.s32 	%r1714, %r1532, 2;
	setp.gt.s32 	%p428, %r1714, %r1685;
	selp.b32 	%r1715, 0, %r1687, %p428;
	add.s32 	%r1693, %r1688, %r1715;
	mov.b32 	%r1694, 4;
	// begin inline asm
	shfl.sync.down.b32 %r1692, %r1693, %r1694, %r1685, %r1706;
	// end inline asm
	add.s32 	%r1716, %r1532, 4;
	setp.gt.s32 	%p429, %r1716, %r1685;
	selp.b32 	%r1717, 0, %r1692, %p429;
	add.s32 	%r1698, %r1693, %r1717;
	mov.b32 	%r1699, 8;
	// begin inline asm
	shfl.sync.down.b32 %r1697, %r1698, %r1699, %r1685, %r1706;
	// end inline asm
	add.s32 	%r1718, %r1532, 8;
	setp.gt.s32 	%p430, %r1718, %r1685;
	selp.b32 	%r1719, 0, %r1697, %p430;
	add.s32 	%r1703, %r1698, %r1719;
	mov.b32 	%r1704, 16;
	// begin inline asm
	shfl.sync.down.b32 %r1702, %r1703, %r1704, %r1685, %r1706;
	// end inline asm
	add.s32 	%r1720, %r1532, 16;
	setp.gt.s32 	%p431, %r1720, %r1685;
	selp.b32 	%r1721, 0, %r1702, %p431;
	add.s32 	%r1722, %r1721, %r3301;
	add.s32 	%r3301, %r1722, %r1703;
	add.s32 	%r3303, %r3303, -32;
	bra.uni 	$L__BB7_645;
$L__BB7_653:
	mov.u32 	%r1673, %tid.x;
	setp.ne.s32 	%p419, %r1673, 0;
	@%p419 bra 	$L__BB7_655;
	add.s32 	%r1675, %r3301, %r962;
	add.s64 	%rd57, %rd24, 256;
	mov.b32 	%r1674, 101;
	// begin inline asm
	st.relaxed.gpu.v2.u32 [%rd57], {%r1674, %r1675};
	// end inline asm
	st.shared.u32 	[_ZN6thrust24THRUST_300001_SM_1000_NS8cuda_cub4core6detail5shmemE+100], %r3301;
	st.shared.u32 	[_ZN6thrust24THRUST_300001_SM_1000_NS8cuda_cub4core6detail5shmemE+104], %r1675;
$L__BB7_655:
	setp.ne.s32 	%p420, %r1532, 0;
	mov.u32 	%r3306, %r964;
	@%p420 bra 	$L__BB7_657;
	st.shared.u32 	[_ZN6thrust24THRUST_300001_SM_1000_NS8cuda_cub4core6detail5shmemE+80], %r3301;
	mov.u32 	%r3306, %r3301;
$L__BB7_657:
	mov.u32 	%r1676, %tid.x;
	setp.eq.s32 	%p421, %r1676, 0;
	bar.sync 	0;
	@%p421 bra 	$L__BB7_659;
	ld.shared.u32 	%r1677, [_ZN6thrust24THRUST_300001_SM_1000_NS8cuda_cub4core6detail5shmemE+80];
	add.s32 	%r3306, %r1677, %r3306;
$L__BB7_659:
	ld.shared.u32 	%r3309, [_ZN6thrust24THRUST_300001_SM_1000_NS8cuda_cub4core6detail5shmemE+108];
	ld.shared.u32 	%r3310, [_ZN6thrust24THRUST_300001_SM_1000_NS8cuda_cub4core6detail5shmemE+100];
$L__BB7_660:
	setp.ge.s32 	%p451, %r763, %r756;
	bar.sync 	0;
	sub.s32 	%r3375, %r3306, %r3310;
	mov.u32 	%r3312, %r3375;
	@%p451 bra 	$L__BB7_662;
	add.s32 	%r3312, %r3375, 1;
	shl.b32 	%r1818, %r3375, 2;
	mov.u32 	%r1819, _ZN6thrust24THRUST_300001_SM_1000_NS8cuda_cub4core6detail5shmemE;
	add.s32 	%r1820, %r1819, %r1818;
	st.shared.u32 	[%r1820+2048], %r761;
$L__BB7_662:
	setp.ge.s32 	%p452, %r774, %r756;
	@%p452 bra 	$L__BB7_664;
	add.s32 	%r1000, %r3312, 1;
	shl.b32 	%r1821, %r3312, 2;
	mov.u32 	%r1822, _ZN6thrust24THRUST_300001_SM_1000_NS8cuda_cub4core6detail5shmemE;
	add.s32 	%r1823, %r1822, %r1821;
	st.shared.u32 	[%r1823+2048], %r772;
	mov.u32 	%r3312, %r1000;
$L__BB7_664:
	setp.ge.s32 	%p453, %r785, %r756;
	@%p453 bra 	$L__BB7_666;
	add.s32 	%r1002, %r3312, 1;
	shl.b32 	%r1824, %r3312, 2;
	mov.u32 	%r1825, _ZN6thrust24THRUST_300001_SM_1000_NS8cuda_cub4core6detail5shmemE;
	add.s32 	%r1826, %r1825, %r1824;
	st.shared.u32 	[%r1826+2048], %r783;
	mov.u32 	%r3312, %r1002;
$L__BB7_666:
	setp.ge.s32 	%p454, %r796, %r756;
	@%p454 bra 	$L__BB7_668;
	add.s32 	%r1004, %r3312, 1;
	shl.b32 	%r1827, %r3312, 2;
	mov.u32 	%r1828, _ZN6thrust24THRUST_300001_SM_1000_NS8cuda_cub4core6detail5shmemE;
	add.s32 	%r1829, %r1828, %r1827;
	st.shared.u32 	[%r1829+2048], %r794;
	mov.u32 	%r3312, %r1004;
$L__BB7_668:
	setp.ge.s32 	%p455, %r807, %r756;
	@%p455 bra 	$L__BB7_670;
	add.s32 	%r1006, %r3312, 1;
	shl.b32 	%r1830, %r3312, 2;
	mov.u32 	%r1831, _ZN6thrust24THRUST_300001_SM_1000_NS8cuda_cub4core6detail5shmemE;
	add.s32 	%r1832, %r1831, %r1830;
	st.shared.u32 	[%r1832+2048], %r805;
	mov.u32 	%r3312, %r1006;
$L__BB7_670:
	and.b32  	%r1008, %r828, 32;
	setp.eq.s32 	%p456, %r1008, 0;
	@%p456 bra 	$L__BB7_672;
	add.s32 	%r1009, %r3312, 1;
	shl.b32 	%r1833, %r3312, 2;
	mov.u32 	%r1834, _ZN6thrust24THRUST_300001_SM_1000_NS8cuda_cub4core6detail5shmemE;
	add.s32 	%r1835, %r1834, %r1833;
	st.shared.u32 	[%r1835+2048], %r816;
	mov.u32 	%r3312, %r1009;
$L__BB7_672:
	and.b32  	%r1011, %r828, 64;
	setp.eq.s32 	%p457, %r1011, 0;
	@%p457 bra 	$L__BB7_674;
	add.s32 	%r1012, %r3312, 1;
	shl.b32 	%r1836, %r3312, 2;
	mov.u32 	%r1837, _ZN6thrust24THRUST_300001_SM_1000_NS8cuda_cub4core6detail5shmemE;
	add.s32 	%r1838, %r1837, %r1836;
	st.shared.u32 	[%r1838+2048], %r826;
	mov.u32 	%r3312, %r1012;
$L__BB7_674:
	and.b32  	%r1014, %r849, 128;
	setp.eq.s32 	%p458, %r1014, 0;
	@%p458 bra 	$L__BB7_676;
	add.s32 	%r1015, %r3312, 1;
	shl.b32 	%r1839, %r3312, 2;
	mov.u32 	%r1840, _ZN6thrust24THRUST_300001_SM_1000_NS8cuda_cub4core6detail5shmemE;
	add.s32 	%r1841, %r1840, %r1839;
	st.shared.u32 	[%r1841+2048], %r837;
	mov.u32 	%r3312, %r1015;
$L__BB7_676:
	and.b32  	%r1017, %r849, 256;
	setp.eq.s32 	%p459, %r1017, 0;
	@%p459 bra 	$L__BB7_678;
	add.s32 	%r1018, %r3312, 1;
	shl.b32 	%r1842, %r3312, 2;
	mov.u32 	%r1843, _ZN6thrust24THRUST_300001_SM_1000_NS8cuda_cub4core6detail5shmemE;
	add.s32 	%r1844, %r1843, %r1842;
	st.shared.u32 	[%r1844+2048], %r847;
	mov.u32 	%r3312, %r1018;
$L__BB7_678:
	and.b32  	%r1020, %r870, 512;
	setp.eq.s32 	%p460, %r1020, 0;
	@%p460 bra 	$L__BB7_680;
	add.s32 	%r1021, %r3312, 1;
	shl.b32 	%r1845, %r3312, 2;
	mov.u32 	%r1846, _ZN6thrust24THRUST_300001_SM_1000_NS8cuda_cub4core6detail5shmemE;
	add.s32 	%r1847, %r1846, %r1845;
	st.shared.u32 	[%r1847+2048], %r858;
	mov.u32 	%r3312, %r1021;
$L__BB7_680:
	and.b32  	%r1023, %r870, 1024;
	setp.eq.s32 	%p461, %r1023, 0;
	@%p461 bra 	$L__BB7_682;
	add.s32 	%r1024, %r3312, 1;
	shl.b32 	%r1848, %r3312, 2;
	mov.u32 	%r1849, _ZN6thrust24THRUST_300001_SM_1000_NS8cuda_cub4core6detail5shmemE;
	add.s32 	%r1850, %r1849, %r1848;
	st.shared.u32 	[%r1850+2048], %r868;
	mov.u32 	%r3312, %r1024;
$L__BB7_682:
	and.b32  	%r1026, %r891, 2048;
	setp.eq.s32 	%p462, %r1026, 0;
	@%p462 bra 	$L__BB7_684;
	add.s32 	%r1027, %r3312, 1;
	shl.b32 	%r1851, %r3312, 2;
	mov.u32 	%r1852, _ZN6thrust24THRUST_300001_SM_1000_NS8cuda_cub4core6detail5shmemE;
	add.s32 	%r1853, %r1852, %r1851;
	st.shared.u32 	[%r1853+2048], %r879;
	mov.u32 	%r3312, %r1027;
$L__BB7_684:
	and.b32  	%r1029, %r891, 4096;
	setp.eq.s32 	%p463, %r1029, 0;
	@%p463 bra 	$L__BB7_686;
	add.s32 	%r1030, %r3312, 1;
	shl.b32 	%r1854, %r3312, 2;
	mov.u32 	%r1855, _ZN6thrust24THRUST_300001_SM_1000_NS8cuda_cub4core6detail5shmemE;
	add.s32 	%r1856, %r1855, %r1854;
	st.shared.u32 	[%r1856+2048], %r889;
	mov.u32 	%r3312, %r1030;
$L__BB7_686:
	and.b32  	%r1032, %r912, 8192;
	setp.eq.s32 	%p464, %r1032, 0;
	@%p464 bra 	$L__BB7_688;
	add.s32 	%r1033, %r3312, 1;
	shl.b32 	%r1857, %r3312, 2;
	mov.u32 	%r1858, _ZN6thrust24THRUST_300001_SM_1000_NS8cuda_cub4core6detail5shmemE;
	add.s32 	%r1859, %r1858, %r1857;
	st.shared.u32 	[%r1859+2048], %r900;
	mov.u32 	%r3312, %r1033;
$L__BB7_688:
	and.b32  	%r1035, %r912, 16384;
	setp.eq.s32 	%p465, %r1035, 0;
	@%p465 bra 	$L__BB7_690;
	add.s32 	%r1036, %r3312, 1;
	shl.b32 	%r1860, %r3312, 2;
	mov.u32 	%r1861, _ZN6thrust24THRUST_300001_SM_1000_NS8cuda_cub4core6detail5shmemE;
	add.s32 	%r1862, %r1861, %r1860;
	st.shared.u32 	[%r1862+2048], %r910;
	mov.u32 	%r3312, %r1036;
$L__BB7_690:
	and.b32  	%r1038, %r933, 32768;
	setp.eq.s32 	%p466, %r1038, 0;
	@%p466 bra 	$L__BB7_692;
	add.s32 	%r1039, %r3312, 1;
	shl.b32 	%r1863, %r3312, 2;
	mov.u32 	%r1864, _ZN6thrust24THRUST_300001_SM_1000_NS8cuda_cub4core6detail5shmemE;
	add.s32 	%r1865, %r1864, %r1863;
	st.shared.u32 	[%r1865+2048], %r921;
	mov.u32 	%r3312, %r1039;
$L__BB7_692:
	and.b32  	%r1041, %r933, 65536;
	setp.eq.s32 	%p467, %r1041, 0;
	@%p467 bra 	$L__BB7_694;
	add.s32 	%r1042, %r3312, 1;
	shl.b32 	%r1866, %r3312, 2;
	mov.u32 	%r1867, _ZN6thrust24THRUST_300001_SM_1000_NS8cuda_cub4core6detail5shmemE;
	add.s32 	%r1868, %r1867, %r1866;
	st.shared.u32 	[%r1868+2048], %r931;
	mov.u32 	%r3312, %r1042;
$L__BB7_694:
	and.b32  	%r1044, %r954, 131072;
	setp.eq.s32 	%p468, %r1044, 0;
	@%p468 bra 	$L__BB7_696;
	add.s32 	%r1045, %r3312, 1;
	shl.b32 	%r1869, %r3312, 2;
	mov.u32 	%r1870, _ZN6thrust24THRUST_300001_SM_1000_NS8cuda_cub4core6detail5shmemE;
	add.s32 	%r1871, %r1870, %r1869;
	st.shared.u32 	[%r1871+2048], %r942;
	mov.u32 	%r3312, %r1045;
$L__BB7_696:
	and.b32  	%r1047, %r954, 262144;
	setp.eq.s32 	%p469, %r1047, 0;
	@%p469 bra 	$L__BB7_698;
	shl.b32 	%r1872, %r3312, 2;
	mov.u32 	%r1873, _ZN6thrust24THRUST_300001_SM_1000_NS8cuda_cub4core6detail5shmemE;
	add.s32 	%r1874, %r1873, %r1872;
	st.shared.u32 	[%r1874+2048], %r952;
$L__BB7_698:
	bar.sync 	0;
	mov.u32 	%r3335, %tid.x;
	setp.ge.s32 	%p470, %r3335, %r3309;
	@%p470 bra 	$L__BB7_705;
	not.b32 	%r1875, %r3335;
	add.s32 	%r1876, %r3309, %r1875;
	and.b32  	%r1877, %r1876, 1536;
	setp.eq.s32 	%p471, %r1877, 1536;
	@%p471 bra 	$L__BB7_702;
	mov.u32 	%r1878, %tid.x;
	not.b32 	%r1879, %r1878;
	add.s32 	%r1880, %r3309, %r1879;
	shr.u32 	%r1881, %r1880, 9;
	add.s32 	%r1882, %r1881, 1;
	and.b32  	%r1883, %r1882, 3;
	add.s32 	%r3331, %r1878, %r3310;
	shl.b32 	%r1884, %r1878, 2;
	mov.u32 	%r1885, _ZN6thrust24THRUST_300001_SM_1000_NS8cuda_cub4core6detail5shmemE;
	add.s32 	%r1886, %r1884, %r1885;
	add.s32 	%r3330, %r1886, 2048;
	neg.s32 	%r3329, %r1883;
$L__BB7_701:
	.pragma "nounroll";
	and.b32  	%r1890, %r1880, 1536;
	add.s32 	%r1891, %r1890, 512;
	and.b32  	%r1892, %r1891, 1536;
	add.s32 	%r3335, %r1878, %r1892;
	mul.wide.s32 	%rd68, %r3331, 4;
	add.s64 	%rd69, %rd7, %rd68;
	ld.shared.u32 	%r1893, [%r3330];
	st.global.u32 	[%rd69], %r1893;
	add.s32 	%r3331, %r3331, 512;
	add.s32 	%r3330, %r3330, 2048;
	add.s32 	%r3329, %r3329, 1;
	setp.ne.s32 	%p472, %r3329, 0;
	@%p472 bra 	$L__BB7_701;
$L__BB7_702:
	mov.u32 	%r1894, %tid.x;
	not.b32 	%r1895, %r1894;
	add.s32 	%r1896, %r3309, %r1895;
	setp.lt.u32 	%p473, %r1896, 1536;
	@%p473 bra 	$L__BB7_705;
	add.s64 	%rd26, %rd7, 4096;
	add.s32 	%r3334, %r3335, %r3310;
	shl.b32 	%r1897, %r3335, 2;
	mov.u32 	%r1898, _ZN6thrust24THRUST_300001_SM_1000_NS8cuda_cub4core6detail5shmemE;
	add.s32 	%r1899, %r1897, %r1898;
	add.s32 	%r3333, %r1899, 8192;
$L__BB7_704:
	mul.wide.s32 	%rd70, %r3334, 4;
	add.s64 	%rd71, %rd26, %rd70;
	ld.shared.u32 	%r1900, [%r3333+-6144];
	st.global.u32 	[%rd71+-4096], %r1900;
	ld.shared.u32 	%r1901, [%r3333+-4096];
	st.global.u32 	[%rd71+-2048], %r1901;
	ld.shared.u32 	%r1902, [%r3333+-2048];
	st.global.u32 	[%rd71], %r1902;
	ld.shared.u32 	%r1903, [%r3333];
	st.global.u32 	[%rd71+2048], %r1903;
	add.s32 	%r3335, %r3335, 2048;
	add.s32 	%r3334, %r3334, 2048;
	add.s32 	%r3333, %r3333, 8192;
	setp.lt.s32 	%p474, %r3335, %r3309;
	@%p474 bra 	$L__BB7_704;
$L__BB7_705:
	mov.u32 	%r1068, %tid.x;
	setp.ge.s32 	%p475, %r1068, %r609;
	cvt.u64.u32 	%rd72, %r1068;
	cvt.s64.s32 	%rd73, %r604;
	add.s64 	%rd74, %rd72, %rd73;
	shl.b64 	%rd75, %rd74, 2;
	add.s64 	%rd27, %rd5, %rd75;
	@%p475 bra 	$L__BB7_709;
	setp.ge.s32 	%p476, %r1068, %r606;
	@%p476 bra 	$L__BB7_708;
	ld.global.u32 	%r3336, [%rd27];
	bra.uni 	$L__BB7_709;
$L__BB7_708:
	sub.s32 	%r1905, %r1068, %r606;
	cvt.s64.s32 	%rd76, %r1905;
	cvt.s64.s32 	%rd77, %r605;
	add.s64 	%rd78, %rd76, %rd77;
	shl.b64 	%rd79, %rd78, 2;
	add.s64 	%rd80, %rd6, %rd79;
	ld.global.u32 	%r3336, [%rd80];
$L__BB7_709:
	add.s32 	%r1072, %r1068, 512;
	setp.ge.s32 	%p477, %r1072, %r609;
	cvt.s64.s32 	%rd82, %r606;
	sub.s64 	%rd83, %rd72, %rd82;
	cvt.s64.s32 	%rd84, %r605;
	add.s64 	%rd85, %rd83, %rd84;
	shl.b64 	%rd86, %rd85, 2;
	add.s64 	%rd28, %rd6, %rd86;
	@%p477 bra 	$L__BB7_713;
	setp.lt.s32 	%p478, %r1072, %r606;
	@%p478 bra 	$L__BB7_712;
	ld.global.u32 	%r3337, [%rd28+2048];
	bra.uni 	$L__BB7_713;
$L__BB7_712:
	ld.global.u32 	%r3337, [%rd27+2048];
$L__BB7_713:
	or.b32  	%r1076, %r1068, 1024;
	setp.ge.s32 	%p479, %r1076, %r609;
	@%p479 bra 	$L__BB7_717;
	setp.lt.s32 	%p480, %r1076, %r606;
	@%p480 bra 	$L__BB7_716;
	ld.global.u32 	%r3338, [%rd28+4096];
	bra.uni 	$L__BB7_717;
$L__BB7_716:
	ld.global.u32 	%r3338, [%rd27+4096];
$L__BB7_717:
	add.s32 	%r1080, %r1068, 1536;
	setp.ge.s32 	%p481, %r1080, %r609;
	@%p481 bra 	$L__BB7_721;
	setp.lt.s32 	%p482, %r1080, %r606;
	@%p482 bra 	$L__BB7_720;
	ld.global.u32 	%r3339, [%rd28+6144];
	bra.uni 	$L__BB7_721;
$L__BB7_720:
	ld.global.u32 	%r3339, [%rd27+6144];
$L__BB7_721:
	or.b32  	%r1084, %r1068, 2048;
	setp.ge.s32 	%p483, %r1084, %r609;
	@%p483 bra 	$L__BB7_725;
	setp.lt.s32 	%p484, %r1084, %r606;
	@%p484 bra 	$L__BB7_724;
	ld.global.u32 	%r3340, [%rd28+8192];
	bra.uni 	$L__BB7_725;
$L__BB7_724:
	ld.global.u32 	%r3340, [%rd27+8192];
$L__BB7_725:
	add.s32 	%r1088, %r1068, 2560;
	setp.ge.s32 	%p485, %r1088, %r609;
	@%p485 bra 	$L__BB7_729;
	setp.lt.s32 	%p486, %r1088, %r606;
	@%p486 bra 	$L__BB7_728;
	ld.global.u32 	%r3341, [%rd28+10240];
	bra.uni 	$L__BB7_729;
$L__BB7_728:
	ld.global.u32 	%r3341, [%rd27+10240];
$L__BB7_729:
	or.b32  	%r1913, %r1068, 3072;
	setp.ge.s32 	%p487, %r1913, %r609;
	@%p487 bra 	$L__BB7_733;
	setp.lt.s32 	%p488, %r1913, %r606;
	@%p488 bra 	$L__BB7_732;
	ld.global.u32 	%r3342, [%rd28+12288];
	bra.uni 	$L__BB7_733;
$L__BB7_732:
	ld.global.u32 	%r3342, [%rd27+12288];
$L__BB7_733:
	add.s32 	%r1917, %r1068, 3584;
	setp.ge.s32 	%p489, %r1917, %r609;
	@%p489 bra 	$L__BB7_737;
	setp.lt.s32 	%p490, %r1917, %r606;
	@%p490 bra 	$L__BB7_736;
	ld.global.u32 	%r3343, [%rd28+14336];
	bra.uni 	$L__BB7_737;
$L__BB7_736:
	ld.global.u32 	%r3343, [%rd27+14336];
$L__BB7_737:
	or.b32  	%r1922, %r1068, 4096;
	setp.ge.s32 	%p491, %r1922, %r609;
	@%p491 bra 	$L__BB7_741;
	setp.lt.s32 	%p492, %r1922, %r606;
	@%p492 bra 	$L__BB7_740;
	ld.global.u32 	%r3344, [%rd28+16384];
	bra.uni 	$L__BB7_741;
$L__BB7_740:
	ld.global.u32 	%r3344, [%rd27+16384];
$L__BB7_741:
	add.s32 	%r1927, %r1068, 4608;
	setp.ge.s32 	%p493, %r1927, %r609;
	@%p493 bra 	$L__BB7_745;
	setp.lt.s32 	%p494, %r1927, %r606;
	@%p494 bra 	$L__BB7_744;
	ld.global.u32 	%r3345, [%rd28+18432];
	bra.uni 	$L__BB7_745;
$L__BB7_744:
	ld.global.u32 	%r3345, [%rd27+18432];
$L__BB7_745:
	or.b32  	%r1932, %r1068, 5120;
	setp.ge.s32 	%p495, %r1932, %r609;
	@%p495 bra 	$L__BB7_749;
	or.b32  	%r1934, %r1068, 5120;
	setp.lt.s32 	%p496, %r1934, %r606;
	@%p496 bra 	$L__BB7_748;
	ld.global.u32 	%r3346, [%rd28+20480];
	bra.uni 	$L__BB7_749;
$L__BB7_748:
	ld.global.u32 	%r3346, [%rd27+20480];
$L__BB7_749:
	add.s32 	%r1937, %r1068, 5632;
	setp.ge.s32 	%p497, %r1937, %r609;
	@%p497 bra 	$L__BB7_753;
	add.s32 	%r1939, %r1068, 5632;
	setp.lt.s32 	%p498, %r1939, %r606;
	@%p498 bra 	$L__BB7_752;
	ld.global.u32 	%r3347, [%rd28+22528];
	bra.uni 	$L__BB7_753;
$L__BB7_752:
	ld.global.u32 	%r3347, [%rd27+22528];
$L__BB7_753:
	mov.u32 	%r1941, %tid.x;
	or.b32  	%r1942, %r1941, 6144;
	setp.ge.s32 	%p499, %r1942, %r609;
	@%p499 bra 	$L__BB7_757;
	mov.u32 	%r1943, %tid.x;
	or.b32  	%r1944, %r1943, 6144;
	setp.lt.s32 	%p500, %r1944, %r606;
	@%p500 bra 	$L__BB7_756;
	ld.global.u32 	%r3348, [%rd28+24576];
	bra.uni 	$L__BB7_757;
$L__BB7_756:
	ld.global.u32 	%r3348, [%rd27+24576];
$L__BB7_757:
	mov.u32 	%r1946, %tid.x;
	add.s32 	%r1947, %r1946, 6656;
	setp.ge.s32 	%p501, %r1947, %r609;
	@%p501 bra 	$L__BB7_761;
	mov.u32 	%r1948, %tid.x;
	add.s32 	%r1949, %r1948, 6656;
	setp.lt.s32 	%p502, %r1949, %r606;
	@%p502 bra 	$L__BB7_760;
	ld.global.u32 	%r3349, [%rd28+26624];
	bra.uni 	$L__BB7_761;
$L__BB7_760:
	ld.global.u32 	%r3349, [%rd27+26624];
$L__BB7_761:
	mov.u32 	%r1951, %tid.x;
	or.b32  	%r1952, %r1951, 7168;
	setp.ge.s32 	%p503, %r1952, %r609;
	@%p503 bra 	$L__BB7_765;
	mov.u32 	%r1953, %tid.x;
	or.b32  	%r1954, %r1953, 7168;
	setp.lt.s32 	%p504, %r1954, %r606;
	@%p504 bra 	$L__BB7_764;
	ld.global.u32 	%r3350, [%rd28+28672];
	bra.uni 	$L__BB7_765;
$L__BB7_764:
	ld.global.u32 	%r3350, [%rd27+28672];
$L__BB7_765:
	mov.u32 	%r1956, %tid.x;
	add.s32 	%r1957, %r1956, 7680;
	setp.ge.s32 	%p505, %r1957, %r609;
	@%p505 bra 	$L__BB7_769;
	mov.u32 	%r1958, %tid.x;
	add.s32 	%r1959, %r1958, 7680;
	setp.lt.s32 	%p506, %r1959, %r606;
	@%p506 bra 	$L__BB7_768;
	ld.global.u32 	%r3351, [%rd28+30720];
	bra.uni 	$L__BB7_769;
$L__BB7_768:
	ld.global.u32 	%r3351, [%rd27+30720];
$L__BB7_769:
	mov.u32 	%r1961, %tid.x;
	or.b32  	%r1962, %r1961, 8192;
	setp.ge.s32 	%p507, %r1962, %r609;
	@%p507 bra 	$L__BB7_773;
	mov.u32 	%r1963, %tid.x;
	or.b32  	%r1964, %r1963, 8192;
	setp.lt.s32 	%p508, %r1964, %r606;
	@%p508 bra 	$L__BB7_772;
	ld.global.u32 	%r3352, [%rd28+32768];
	bra.uni 	$L__BB7_773;
$L__BB7_772:
	ld.global.u32 	%r3352, [%rd27+32768];
$L__BB7_773:
	mov.u32 	%r1966, %tid.x;
	add.s32 	%r1967, %r1966, 8704;
	setp.ge.s32 	%p509, %r1967, %r609;
	@%p509 bra 	$L__BB7_777;
	mov.u32 	%r1968, %tid.x;
	add.s32 	%r1969, %r1968, 8704;
	setp.lt.s32 	%p510, %r1969, %r606;
	@%p510 bra 	$L__BB7_776;
	ld.global.u32 	%r3353, [%rd28+34816];
	bra.uni 	$L__BB7_777;
$L__BB7_776:
	ld.global.u32 	%r3353, [%rd27+34816];
$L__BB7_777:
	mov.u32 	%r1971, %tid.x;
	or.b32  	%r1972, %r1971, 9216;
	setp.ge.s32 	%p511, %r1972, %r609;
	@%p511 bra 	$L__BB7_781;
	mov.u32 	%r1973, %tid.x;
	or.b32  	%r1974, %r1973, 9216;
	setp.lt.s32 	%p512, %r1974, %r606;
	@%p512 bra 	$L__BB7_780;
	ld.global.u32 	%r3354, [%rd28+36864];
	bra.uni 	$L__BB7_781;
$L__BB7_780:
	ld.global.u32 	%r3354, [%rd27+36864];
$L__BB7_781:
	bar.sync 	0;
	mov.u32 	%r1975, %tid.x;
	shl.b32 	%r1976, %r1975, 2;
	mov.u32 	%r1977, _ZN6thrust24THRUST_300001_SM_1000_NS8cuda_cub4core6detail5shmemE;
	add.s32 	%r1978, %r1977, %r1976;
	st.shared.u32 	[%r1978+2048], %r3336;
	st.shared.u32 	[%r1978+4096], %r3337;
	st.shared.u32 	[%r1978+6144], %r3338;
	st.shared.u32 	[%r1978+8192], %r3339;
	st.shared.u32 	[%r1978+10240], %r3340;
	st.shared.u32 	[%r1978+12288], %r3341;
	st.shared.u32 	[%r1978+14336], %r3342;
	st.shared.u32 	[%r1978+16384], %r3343;
	st.shared.u32 	[%r1978+18432], %r3344;
	st.shared.u32 	[%r1978+20480], %r3345;
	st.shared.u32 	[%r1978+22528], %r3346;
	st.shared.u32 	[%r1978+24576], %r3347;
	st.shared.u32 	[%r1978+26624], %r3348;
	st.shared.u32 	[%r1978+28672], %r3349;
	st.shared.u32 	[%r1978+30720], %r3350;
	st.shared.u32 	[%r1978+32768], %r3351;
	st.shared.u32 	[%r1978+34816], %r3352;
	st.shared.u32 	[%r1978+36864], %r3353;
	st.shared.u32 	[%r1978+38912], %r3354;
	bar.sync 	0;
	@%p451 bra 	$L__BB7_783;
	shl.b32 	%r1979, %r762, 2;
	mov.u32 	%r1980, _ZN6thrust24THRUST_300001_SM_1000_NS8cuda_cub4core6detail5shmemE;
	add.s32 	%r1981, %r1980, %r1979;
	ld.shared.u32 	%r3336, [%r1981+2048];
$L__BB7_783:
	@%p452 bra 	$L__BB7_785;
	shl.b32 	%r1982, %r773, 2;
	mov.u32 	%r1983, _ZN6thrust24THRUST_300001_SM_1000_NS8cuda_cub4core6detail5shmemE;
	add.s32 	%r1984, %r1983, %r1982;
	ld.shared.u32 	%r3337, [%r1984+2048];
$L__BB7_785:
	@%p453 bra 	$L__BB7_787;
	shl.b32 	%r1985, %r784, 2;
	mov.u32 	%r1986, _ZN6thrust24THRUST_300001_SM_1000_NS8cuda_cub4core6detail5shmemE;
	add.s32 	%r1987, %r1986, %r1985;
	ld.shared.u32 	%r3338, [%r1987+2048];
$L__BB7_787:
	@%p454 bra 	$L__BB7_789;
	shl.b32 	%r1988, %r795, 2;
	mov.u32 	%r1989, _ZN6thrust24THRUST_300001_SM_1000_NS8cuda_cub4core6detail5shmemE;
	add.s32 	%r1990, %r1989, %r1988;
	ld.shared.u32 	%r3339, [%r1990+2048];
$L__BB7_789:
	@%p455 bra 	$L__BB7_791;
	shl.b32 	%r1991, %r806, 2;
	mov.u32 	%r1992, _ZN6thrust24THRUST_300001_SM_1000_NS8cuda_cub4core6detail5shmemE;
	add.s32 	%r1993, %r1992, %r1991;
	ld.shared.u32 	%r3340, [%r1993+2048];
$L__BB7_791:
	@%p456 bra 	$L__BB7_793;
	shl.b32 	%r1994, %r817, 2;
	mov.u32 	%r1995, _ZN6thrust24THRUST_300001_SM_1000_NS8cuda_cub4core6detail5shmemE;
	add.s32 	%r1996, %r1995, %r1994;
	ld.shared.u32 	%r3341, [%r1996+2048];
$L__BB7_793:
	setp.eq.s32 	%p519, %r1011, 0;
	@%p519 bra 	$L__BB7_795;
	shl.b32 	%r1997, %r827, 2;
	mov.u32 	%r1998, _ZN6thrust24THRUST_300001_SM_1000_NS8cuda_cub4core6detail5shmemE;
	add.s32 	%r1999, %r1998, %r1997;
	ld.shared.u32 	%r3342, [%r1999+2048];
$L__BB7_795:
	setp.eq.s32 	%p520, %r1014, 0;
	@%p520 bra 	$L__BB7_797;
	shl.b32 	%r2000, %r838, 2;
	mov.u32 	%r2001, _ZN6thrust24THRUST_300001_SM_1000_NS8cuda_cub4core6detail5shmemE;
	add.s32 	%r2002, %r2001, %r2000;
	ld.shared.u32 	%r3343, [%r2002+2048];
$L__BB7_797:
	setp.eq.s32 	%p521, %r1017, 0;
	@%p521 bra 	$L__BB7_799;
	shl.b32 	%r2003, %r848, 2;
	mov.u32 	%r2004, _ZN6thrust24THRUST_300001_SM_1000_NS8cuda_cub4core6detail5shmemE;
	add.s32 	%r2005, %r2004, %r2003;
	ld.shared.u32 	%r3344, [%r2005+2048];
$L__BB7_799:
	setp.eq.s32 	%p522, %r1020, 0;
	@%p522 bra 	$L__BB7_801;
	shl.b32 	%r2006, %r859, 2;
	mov.u32 	%r2007, _ZN6thrust24THRUST_300001_SM_1000_NS8cuda_cub4core6detail5shmemE;
	add.s32 	%r2008, %r2007, %r2006;
	ld.shared.u32 	%r3345, [%r2008+2048];
$L__BB7_801:
	setp.eq.s32 	%p523, %r1023, 0;
	@%p523 bra 	$L__BB7_803;
	shl.b32 	%r2009, %r869, 2;
	mov.u32 	%r2010, _ZN6thrust24THRUST_300001_SM_1000_NS8cuda_cub4core6detail5shmemE;
	add.s32 	%r2011, %r2010, %r2009;
	ld.shared.u32 	%r3346, [%r2011+2048];
$L__BB7_803:
	setp.eq.s32 	%p524, %r1026, 0;
	@%p524 bra 	$L__BB7_805;
	shl.b32 	%r2012, %r880, 2;
	mov.u32 	%r2013, _ZN6thrust24THRUST_300001_SM_1000_NS8cuda_cub4core6detail5shmemE;
	add.s32 	%r2014, %r2013, %r2012;
	ld.shared.u32 	%r3347, [%r2014+2048];
$L__BB7_805:
	setp.eq.s32 	%p525, %r1029, 0;
	@%p525 bra 	$L__BB7_807;
	shl.b32 	%r2015, %r890, 2;
	mov.u32 	%r2016, _ZN6thrust24THRUST_300001_SM_1000_NS8cuda_cub4core6detail5shmemE;
	add.s32 	%r2017, %r2016, %r2015;
	ld.shared.u32 	%r3348, [%r2017+2048];
$L__BB7_807:
	setp.eq.s32 	%p526, %r1032, 0;
	@%p526 bra 	$L__BB7_809;
	shl.b32 	%r2018, %r901, 2;
	mov.u32 	%r2019, _ZN6thrust24THRUST_300001_SM_1000_NS8cuda_cub4core6detail5shmemE;
	add.s32 	%r2020, %r2019, %r2018;
	ld.shared.u32 	%r3349, [%r2020+2048];
$L__BB7_809:
	setp.eq.s32 	%p527, %r1035, 0;
	@%p527 bra 	$L__BB7_811;
	shl.b32 	%r2021, %r911, 2;
	mov.u32 	%r2022, _ZN6thrust24THRUST_300001_SM_1000_NS8cuda_cub4core6detail5shmemE;
	add.s32 	%r2023, %r2022, %r2021;
	ld.shared.u32 	%r3350, [%r2023+2048];
$L__BB7_811:
	setp.eq.s32 	%p528, %r1038, 0;
	@%p528 bra 	$L__BB7_813;
	shl.b32 	%r2024, %r922, 2;
	mov.u32 	%r2025, _ZN6thrust24THRUST_300001_SM_1000_NS8cuda_cub4core6detail5shmemE;
	add.s32 	%r2026, %r2025, %r2024;
	ld.shared.u32 	%r3351, [%r2026+2048];
$L__BB7_813:
	setp.eq.s32 	%p529, %r1041, 0;
	@%p529 bra 	$L__BB7_815;
	shl.b32 	%r2027, %r932, 2;
	mov.u32 	%r2028, _ZN6thrust24THRUST_300001_SM_1000_NS8cuda_cub4core6detail5shmemE;
	add.s32 	%r2029, %r2028, %r2027;
	ld.shared.u32 	%r3352, [%r2029+2048];
$L__BB7_815:
	setp.eq.s32 	%p530, %r1044, 0;
	@%p530 bra 	$L__BB7_817;
	shl.b32 	%r2030, %r943, 2;
	mov.u32 	%r2031, _ZN6thrust24THRUST_300001_SM_1000_NS8cuda_cub4core6detail5shmemE;
	add.s32 	%r2032, %r2031, %r2030;
	ld.shared.u32 	%r3353, [%r2032+2048];
$L__BB7_817:
	setp.eq.s32 	%p531, %r1047, 0;
	@%p531 bra 	$L__BB7_819;
	shl.b32 	%r2033, %r953, 2;
	mov.u32 	%r2034, _ZN6thrust24THRUST_300001_SM_1000_NS8cuda_cub4core6detail5shmemE;
	add.s32 	%r2035, %r2034, %r2033;
	ld.shared.u32 	%r3354, [%r2035+2048];
$L__BB7_819:
	setp.ge.s32 	%p532, %r763, %r756;
	bar.sync 	0;
	@%p532 bra 	$L__BB7_821;
	add.s32 	%r1170, %r3375, 1;
	shl.b32 	%r2036, %r3375, 2;
	mov.u32 	%r2037, _ZN6thrust24THRUST_300001_SM_1000_NS8cuda_cub4core6detail5shmemE;
	add.s32 	%r2038, %r2037, %r2036;
	st.shared.u32 	[%r2038+2048], %r3336;
	mov.u32 	%r3375, %r1170;
$L__BB7_821:
	setp.ge.s32 	%p533, %r774, %r756;
	@%p533 bra 	$L__BB7_823;
	add.s32 	%r1172, %r3375, 1;
	shl.b32 	%r2039, %r3375, 2;
	mov.u32 	%r2040, _ZN6thrust24THRUST_300001_SM_1000_NS8cuda_cub4core6detail5shmemE;
	add.s32 	%r2041, %r2040, %r2039;
	st.shared.u32 	[%r2041+2048], %r3337;
	mov.u32 	%r3375, %r1172;
$L__BB7_823:
	setp.ge.s32 	%p534, %r785, %r756;
	@%p534 bra 	$L__BB7_825;
	add.s32 	%r1174, %r3375, 1;
	shl.b32 	%r2042, %r3375, 2;
	mov.u32 	%r2043, _ZN6thrust24THRUST_300001_SM_1000_NS8cuda_cub4core6detail5shmemE;
	add.s32 	%r2044, %r2043, %r2042;
	st.shared.u32 	[%r2044+2048], %r3338;
	mov.u32 	%r3375, %r1174;
$L__BB7_825:
	setp.ge.s32 	%p535, %r796, %r756;
	@%p535 bra 	$L__BB7_827;
	add.s32 	%r1176, %r3375, 1;
	shl.b32 	%r2045, %r3375, 2;
	mov.u32 	%r2046, _ZN6thrust24THRUST_300001_SM_1000_NS8cuda_cub4core6detail5shmemE;
	add.s32 	%r2047, %r2046, %r2045;
	st.shared.u32 	[%r2047+2048], %r3339;
	mov.u32 	%r3375, %r1176;
$L__BB7_827:
	setp.ge.s32 	%p536, %r807, %r756;
	@%p536 bra 	$L__BB7_829;
	add.s32 	%r1178, %r3375, 1;
	shl.b32 	%r2048, %r3375, 2;
	mov.u32 	%r2049, _ZN6thrust24THRUST_300001_SM_1000_NS8cuda_cub4core6detail5shmemE;
	add.s32 	%r2050, %r2049, %r2048;
	st.shared.u32 	[%r2050+2048], %r3340;
	mov.u32 	%r3375, %r1178;
$L__BB7_829:
	setp.eq.s32 	%p537, %r1008, 0;
	@%p537 bra 	$L__BB7_831;
	add.s32 	%r1180, %r3375, 1;
	shl.b32 	%r2051, %r3375, 2;
	mov.u32 	%r2052, _ZN6thrust24THRUST_300001_SM_1000_NS8cuda_cub4core6detail5shmemE;
	add.s32 	%r2053, %r2052, %r2051;
	st.shared.u32 	[%r2053+2048], %r3341;
	mov.u32 	%r3375, %r1180;
$L__BB7_831:
	setp.eq.s32 	%p538, %r1011, 0;
	@%p538 bra 	$L__BB7_833;
	add.s32 	%r1182, %r3375, 1;
	shl.b32 	%r2054, %r3375, 2;
	mov.u32 	%r2055, _ZN6thrust24THRUST_300001_SM_1000_NS8cuda_cub4core6detail5shmemE;
	add.s32 	%r2056, %r2055, %r2054;
	st.shared.u32 	[%r2056+2048], %r3342;
	mov.u32 	%r3375, %r1182;
$L__BB7_833:
	setp.eq.s32 	%p539, %r1014, 0;
	@%p539 bra 	$L__BB7_835;
	add.s32 	%r1184, %r3375, 1;
	shl.b32 	%r2057, %r3375, 2;
	mov.u32 	%r2058, _ZN6thrust24THRUST_300001_SM_1000_NS8cuda_cub4core6detail5shmemE;
	add.s32 	%r2059, %r2058, %r2057;
	st.shared.u32 	[%r2059+2048], %r3343;
	mov.u32 	%r3375, %r1184;
$L__BB7_835:
	setp.eq.s32 	%p540, %r1017, 0;
	@%p540 bra 	$L__BB7_837;
	add.s32 	%r1186, %r3375, 1;
	shl.b32 	%r2060, %r3375, 2;
	mov.u32 	%r2061, _ZN6thrust24THRUST_300001_SM_1000_NS8cuda_cub4core6detail5shmemE;
	add.s32 	%r2062, %r2061, %r2060;
	st.shared.u32 	[%r2062+2048], %r3344;
	mov.u32 	%r3375, %r1186;
$L__BB7_837:
	setp.eq.s32 	%p541, %r1020, 0;
	@%p541 bra 	$L__BB7_839;
	add.s32 	%r1188, %r3375, 1;
	shl.b32 	%r2063, %r3375, 2;
	mov.u32 	%r2064, _ZN6thrust24THRUST_300001_SM_1000_NS8cuda_cub4core6detail5shmemE;
	add.s32 	%r2065, %r2064, %r2063;
	st.shared.u32 	[%r2065+2048], %r3345;
	mov.u32 	%r3375, %r1188;
$L__BB7_839:
	setp.eq.s32 	%p542, %r1023, 0;
	@%p542 bra 	$L__BB7_841;
	add.s32 	%r1190, %r3375, 1;
	shl.b32 	%r2066, %r3375, 2;
	mov.u32 	%r2067, _ZN6thrust24THRUST_300001_SM_1000_NS8cuda_cub4core6detail5shmemE;
	add.s32 	%r2068, %r2067, %r2066;
	st.shared.u32 	[%r2068+2048], %r3346;
	mov.u32 	%r3375, %r1190;
$L__BB7_841:
	setp.eq.s32 	%p543, %r1026, 0;
	@%p543 bra 	$L__BB7_843;
	add.s32 	%r1192, %r3375, 1;
	shl.b32 	%r2069, %r3375, 2;
	mov.u32 	%r2070, _ZN6thrust24THRUST_300001_SM_1000_NS8cuda_cub4core6detail5shmemE;
	add.s32 	%r2071, %r2070, %r2069;
	st.shared.u32 	[%r2071+2048], %r3347;
	mov.u32 	%r3375, %r1192;
$L__BB7_843:
	setp.eq.s32 	%p544, %r1029, 0;
	@%p544 bra 	$L__BB7_845;
	add.s32 	%r1194, %r3375, 1;
	shl.b32 	%r2072, %r3375, 2;
	mov.u32 	%r2073, _ZN6thrust24THRUST_300001_SM_1000_NS8cuda_cub4core6detail5shmemE;
	add.s32 	%r2074, %r2073, %r2072;
	st.shared.u32 	[%r2074+2048], %r3348;
	mov.u32 	%r3375, %r1194;
$L__BB7_845:
	setp.eq.s32 	%p545, %r1032, 0;
	@%p545 bra 	$L__BB7_847;
	add.s32 	%r1196, %r3375, 1;
	shl.b32 	%r2075, %r3375, 2;
	mov.u32 	%r2076, _ZN6thrust24THRUST_300001_SM_1000_NS8cuda_cub4core6detail5shmemE;
	add.s32 	%r2077, %r2076, %r2075;
	st.shared.u32 	[%r2077+2048], %r3349;
	mov.u32 	%r3375, %r1196;
$L__BB7_847:
	setp.eq.s32 	%p546, %r1035, 0;
	@%p546 bra 	$L__BB7_849;
	add.s32 	%r1198, %r3375, 1;
	shl.b32 	%r2078, %r3375, 2;
	mov.u32 	%r2079, _ZN6thrust24THRUST_300001_SM_1000_NS8cuda_cub4core6detail5shmemE;
	add.s32 	%r2080, %r2079, %r2078;
	st.shared.u32 	[%r2080+2048], %r3350;
	mov.u32 	%r3375, %r1198;
$L__BB7_849:
	setp.eq.s32 	%p547, %r1038, 0;
	@%p547 bra 	$L__BB7_851;
	add.s32 	%r1200, %r3375, 1;
	shl.b32 	%r2081, %r3375, 2;
	mov.u32 	%r2082, _ZN6thrust24THRUST_300001_SM_1000_NS8cuda_cub4core6detail5shmemE;
	add.s32 	%r2083, %r2082, %r2081;
	st.shared.u32 	[%r2083+2048], %r3351;
	mov.u32 	%r3375, %r1200;
$L__BB7_851:
	setp.eq.s32 	%p548, %r1041, 0;
	@%p548 bra 	$L__BB7_853;
	add.s32 	%r1202, %r3375, 1;
	shl.b32 	%r2084, %r3375, 2;
	mov.u32 	%r2085, _ZN6thrust24THRUST_300001_SM_1000_NS8cuda_cub4core6detail5shmemE;
	add.s32 	%r2086, %r2085, %r2084;
	st.shared.u32 	[%r2086+2048], %r3352;
	mov.u32 	%r3375, %r1202;
$L__BB7_853:
	setp.eq.s32 	%p549, %r1044, 0;
	@%p549 bra 	$L__BB7_855;
	add.s32 	%r1204, %r3375, 1;
	shl.b32 	%r2087, %r3375, 2;
	mov.u32 	%r2088, _ZN6thrust24THRUST_300001_SM_1000_NS8cuda_cub4core6detail5shmemE;
	add.s32 	%r2089, %r2088, %r2087;
	st.shared.u32 	[%r2089+2048], %r3353;
	mov.u32 	%r3375, %r1204;
$L__BB7_855:
	setp.eq.s32 	%p550, %r1047, 0;
	@%p550 bra 	$L__BB7_857;
	shl.b32 	%r2090, %r3375, 2;
	mov.u32 	%r2091, _ZN6thrust24THRUST_300001_SM_1000_NS8cuda_cub4core6detail5shmemE;
	add.s32 	%r2092, %r2091, %r2090;
	st.shared.u32 	[%r2092+2048], %r3354;
$L__BB7_857:
	mov.u32 	%r1206, %tid.x;
	setp.ge.s32 	%p551, %r1206, %r3309;
	bar.sync 	0;
	@%p551 bra 	$L__BB7_864;
	not.b32 	%r2093, %r1206;
	add.s32 	%r1207, %r3309, %r2093;
	and.b32  	%r2094, %r1207, 1536;
	setp.eq.s32 	%p552, %r2094, 1536;
	mov.u32 	%r3398, %r1206;
	@%p552 bra 	$L__BB7_861;
	shr.u32 	%r2095, %r1207, 9;
	add.s32 	%r2096, %r2095, 1;
	and.b32  	%r2097, %r2096, 3;
	add.s32 	%r3394, %r1206, %r3310;
	shl.b32 	%r2098, %r1206, 2;
	mov.u32 	%r2099, _ZN6thrust24THRUST_300001_SM_1000_NS8cuda_cub4core6detail5shmemE;
	add.s32 	%r2100, %r2098, %r2099;
	add.s32 	%r3393, %r2100, 2048;
	neg.s32 	%r3392, %r2097;
	shl.b32 	%r2101, %r2096, 9;
	and.b32  	%r2102, %r2101, 1536;
	add.s32 	%r3398, %r1206, %r2102;
$L__BB7_860:
	.pragma "nounroll";
	mul.wide.s32 	%rd87, %r3394, 4;
	add.s64 	%rd88, %rd8, %rd87;
	ld.shared.u32 	%r2103, [%r3393];
	st.global.u32 	[%rd88], %r2103;
	add.s32 	%r3394, %r3394, 512;
	add.s32 	%r3393, %r3393, 2048;
	add.s32 	%r3392, %r3392, 1;
	setp.ne.s32 	%p553, %r3392, 0;
	@%p553 bra 	$L__BB7_860;
$L__BB7_861:
	setp.lt.u32 	%p554, %r1207, 1536;
	@%p554 bra 	$L__BB7_864;
	add.s64 	%rd29, %rd8, 4096;
	add.s32 	%r3397, %r3398, %r3310;
	shl.b32 	%r2104, %r3398, 2;
	mov.u32 	%r2105, _ZN6thrust24THRUST_300001_SM_1000_NS8cuda_cub4core6detail5shmemE;
	add.s32 	%r2106, %r2104, %r2105;
	add.s32 	%r3396, %r2106, 8192;
$L__BB7_863:
	mul.wide.s32 	%rd89, %r3397, 4;
	add.s64 	%rd90, %rd29, %rd89;
	ld.shared.u32 	%r2107, [%r3396+-6144];
	st.global.u32 	[%rd90+-4096], %r2107;
	ld.shared.u32 	%r2108, [%r3396+-4096];
	st.global.u32 	[%rd90+-2048], %r2108;
	ld.shared.u32 	%r2109, [%r3396+-2048];
	st.global.u32 	[%rd90], %r2109;
	ld.shared.u32 	%r2110, [%r3396];
	st.global.u32 	[%rd90+2048], %r2110;
	add.s32 	%r3398, %r3398, 2048;
	add.s32 	%r3397, %r3397, 2048;
	add.s32 	%r3396, %r3396, 8192;
	setp.lt.s32 	%p555, %r3398, %r3309;
	@%p555 bra 	$L__BB7_863;
$L__BB7_864:
	setp.ne.s32 	%p556, %r1206, 0;
	@%p556 bra 	$L__BB7_866;
	ld.param.u64 	%rd141, [_ZN6thrust24THRUST_300001_SM_1000_NS8cuda_cub4core6detail13_kernel_agentINS1_16__set_operations10SetOpAgentINS0_6detail15normal_iteratorINS0_10device_ptrIiEEEESB_SB_SB_SB_SB_i7CompareNS5_16serial_set_unionEN4cuda3std3__417integral_constantIbLb1EEEEEJSB_SB_SB_SB_iiSB_SB_SC_SD_PNSG_4pairIiiEEPmN3cub18CUB_300001_SM_100013ScanTileStateIiLb1EEEEEEvDpT0__param_11];
	add.s32 	%r2111, %r3310, %r3309;
	cvt.s64.s32 	%rd91, %r2111;
	cvta.to.global.u64 	%rd92, %rd141;
	st.global.u64 	[%rd92], %rd91;
$L__BB7_866:
	ret;

}
	// .globl	_ZN6thrust24THRUST_300001_SM_1000_NS8cuda_cub4core6detail13_kernel_agentINS1_16__set_operations14PartitionAgentINS0_6detail15normal_iteratorINS0_10device_ptrIiEEEESB_l7CompareEEJSB_SB_lllPN4cuda3std3__44pairIllEESC_iEEEvDpT0_
.visible .entry _ZN6thrust24THRUST_300001_SM_1000_NS8cuda_cub4core6detail13_kernel_agentINS1_16__set_operations14PartitionAgentINS0_6detail15normal_iteratorINS0_10device_ptrIiEEEESB_l7CompareEEJSB_SB_lllPN4cuda3std3__44pairIllEESC_iEEEvDpT0_(
	.param .align 8 .b8 _ZN6thrust24THRUST_300001_SM_1000_NS8cuda_cub4core6detail13_kernel_agentINS1_16__set_operations14PartitionAgentINS0_6detail15normal_iteratorINS0_10device_ptrIiEEEESB_l7CompareEEJSB_SB_lllPN4cuda3std3__44pairIllEESC_iEEEvDpT0__param_0[8],
	.param .align 8 .b8 _ZN6thrust24THRUST_300001_SM_1000_NS8cuda_cub4core6detail13_kernel_agentINS1_16__set_operations14PartitionAgentINS0_6detail15normal_iteratorINS0_10device_ptrIiEEEESB_l7CompareEEJSB_SB_lllPN4cuda3std3__44pairIllEESC_iEEEvDpT0__param_1[8],
	.param .u64 _ZN6thrust24THRUST_300001_SM_1000_NS8cuda_cub4core6detail13_kernel_agentINS1_16__set_operations14PartitionAgentINS0_6detail15normal_iteratorINS0_10device_ptrIiEEEESB_l7CompareEEJSB_SB_lllPN4cuda3std3__44pairIllEESC_iEEEvDpT0__param_2,
	.param .u64 _ZN6thrust24THRUST_300001_SM_1000_NS8cuda_cub4core6detail13_kernel_agentINS1_16__set_operations14PartitionAgentINS0_6detail15normal_iteratorINS0_10device_ptrIiEEEESB_l7CompareEEJSB_SB_lllPN4cuda3std3__44pairIllEESC_iEEEvDpT0__param_3,
	.param .u64 _ZN6thrust24THRUST_300001_SM_1000_NS8cuda_cub4core6detail13_kernel_agentINS1_16__set_operations14PartitionAgentINS0_6detail15normal_iteratorINS0_10device_ptrIiEEEESB_l7CompareEEJSB_SB_lllPN4cuda3std3__44pairIllEESC_iEEEvDpT0__param_4,
	.param .u64 .ptr .align 1 _ZN6thrust24THRUST_300001_SM_1000_NS8cuda_cub4core6detail13_kernel_agentINS1_16__set_operations14PartitionAgentINS0_6detail15normal_iteratorINS0_10device_ptrIiEEEESB_l7CompareEEJSB_SB_lllPN4cuda3std3__44pairIllEESC_iEEEvDpT0__param_5,
	.param .align 1 .b8 _ZN6thrust24THRUST_300001_SM_1000_NS8cuda_cub4core6detail13_kernel_agentINS1_16__set_operations14PartitionAgentINS0_6detail15normal_iteratorINS0_10device_ptrIiEEEESB_l7CompareEEJSB_SB_lllPN4cuda3std3__44pairIllEESC_iEEEvDpT0__param_6[1],
	.param .u32 _ZN6thrust24THRUST_300001_SM_1000_NS8cuda_cub4core6detail13_kernel_agentINS1_16__set_operations14PartitionAgentINS0_6detail15normal_iteratorINS0_10device_ptrIiEEEESB_l7CompareEEJSB_SB_lllPN4cuda3std3__44pairIllEESC_iEEEvDpT0__param_7
)
.maxntid 256
{
	.reg .pred 	%p<34>;
	.reg .b32 	%r<20>;
	.reg .b64 	%rd<189>;

	ld.param.u64 	%rd68, [_ZN6thrust24THRUST_300001_SM_1000_NS8cuda_cub4core6detail13_kernel_agentINS1_16__set_operations14PartitionAgentINS0_6detail15normal_iteratorINS0_10device_ptrIiEEEESB_l7CompareEEJSB_SB_lllPN4cuda3std3__44pairIllEESC_iEEEvDpT0__param_1];
	ld.param.u64 	%rd67, [_ZN6thrust24THRUST_300001_SM_1000_NS8cuda_cub4core6detail13_kernel_agentINS1_16__set_operations14PartitionAgentINS0_6detail15normal_iteratorINS0_10device_ptrIiEEEESB_l7CompareEEJSB_SB_lllPN4cuda3std3__44pairIllEESC_iEEEvDpT0__param_0];
	ld.param.u64 	%rd69, [_ZN6thrust24THRUST_300001_SM_1000_NS8cuda_cub4core6detail13_kernel_agentINS1_16__set_operations14PartitionAgentINS0_6detail15normal_iteratorINS0_10device_ptrIiEEEESB_l7CompareEEJSB_SB_lllPN4cuda3std3__44pairIllEESC_iEEEvDpT0__param_2];
	ld.param.u64 	%rd70, [_ZN6thrust24THRUST_300001_SM_1000_NS8cuda_cub4core6detail13_kernel_agentINS1_16__set_operations14PartitionAgentINS0_6detail15normal_iteratorINS0_10device_ptrIiEEEESB_l7CompareEEJSB_SB_lllPN4cuda3std3__44pairIllEESC_iEEEvDpT0__param_3];
	ld.param.u64 	%rd72, [_ZN6thrust24THRUST_300001_SM_1000_NS8cuda_cub4core6detail13_kernel_agentINS1_16__set_operations14PartitionAgentINS0_6detail15normal_iteratorINS0_10device_ptrIiEEEESB_l7CompareEEJSB_SB_lllPN4cuda3std3__44pairIllEESC_iEEEvDpT0__param_4];
	ld.param.u64 	%rd71, [_ZN6thrust24THRUST_300001_SM_1000_NS8cuda_cub4core6detail13_kernel_agentINS1_16__set_operations14PartitionAgentINS0_6detail15normal_iteratorINS0_10device_ptrIiEEEESB_l7CompareEEJSB_SB_lllPN4cuda3std3__44pairIllEESC_iEEEvDpT0__param_5];
	ld.param.u32 	%r2, [_ZN6thrust24THRUST_300001_SM_1000_NS8cuda_cub4core6detail13_kernel_agentINS1_16__set_operations14PartitionAgentINS0_6detail15normal_iteratorINS0_10device_ptrIiEEEESB_l7CompareEEJSB_SB_lllPN4cuda3std3__44pairIllEESC_iEEEvDpT0__param_7];
	mov.u32 	%r3, %ntid.x;
	mov.u32 	%r4, %ctaid.x;
	mov.u32 	%r5, %tid.x;
	mad.lo.s32 	%r6, %r3, %r4, %r5;
	cvt.u64.u32 	%rd1, %r6;
	setp.le.s64 	%p1, %rd72, %rd1;
	@%p1 bra 	$L__BB8_28;
	cvt.s64.s32 	%rd73, %r2;
	mul.lo.s64 	%rd74, %rd73, %rd1;
	add.s64 	%rd75, %rd70, %rd69;
	min.s64 	%rd2, %rd75, %rd74;
	cvta.to.global.u64 	%rd3, %rd68;
	cvta.to.global.u64 	%rd4, %rd67;
	sub.s64 	%rd76, %rd2, %rd70;
	max.s64 	%rd163, %rd76, 0;
	min.s64 	%rd161, %rd69, %rd2;
	setp.ge.s64 	%p2, %rd163, %rd161;
	@%p2 bra 	$L__BB8_3;
$L__BB8_2:
	add.s64 	%rd77, %rd161, %rd163;
	shr.u64 	%rd78, %rd77, 1;
	shl.b64 	%rd79, %rd78, 2;
	add.s64 	%rd80, %rd4, %rd79;
	ld.global.u32 	%r7, [%rd80];
	not.b64 	%rd81, %rd78;
	add.s64 	%rd82, %rd2, %rd81;
	shl.b64 	%rd83, %rd82, 2;
	add.s64 	%rd84, %rd3, %rd83;
	ld.global.u32 	%r8, [%rd84];
	setp.lt.s32 	%p3, %r8, %r7;
	add.s64 	%rd85, %rd78, 1;
	selp.b64 	%rd163, %rd163, %rd85, %p3;
	selp.b64 	%rd161, %rd78, %rd161, %p3;
	setp.lt.s64 	%p4, %rd163, %rd161;
	@%p4 bra 	$L__BB8_2;
$L__BB8_3:
	sub.s64 	%rd12, %rd2, %rd163;
	setp.ge.s64 	%p5, %rd12, %rd70;
	mov.b64 	%rd188, 0;
	@%p5 bra 	$L__BB8_27;
	shl.b64 	%rd88, %rd12, 2;
	add.s64 	%rd13, %rd3, %rd88;
	ld.global.u32 	%r1, [%rd13];
	setp.lt.s64 	%p6, %rd163, 1;
	mov.b64 	%rd166, 0;
	mov.u64 	%rd172, %rd166;
	@%p6 bra 	$L__BB8_11;
	mul.lo.s64 	%rd89, %rd163, 511;
	shr.u64 	%rd90, %rd89, 9;
	shl.b64 	%rd91, %rd90, 2;
	add.s64 	%rd92, %rd4, %rd91;
	ld.global.u32 	%r9, [%rd92];
	setp.lt.s32 	%p7, %r9, %r1;
	add.s64 	%rd93, %rd90, 1;
	selp.b64 	%rd166, %rd163, %rd90, %p7;
	selp.b64 	%rd172, %rd93, 0, %p7;
	setp.ge.u64 	%p8, %rd172, %rd166;
	@%p8 bra 	$L__BB8_7;
	mad.lo.s64 	%rd94, %rd166, 127, %rd172;
	shr.u64 	%rd95, %rd94, 7;
	shl.b64 	%rd96, %rd95, 2;
	add.s64 	%rd97, %rd4, %rd96;
	ld.global.u32 	%r10, [%rd97];
	setp.lt.s32 	%p9, %r10, %r1;
	add.s64 	%rd98, %rd95, 1;
	selp.b64 	%rd166, %rd166, %rd95, %p9;
	selp.b64 	%rd172, %rd98, %rd172, %p9;
$L__BB8_7:
	setp.ge.u64 	%p10, %rd172, %rd166;
	@%p10 bra 	$L__BB8_9;
	mad.lo.s64 	%rd99, %rd166, 31, %rd172;
	shr.u64 	%rd100, %rd99, 5;
	shl.b64 	%rd101, %rd100, 2;
	add.s64 	%rd102, %rd4, %rd101;
	ld.global.u32 	%r11, [%rd102];
	setp.lt.s32 	%p11, %r11, %r1;
	add.s64 	%rd103, %rd100, 1;
	selp.b64 	%rd166, %rd166, %rd100, %p11;
	selp.b64 	%rd172, %rd103, %rd172, %p11;
$L__BB8_9:
	setp.ge.u64 	%p12, %rd172, %rd166;
	@%p12 bra 	$L__BB8_11;
	mad.lo.s64 	%rd104, %rd166, 15, %rd172;
	shr.u64 	%rd105, %rd104, 4;
	shl.b64 	%rd106, %rd105, 2;
	add.s64 	%rd107, %rd4, %rd106;
	ld.global.u32 	%r12, [%rd107];
	setp.lt.s32 	%p13, %r12, %r1;
	add.s64 	%rd108, %rd105, 1;
	selp.b64 	%rd166, %rd166, %rd105, %p13;
	selp.b64 	%rd172, %rd108, %rd172, %p13;
$L__BB8_11:
	setp.ge.u64 	%p14, %rd172, %rd166;
	@%p14 bra 	$L__BB8_13;
$L__BB8_12:
	add.s64 	%rd109, %rd172, %rd166;
	shr.s64 	%rd110, %rd109, 1;
	shl.b64 	%rd111, %rd110, 2;
	add.s64 	%rd112, %rd4, %rd111;
	ld.global.u32 	%r13, [%rd112];
	setp.lt.s32 	%p15, %r13, %r1;
	add.s64 	%rd113, %rd110, 1;
	selp.b64 	%rd166, %rd166, %rd110, %p15;
	selp.b64 	%rd172, %rd113, %rd172, %p15;
	setp.lt.s64 	%p16, %rd172, %rd166;
	@%p16 bra 	$L__BB8_12;
$L__BB8_13:
	setp.lt.s64 	%p17, %rd12, 1;
	mov.b64 	%rd176, 0;
	mov.u64 	%rd175, %rd12;
	@%p17 bra 	$L__BB8_15;
	mul.lo.s64 	%rd115, %rd12, 511;
	shr.u64 	%rd116, %rd115, 9;
	shl.b64 	%rd117, %rd116, 2;
	add.s64 	%rd118, %rd3, %rd117;
	ld.global.u32 	%r14, [%rd118];
	setp.lt.s32 	%p18, %r14, %r1;
	add.s64 	%rd119, %rd116, 1;
	selp.b64 	%rd175, %rd12, %rd116, %p18;
	selp.b64 	%rd176, %rd119, 0, %p18;
$L__BB8_15:
	setp.ge.s64 	%p19, %rd176, %rd175;
	@%p19 bra 	$L__BB8_17;
	mad.lo.s64 	%rd120, %rd175, 127, %rd176;
	shr.u64 	%rd121, %rd120, 7;
	shl.b64 	%rd122, %rd121, 2;
	add.s64 	%rd123, %rd3, %rd122;
	ld.global.u32 	%r15, [%rd123];
	setp.lt.s32 	%p20, %r15, %r1;
	add.s64 	%rd124, %rd121, 1;
	selp.b64 	%rd175, %rd175, %rd121, %p20;
	selp.b64 	%rd176, %rd124, %rd176, %p20;
$L__BB8_17:
	setp.ge.s64 	%p21, %rd176, %rd175;
	@%p21 bra 	$L__BB8_19;
	mad.lo.s64 	%rd125, %rd175, 31, %rd176;
	shr.u64 	%rd126, %rd125, 5;
	shl.b64 	%rd127, %rd126, 2;
	add.s64 	%rd128, %rd3, %rd127;
	ld.global.u32 	%r16, [%rd128];
	setp.lt.s32 	%p22, %r16, %r1;
	add.s64 	%rd129, %rd126, 1;
	selp.b64 	%rd175, %rd175, %rd126, %p22;
	selp.b64 	%rd176, %rd129, %rd176, %p22;
$L__BB8_19:
	setp.ge.s64 	%p23, %rd176, %rd175;
	@%p23 bra 	$L__BB8_21;
	mad.lo.s64 	%rd130, %rd175, 15, %rd176;
	shr.u64 	%rd131, %rd130, 4;
	shl.b64 	%rd132, %rd131, 2;
	add.s64 	%rd133, %rd3, %rd132;
	ld.global.u32 	%r17, [%rd133];
	setp.lt.s32 	%p24, %r17, %r1;
	add.s64 	%rd134, %rd131, 1;
	selp.b64 	%rd175, %rd175, %rd131, %p24;
	selp.b64 	%rd176, %rd134, %rd176, %p24;
$L__BB8_21:
	setp.ge.s64 	%p25, %rd176, %rd175;
	@%p25 bra 	$L__BB8_23;
$L__BB8_22:
	add.s64 	%rd135, %rd176, %rd175;
	shr.s64 	%rd136, %rd135, 1;
	shl.b64 	%rd137, %rd136, 2;
	add.s64 	%rd138, %rd3, %rd137;
	ld.global.u32 	%r18, [%rd138];
	setp.lt.s32 	%p26, %r18, %r1;
	add.s64 	%rd139, %rd136, 1;
	selp.b64 	%rd175, %rd175, %rd136, %p26;
	selp.b64 	%rd176, %rd139, %rd176, %p26;
	setp.lt.s64 	%p27, %rd176, %rd175;
	@%p27 bra 	$L__BB8_22;
$L__BB8_23:
	sub.s64 	%rd141, %rd163, %rd172;
	sub.s64 	%rd54, %rd12, %rd176;
	add.s64 	%rd55, %rd54, %rd141;
	shr.s64 	%rd142, %rd55, 1;
	max.s64 	%rd56, %rd142, %rd54;
	add.s64 	%rd143, %rd176, %rd56;
	add.s64 	%rd144, %rd143, 1;
	min.s64 	%rd145, %rd144, %rd70;
	sub.s64 	%rd185, %rd145, %rd12;
	setp.lt.s64 	%p28, %rd185, 1;
	mov.b64 	%rd186, 0;
	@%p28 bra 	$L__BB8_26;
	mov.b64 	%rd186, 0;
$L__BB8_25:
	add.s64 	%rd147, %rd186, %rd185;
	shr.u64 	%rd148, %rd147, 1;
	shl.b64 	%rd149, %rd148, 2;
	add.s64 	%rd150, %rd13, %rd149;
	ld.global.u32 	%r19, [%rd150];
	setp.lt.s32 	%p29, %r1, %r19;
	add.s64 	%rd151, %rd148, 1;
	selp.b64 	%rd185, %rd148, %rd185, %p29;
	selp.b64 	%rd186, %rd186, %rd151, %p29;
	setp.lt.s64 	%p30, %rd186, %rd185;
	@%p30 bra 	$L__BB8_25;
$L__BB8_26:
	add.s64 	%rd152, %rd54, %rd186;
	min.s64 	%rd153, %rd152, %rd56;
	sub.s64 	%rd154, %rd55, %rd153;
	add.s64 	%rd155, %rd153, 1;
	setp.eq.s64 	%p31, %rd154, %rd155;
	setp.lt.s64 	%p32, %rd56, %rd152;
	and.pred  	%p33, %p31, %p32;
	add.s64 	%rd163, %rd154, %rd172;
	selp.u64 	%rd188, 1, 0, %p33;
$L__BB8_27:
	sub.s64 	%rd156, %rd2, %rd163;
	add.s64 	%rd157, %rd156, %rd188;
	cvta.to.global.u64 	%rd158, %rd71;
	shl.b64 	%rd159, %rd1, 4;
	add.s64 	%rd160, %rd158, %rd159;
	st.global.u64 	[%rd160], %rd163;
	st.global.u64 	[%rd160+8], %rd157;
$L__BB8_28:
	ret;

}
	// .globl	_ZN6thrust24THRUST_300001_SM_1000_NS8cuda_cub4core6detail13_kernel_agentINS1_16__set_operations10SetOpAgentINS0_6detail15normal_iteratorINS0_10device_ptrIiEEEESB_SB_SB_SB_SB_l7CompareNS5_16serial_set_unionEN4cuda3std3__417integral_constantIbLb1EEEEEJSB_SB_SB_SB_llSB_SB_SC_SD_PNSG_4pairIllEEPmN3cub18CUB_300001_SM_100013ScanTileStateIlLb1EEEEEEvDpT0_
.visible .entry _ZN6thrust24THRUST_300001_SM_1000_NS8cuda_cub4core6detail13_kernel_agentINS1_16__set_operations10SetOpAgentINS0_6detail15normal_iteratorINS0_10device_ptrIiEEEESB_SB_SB_SB_SB_l7CompareNS5_16serial_set_unionEN4cuda3std3__417integral_constantIbLb1EEEEEJSB_SB_SB_SB_llSB_SB_SC_SD_PNSG_4pairIllEEPmN3cub18CUB_300001_SM_100013ScanTileStateIlLb1EEEEEEvDpT0_(
	.param .align 8 .b8 _ZN6thrust24THRUST_300001_SM_1000_NS8cuda_cub4core6detail13_kernel_agentINS1_16__set_operations10SetOpAgentINS0_6detail15normal_iteratorINS0_10device_ptrIiEEEESB_SB_SB_SB_SB_l7CompareNS5_16serial_set_unionEN4cuda3std3__417integral_constantIbLb1EEEEEJSB_SB_SB_SB_llSB_SB_SC_SD_PNSG_4pairIllEEPmN3cub18CUB_300001_SM_100013ScanTileStateIlLb1EEEEEEvDpT0__param_0[8],
	.param .align 8 .b8 _ZN6thrust24THRUST_300001_SM_1000_NS8cuda_cub4core6detail13_kernel_agentINS1_16__set_operations10SetOpAgentINS0_6detail15normal_iteratorINS0_10device_ptrIiEEEESB_SB_SB_SB_SB_l7CompareNS5_16serial_set_unionEN4cuda3std3__417integral_constantIbLb1EEEEEJSB_SB_SB_SB_llSB_SB_SC_SD_PNSG_4pairIllEEPmN3cub18CUB_300001_SM_100013ScanTileStateIlLb1EEEEEEvDpT0__param_1[8],
	.param .align 8 .b8 _ZN6thrust24THRUST_300001_SM_1000_NS8cuda_cub4core6detail13_kernel_agentINS1_16__set_operations10SetOpAgentINS0_6detail15normal_iteratorINS0_10device_ptrIiEEEESB_SB_SB_SB_SB_l7CompareNS5_16serial_set_unionEN4cuda3std3__417integral_constantIbLb1EEEEEJSB_SB_SB_SB_llSB_SB_SC_SD_PNSG_4pairIllEEPmN3cub18CUB_300001_SM_100013ScanTileStateIlLb1EEEEEEvDpT0__param_2[8],
	.param .align 8 .b8 _ZN6thrust24THRUST_300001_SM_1000_NS8cuda_cub4core6detail13_kernel_agentINS1_16__set_operations10SetOpAgentINS0_6detail15normal_iteratorINS0_10device_ptrIiEEEESB_SB_SB_SB_SB_l7CompareNS5_16serial_set_unionEN4cuda3std3__417integral_constantIbLb1EEEEEJSB_SB_SB_SB_llSB_SB_SC_SD_PNSG_4pairIllEEPmN3cub18CUB_300001_SM_100013ScanTileStateIlLb1EEEEEEvDpT0__param_3[8],
	.param .u64 _ZN6thrust24THRUST_300001_SM_1000_NS8cuda_cub4core6detail13_kernel_agentINS1_16__set_operations10SetOpAgentINS0_6detail15normal_iteratorINS0_10device_ptrIiEEEESB_SB_SB_SB_SB_l7CompareNS5_16serial_set_unionEN4cuda3std3__417integral_constantIbLb1EEEEEJSB_SB_SB_SB_llSB_SB_SC_SD_PNSG_4pairIllEEPmN3cub18CUB_300001_SM_100013ScanTileStateIlLb1EEEEEEvDpT0__param_4,
	.param .u64 _ZN6thrust24THRUST_300001_SM_1000_NS8cuda_cub4core6detail13_kernel_agentINS1_16__set_operations10SetOpAgentINS0_6detail15normal_iteratorINS0_10device_ptrIiEEEESB_SB_SB_SB_SB_l7CompareNS5_16serial_set_unionEN4cuda3std3__417integral_constantIbLb1EEEEEJSB_SB_SB_SB_llSB_SB_SC_SD_PNSG_4pairIllEEPmN3cub18CUB_300001_SM_100013ScanTileStateIlLb1EEEEEEvDpT0__param_5,
	.param .align 8 .b8 _ZN6thrust24THRUST_300001_SM_1000_NS8cuda_cub4core6detail13_kernel_agentINS1_16__set_operations10SetOpAgentINS0_6detail15normal_iteratorINS0_10device_ptrIiEEEESB_SB_SB_SB_SB_l7CompareNS5_16serial_set_unionEN4cuda3std3__417integral_constantIbLb1EEEEEJSB_SB_SB_SB_llSB_SB_SC_SD_PNSG_4pairIllEEPmN3cub18CUB_300001_SM_100013ScanTileStateIlLb1EEEEEEvDpT0__param_6[8],
	.param .align 8 .b8 _ZN6thrust24THRUST_300001_SM_1000_NS8cuda_cub4core6detail13_kernel_agentINS1_16__set_operations10SetOpAgentINS0_6detail15normal_iteratorINS0_10device_ptrIiEEEESB_SB_SB_SB_SB_l7CompareNS5_16serial_set_unionEN4cuda3std3__417integral_constantIbLb1EEEEEJSB_SB_SB_SB_llSB_SB_SC_SD_PNSG_4pairIllEEPmN3cub18CUB_300001_SM_100013ScanTileStateIlLb1EEEEEEvDpT0__param_7[8],
	.param .align 1 .b8 _ZN6thrust24THRUST_300001_SM_1000_NS8cuda_cub4core6detail13_kernel_agentINS1_16__set_operations10SetOpAgentINS0_6detail15normal_iteratorINS0_10device_ptrIiEEEESB_SB_SB_SB_SB_l7CompareNS5_16serial_set_unionEN4cuda3std3__417integral_constantIbLb1EEEEEJSB_SB_SB_SB_llSB_SB_SC_SD_PNSG_4pairIllEEPmN3cub18CUB_300001_SM_100013ScanTileStateIlLb1EEEEEEvDpT0__param_8[1],
	.param .align 1 .b8 _ZN6thrust24THRUST_300001_SM_1000_NS8cuda_cub4core6detail13_kernel_agentINS1_16__set_operations10SetOpAgentINS0_6detail15normal_iteratorINS0_10device_ptrIiEEEESB_SB_SB_SB_SB_l7CompareNS5_16serial_set_unionEN4cuda3std3__417integral_constantIbLb1EEEEEJSB_SB_SB_SB_llSB_SB_SC_SD_PNSG_4pairIllEEPmN3cub18CUB_300001_SM_100013ScanTileStateIlLb1EEEEEEvDpT0__param_9[1],
	.param .u64 .ptr .align 1 _ZN6thrust24THRUST_300001_SM_1000_NS8cuda_cub4core6detail13_kernel_agentINS1_16__set_operations10SetOpAgentINS0_6detail15normal_iteratorINS0_10device_ptrIiEEEESB_SB_SB_SB_SB_l7CompareNS5_16serial_set_unionEN4cuda3std3__417integral_constantIbLb1EEEEEJSB_SB_SB_SB_llSB_SB_SC_SD_PNSG_4pairIllEEPmN3cub18CUB_300001_SM_100013ScanTileStateIlLb1EEEEEEvDpT0__param_10,
	.param .u64 .ptr .align 1 _ZN6thrust24THRUST_300001_SM_1000_NS8cuda_cub4core6detail13_kernel_agentINS1_16__set_operations10SetOpAgentINS0_6detail15normal_iteratorINS0_10device_ptrIiEEEESB_SB_SB_SB_SB_l7CompareNS5_16serial_set_unionEN4cuda3std3__417integral_constantIbLb1EEEEEJSB_SB_SB_SB_llSB_SB_SC_SD_PNSG_4pairIllEEPmN3cub18CUB_300001_SM_100013ScanTileStateIlLb1EEEEEEvDpT0__param_11,
	.param .align 8 .b8 _ZN6thrust24THRUST_300001_SM_1000_NS8cuda_cub4core6detail13_kernel_agentINS1_16__set_operations10SetOpAgentINS0_6detail15normal_iteratorINS0_10device_ptrIiEEEESB_SB_SB_SB_SB_l7CompareNS5_16serial_set_unionEN4cuda3std3__417integral_constantIbLb1EEEEEJSB_SB_SB_SB_llSB_SB_SC_SD_PNSG_4pairIllEEPmN3cub18CUB_300001_SM_100013ScanTileStateIlLb1EEEEEEvDpT0__param_12[8]
)
.maxntid 512
{
	.reg .pred 	%p<952>;
	.reg .b32 	%r<3229>;
	.reg .b64 	%rd<590>;

	ld.param.u64 	%rd2, [_ZN6thrust24THRUST_300001_SM_1000_NS8cuda_cub4core6detail13_kernel_agentINS1_16__set_operations10SetOpAgentINS0_6detail15normal_iteratorINS0_10device_ptrIiEEEESB_SB_SB_SB_SB_l7CompareNS5_16serial_set_unionEN4cuda3std3__417integral_constantIbLb1EEEEEJSB_SB_SB_SB_llSB_SB_SC_SD_PNSG_4pairIllEEPmN3cub18CUB_300001_SM_100013ScanTileStateIlLb1EEEEEEvDpT0__param_12];
	ld.param.u64 	%rd120, [_ZN6thrust24THRUST_300001_SM_1000_NS8cuda_cub4core6detail13_kernel_agentINS1_16__set_operations10SetOpAgentINS0_6detail15normal_iteratorINS0_10device_ptrIiEEEESB_SB_SB_SB_SB_l7CompareNS5_16serial_set_unionEN4cuda3std3__417integral_constantIbLb1EEEEEJSB_SB_SB_SB_llSB_SB_SC_SD_PNSG_4pairIllEEPmN3cub18CUB_300001_SM_100013ScanTileStateIlLb1EEEEEEvDpT0__param_7];
	ld.param.u64 	%rd121, [_ZN6thrust24THRUST_300001_SM_1000_NS8cuda_cub4core6detail13_kernel_agentINS1_16__set_operations10SetOpAgentINS0_6detail15normal_iteratorINS0_10device_ptrIiEEEESB_SB_SB_SB_SB_l7CompareNS5_16serial_set_unionEN4cuda3std3__417integral_constantIbLb1EEEEEJSB_SB_SB_SB_llSB_SB_SC_SD_PNSG_4pairIllEEPmN3cub18CUB_300001_SM_100013ScanTileStateIlLb1EEEEEEvDpT0__param_6];
	ld.param.u64 	%rd122, [_ZN6thrust24THRUST_300001_SM_1000_NS8cuda_cub4core6detail13_kernel_agentINS1_16__set_operations10SetOpAgentINS0_6detail15normal_iteratorINS0_10device_ptrIiEEEESB_SB_SB_SB_SB_l7CompareNS5_16serial_set_unionEN4cuda3std3__417integral_constantIbLb1EEEEEJSB_SB_SB_SB_llSB_SB_SC_SD_PNSG_4pairIllEEPmN3cub18CUB_300001_SM_100013ScanTileStateIlLb1EEEEEEvDpT0__param_3];
	ld.param.u64 	%rd123, [_ZN6thrust24THRUST_300001_SM_1000_NS8cuda_cub4core6detail13_kernel_agentINS1_16__set_operations10SetOpAgentINS0_6detail15normal_iteratorINS0_10device_ptrIiEEEESB_SB_SB_SB_SB_l7CompareNS5_16serial_set_unionEN4cuda3std3__417integral_constantIbLb1EEEEEJSB_SB_SB_SB_llSB_SB_SC_SD_PNSG_4pairIllEEPmN3cub18CUB_300001_SM_100013ScanTileStateIlLb1EEEEEEvDpT0__param_2];
	ld.param.u64 	%rd124, [_ZN6thrust24THRUST_300001_SM_1000_NS8cuda_cub4core6detail13_kernel_agentINS1_16__set_operations10SetOpAgentINS0_6detail15normal_iteratorINS0_10device_ptrIiEEEESB_SB_SB_SB_SB_l7CompareNS5_16serial_set_unionEN4cuda3std3__417integral_constantIbLb1EEEEEJSB_SB_SB_SB_llSB_SB_SC_SD_PNSG_4pairIllEEPmN3cub18CUB_300001_SM_100013ScanTileStateIlLb1EEEEEEvDpT0__param_1];
	ld.param.u64 	%rd125, [_ZN6thrust24THRUST_300001_SM_1000_NS8cuda_cub4core6detail13_kernel_agentINS1_16__set_operations10SetOpAgentINS0_6detail15normal_iteratorINS0_10device_ptrIiEEEESB_SB_SB_SB_SB_l7CompareNS5_16serial_set_unionEN4cuda3std3__417integral_constantIbLb1EEEEEJSB_SB_SB_SB_llSB_SB_SC_SD_PNSG_4pairIllEEPmN3cub18CUB_300001_SM_100013ScanTileStateIlLb1EEEEEEvDpT0__param_0];
	ld.param.u64 	%rd126, [_ZN6thrust24THRUST_300001_SM_1000_NS8cuda_cub4core6detail13_kernel_agentINS1_16__set_operations10SetOpAgentINS0_6detail15normal_iteratorINS0_10device_ptrIiEEEESB_SB_SB_SB_SB_l7CompareNS5_16serial_set_unionEN4cuda3std3__417integral_constantIbLb1EEEEEJSB_SB_SB_SB_llSB_SB_SC_SD_PNSG_4pairIllEEPmN3cub18CUB_300001_SM_100013ScanTileStateIlLb1EEEEEEvDpT0__param_10];
	cvta.to.global.u64 	%rd1, %rd126;
	cvta.to.global.u64 	%rd3, %rd125;
	cvta.to.global.u64 	%rd4, %rd124;
	cvta.to.global.u64 	%rd5, %rd123;
	cvta.to.global.u64 	%rd6, %rd122;
	cvta.to.global.u64 	%rd7, %rd121;
	cvta.to.global.u64 	%rd8, %rd120;
	mov.u32 	%r1, %ctaid.x;
	mov.u32 	%r1129, %nctaid.x;
	add.s32 	%r1130, %r1129, -1;
	setp.ge.u32 	%p217, %r1, %r1130;
	@%p217 bra 	$L__BB9_415;
	mul.wide.u32 	%rd342, %r1, 16;
	add.s64 	%rd343, %rd1, %rd342;
	ld.global.u64 	%rd344, [%rd343];
	ld.global.u64 	%rd345, [%rd343+8];
	ld.global.u64 	%rd346, [%rd343+16];
	ld.global.u64 	%rd347, [%rd343+24];
	cvt.u32.u64 	%r2001, %rd344;
	cvt.u32.u64 	%r2002, %rd346;
	sub.s32 	%r2, %r2002, %r2001;
	sub.s64 	%rd348, %rd347, %rd345;
	cvt.u32.u64 	%r3, %rd348;
	mov.u32 	%r4, %tid.x;
	setp.ge.s32 	%p567, %r4, %r2;
	cvt.u64.u32 	%rd350, %r4;
	add.s64 	%rd9, %rd344, %rd350;
	shl.b64 	%rd351, %rd9, 2;
	add.s64 	%rd10, %rd3, %rd351;
	sub.s32 	%r2003, %r4, %r2;
	cvt.s64.s32 	%rd352, %r2003;
	add.s64 	%rd11, %rd345, %rd352;
	shl.b64 	%rd353, %rd11, 2;
	add.s64 	%rd12, %rd4, %rd353;
	@%p567 bra 	$L__BB9_3;
	ld.global.u32 	%r2817, [%rd10];
	bra.uni 	$L__BB9_4;
$L__BB9_3:
	ld.global.u32 	%r2817, [%rd12];
$L__BB9_4:
	add.s32 	%r2004, %r4, 512;
	setp.lt.s32 	%p568, %r2004, %r2;
	@%p568 bra 	$L__BB9_6;
	ld.global.u32 	%r2818, [%rd12+2048];
	bra.uni 	$L__BB9_7;
$L__BB9_6:
	ld.global.u32 	%r2818, [%rd10+2048];
$L__BB9_7:
	or.b32  	%r2005, %r4, 1024;
	setp.lt.s32 	%p569, %r2005, %r2;
	@%p569 bra 	$L__BB9_9;
	ld.global.u32 	%r2819, [%rd12+4096];
	bra.uni 	$L__BB9_10;
$L__BB9_9:
	ld.global.u32 	%r2819, [%rd10+4096];
$L__BB9_10:
	add.s32 	%r2006, %r4, 1536;
	setp.lt.s32 	%p570, %r2006, %r2;
	@%p570 bra 	$L__BB9_12;
	ld.global.u32 	%r2820, [%rd12+6144];
	bra.uni 	$L__BB9_13;
$L__BB9_12:
	ld.global.u32 	%r2820, [%rd10+6144];
$L__BB9_13:
	or.b32  	%r2007, %r4, 2048;
	setp.lt.s32 	%p571, %r2007, %r2;
	@%p571 bra 	$L__BB9_15;
	ld.global.u32 	%r2821, [%rd12+8192];
	bra.uni 	$L__BB9_16;
$L__BB9_15:
	ld.global.u32 	%r2821, [%rd10+8192];
$L__BB9_16:
	add.s32 	%r2008, %r4, 2560;
	setp.lt.s32 	%p572, %r2008, %r2;
	@%p572 bra 	$L__BB9_18;
	ld.global.u32 	%r2822, [%rd12+10240];
	bra.uni 	$L__BB9_19;
$L__BB9_18:
	ld.global.u32 	%r2822, [%rd10+10240];
$L__BB9_19:
	or.b32  	%r2009, %r4, 3072;
	setp.lt.s32 	%p573, %r2009, %r2;
	@%p573 bra 	$L__BB9_21;
	ld.global.u32 	%r2823, [%rd12+12288];
	bra.uni 	$L__BB9_22;
$L__BB9_21:
	ld.global.u32 	%r2823, [%rd10+12288];
$L__BB9_22:
	add.s32 	%r2010, %r4, 3584;
	setp.lt.s32 	%p574, %r2010, %r2;
	@%p574 bra 	$L__BB9_24;
	ld.global.u32 	%r2824, [%rd12+14336];
	bra.uni 	$L__BB9_25;
$L__BB9_24:
	ld.global.u32 	%r2824, [%rd10+14336];
$L__BB9_25:
	or.b32  	%r2011, %r4, 4096;
	setp.lt.s32 	%p575, %r2011, %r2;
	@%p575 bra 	$L__BB9_27;
	ld.global.u32 	%r2825, [%rd12+16384];
	bra.uni 	$L__BB9_28;
$L__BB9_27:
	ld.global.u32 	%r2825, [%rd10+16384];
$L__BB9_28:
	add.s32 	%r2012, %r4, 4608;
	setp.lt.s32 	%p576, %r2012, %r2;
	@%p576 bra 	$L__BB9_30;
	ld.global.u32 	%r2826, [%rd12+18432];
	bra.uni 	$L__BB9_31;
$L__BB9_30:
	ld.global.u32 	%r2826, [%rd10+18432];
$L__BB9_31:
	or.b32  	%r2013, %r4, 5120;
	setp.lt.s32 	%p577, %r2013, %r2;
	@%p577 bra 	$L__BB9_33;
	ld.global.u32 	%r2827, [%rd12+20480];
	bra.uni 	$L__BB9_34;
$L__BB9_33:
	ld.global.u32 	%r2827, [%rd10+20480];
$L__BB9_34:
	add.s32 	%r2014, %r4, 5632;
	setp.lt.s32 	%p578, %r2014, %r2;
	@%p578 bra 	$L__BB9_36;
	ld.global.u32 	%r2828, [%rd12+22528];
	bra.uni 	$L__BB9_37;
$L__BB9_36:
	ld.global.u32 	%r2828, [%rd10+22528];
$L__BB9_37:
	or.b32  	%r2015, %r4, 6144;
	setp.lt.s32 	%p579, %r2015, %r2;
	@%p579 bra 	$L__BB9_39;
	ld.global.u32 	%r2829, [%rd12+24576];
	bra.uni 	$L__BB9_40;
$L__BB9_39:
	ld.global.u32 	%r2829, [%rd10+24576];
$L__BB9_40:
	add.s32 	%r2016, %r4, 6656;
	setp.lt.s32 	%p580, %r2016, %r2;
	@%p580 bra 	$L__BB9_42;
	ld.global.u32 	%r2830, [%rd12+26624];
	bra.uni 	$L__BB9_43;
$L__BB9_42:
	ld.global.u32 	%r2830, [%rd10+26624];
$L__BB9_43:
	or.b32  	%r2017, %r4, 7168;
	setp.lt.s32 	%p581, %r2017, %r2;
	@%p581 bra 	$L__BB9_45;
	ld.global.u32 	%r2831, [%rd12+28672];
	bra.uni 	$L__BB9_46;
$L__BB9_45:
	ld.global.u32 	%r2831, [%rd10+28672];
$L__BB9_46:
	add.s32 	%r2018, %r4, 7680;
	setp.lt.s32 	%p582, %r2018, %r2;
	@%p582 bra 	$L__BB9_48;
	ld.global.u32 	%r2832, [%rd12+30720];
	bra.uni 	$L__BB9_49;
$L__BB9_48:
	ld.global.u32 	%r2832, [%rd10+30720];
$L__BB9_49:
	or.b32  	%r2019, %r4, 8192;
	setp.lt.s32 	%p583, %r2019, %r2;
	@%p583 bra 	$L__BB9_51;
	ld.global.u32 	%r2833, [%rd12+32768];
	bra.uni 	$L__BB9_52;
$L__BB9_51:
	ld.global.u32 	%r2833, [%rd10+32768];
$L__BB9_52:
	add.s32 	%r2020, %r4, 8704;
	setp.lt.s32 	%p584, %r2020, %r2;
	@%p584 bra 	$L__BB9_54;
	ld.global.u32 	%r2834, [%rd12+34816];
	bra.uni 	$L__BB9_55;
$L__BB9_54:
	ld.global.u32 	%r2834, [%rd10+34816];
$L__BB9_55:
	or.b32  	%r59, %r4, 9216;
	add.s32 	%r60, %r3, %r2;
	setp.ge.s32 	%p585, %r59, %r60;
	@%p585 bra 	$L__BB9_59;
	setp.ge.s32 	%p586, %r59, %r2;
	@%p586 bra 	$L__BB9_58;
	ld.global.u32 	%r2835, [%rd10+36864];
	bra.uni 	$L__BB9_59;
$L__BB9_58:
	ld.global.u32 	%r2835, [%rd12+36864];
$L__BB9_59:
	mov.u32 	%r2022, _ZN6thrust24THRUST_300001_SM_1000_NS8cuda_cub4core6detail5shmemE;
	add.s32 	%r2023, %r2022, 2048;
	shl.b32 	%r2025, %r4, 2;
	add.s32 	%r64, %r2023, %r2025;
	st.shared.u32 	[%r64], %r2817;
	st.shared.u32 	[%r64+2048], %r2818;
	st.shared.u32 	[%r64+4096], %r2819;
	st.shared.u32 	[%r64+6144], %r2820;
	st.shared.u32 	[%r64+8192], %r2821;
	st.shared.u32 	[%r64+10240], %r2822;
	st.shared.u32 	[%r64+12288], %r2823;
	st.shared.u32 	[%r64+14336], %r2824;
	st.shared.u32 	[%r64+16384], %r2825;
	st.shared.u32 	[%r64+18432], %r2826;
	st.shared.u32 	[%r64+20480], %r2827;
	st.shared.u32 	[%r64+22528], %r2828;
	st.shared.u32 	[%r64+24576], %r2829;
	st.shared.u32 	[%r64+26624], %r2830;
	st.shared.u32 	[%r64+28672], %r2831;
	st.shared.u32 	[%r64+30720], %r2832;
	st.shared.u32 	[%r64+32768], %r2833;
	st.shared.u32 	[%r64+34816], %r2834;
	st.shared.u32 	[%r64+36864], %r2835;
	bar.sync 	0;
	mul.lo.s32 	%r2026, %r4, 19;
	min.s32 	%r65, %r60, %r2026;
	shl.b32 	%r2027, %r2, 2;
	add.s32 	%r66, %r2023, %r2027;
	sub.s32 	%r2028, %r65, %r3;
	max.s32 	%r2838, %r2028, 0;
	min.s32 	%r2837, %r65, %r2;
	setp.ge.s32 	%p587, %r2838, %r2837;
	@%p587 bra 	$L__BB9_61;
$L__BB9_60:
	add.s32 	%r2029, %r2838, %r2837;
	shr.s32 	%r2030, %r2029, 1;
	shl.b32 	%r2031, %r2030, 2;
	add.s32 	%r2033, %r2022, %r2031;
	ld.shared.u32 	%r2034, [%r2033+2048];
	not.b32 	%r2035, %r2030;
	add.s32 	%r2036, %r65, %r2035;
	shl.b32 	%r2037, %r2036, 2;
	add.s32 	%r2038, %r66, %r2037;
	ld.shared.u32 	%r2039, [%r2038];
	setp.lt.s32 	%p588, %r2039, %r2034;
	add.s32 	%r2040, %r2030, 1;
	selp.b32 	%r2838, %r2838, %r2040, %p588;
	selp.b32 	%r2837, %r2030, %r2837, %p588;
	setp.lt.s32 	%p589, %r2838, %r2837;
	@%p589 bra 	$L__BB9_60;
$L__BB9_61:
	sub.s32 	%r74, %r65, %r2838;
	setp.ge.s32 	%p590, %r74, %r3;
	mov.b32 	%r2865, 0;
	@%p590 bra 	$L__BB9_86;
	shl.b32 	%r2044, %r74, 2;
	add.s32 	%r75, %r66, %r2044;
	ld.shared.u32 	%r76, [%r75];
	setp.lt.s32 	%p591, %r2838, 1;
	mov.b32 	%r2842, 0;
	mov.u32 	%r2841, %r2838;
	@%p591 bra 	$L__BB9_64;
	mul.lo.s32 	%r2045, %r2838, 511;
	shr.s32 	%r2046, %r2045, 9;
	shl.b32 	%r2047, %r2046, 2;
	add.s32 	%r2049, %r2022, %r2047;
	ld.shared.u32 	%r2050, [%r2049+2048];
	setp.lt.s32 	%p592, %r2050, %r76;
	add.s32 	%r2051, %r2046, 1;
	selp.b32 	%r2841, %r2838, %r2046, %p592;
	selp.b32 	%r2842, %r2051, 0, %p592;
$L__BB9_64:
	setp.ge.s32 	%p593, %r2842, %r2841;
	@%p593 bra 	$L__BB9_66;
	mad.lo.s32 	%r2052, %r2841, 127, %r2842;
	shr.s32 	%r2053, %r2052, 7;
	shl.b32 	%r2054, %r2053, 2;
	add.s32 	%r2056, %r2022, %r2054;
	ld.shared.u32 	%r2057, [%r2056+2048];
	setp.lt.s32 	%p594, %r2057, %r76;
	add.s32 	%r2058, %r2053, 1;
	selp.b32 	%r2841, %r2841, %r2053, %p594;
	selp.b32 	%r2842, %r2058, %r2842, %p594;
$L__BB9_66:
	setp.ge.s32 	%p595, %r2842, %r2841;
	@%p595 bra 	$L__BB9_68;
	mad.lo.s32 	%r2059, %r2841, 31, %r2842;
	shr.s32 	%r2060, %r2059, 5;
	shl.b32 	%r2061, %r2060, 2;
	add.s32 	%r2063, %r2022, %r2061;
	ld.shared.u32 	%r2064, [%r2063+2048];
	setp.lt.s32 	%p596, %r2064, %r76;
	add.s32 	%r2065, %r2060, 1;
	selp.b32 	%r2841, %r2841, %r2060, %p596;
	selp.b32 	%r2842, %r2065, %r2842, %p596;
$L__BB9_68:
	setp.ge.s32 	%p597, %r2842, %r2841;
	@%p597 bra 	$L__BB9_70;
	mad.lo.s32 	%r2066, %r2841, 15, %r2842;
	shr.s32 	%r2067, %r2066, 4;
	shl.b32 	%r2068, %r2067, 2;
	add.s32 	%r2070, %r2022, %r2068;
	ld.shared.u32 	%r2071, [%r2070+2048];
	setp.lt.s32 	%p598, %r2071, %r76;
	add.s32 	%r2072, %r2067, 1;
	selp.b32 	%r2841, %r2841, %r2067, %p598;
	selp.b32 	%r2842, %r2072, %r2842, %p598;
$L__BB9_70:
	setp.ge.s32 	%p599, %r2842, %r2841;
	@%p599 bra 	$L__BB9_72;
$L__BB9_71:
	add.s32 	%r2074, %r2842, %r2841;
	shr.s32 	%r2075, %r2074, 1;
	shl.b32 	%r2076, %r2075, 2;
	add.s32 	%r2078, %r2022, %r2076;
	ld.shared.u32 	%r2079, [%r2078+2048];
	setp.lt.s32 	%p600, %r2079, %r76;
	add.s32 	%r2080, %r2075, 1;
	selp.b32 	%r2841, %r2841, %r2075, %p600;
	selp.b32 	%r2842, %r2080, %r2842, %p600;
	setp.lt.s32 	%p601, %r2842, %r2841;
	@%p601 bra 	$L__BB9_71;
$L__BB9_72:
	setp.lt.s32 	%p602, %r74, 1;
	mov.b32 	%r2853, 0;
	mov.u32 	%r2852, %r74;
	@%p602 bra 	$L__BB9_74;
	mul.lo.s32 	%r2083, %r74, 511;
	shr.s32 	%r2084, %r2083, 9;
	shl.b32 	%r2085, %r2084, 2;
	add.s32 	%r2086, %r66, %r2085;
	ld.shared.u32 	%r2087, [%r2086];
	setp.lt.s32 	%p603, %r2087, %r76;
	add.s32 	%r2088, %r2084, 1;
	selp.b32 	%r2852, %r74, %r2084, %p603;
	selp.b32 	%r2853, %r2088, 0, %p603;
$L__BB9_74:
	setp.ge.s32 	%p604, %r2853, %r2852;
	@%p604 bra 	$L__BB9_76;
	mad.lo.s32 	%r2090, %r2852, 127, %r2853;
	shr.s32 	%r2091, %r2090, 7;
	shl.b32 	%r2092, %r2091, 2;
	add.s32 	%r2093, %r66, %r2092;
	ld.shared.u32 	%r2094, [%r2093];
	setp.lt.s32 	%p605, %r2094, %r76;
	add.s32 	%r2095, %r2091, 1;
	selp.b32 	%r2852, %r2852, %r2091, %p605;
	selp.b32 	%r2853, %r2095, %r2853, %p605;
$L__BB9_76:
	setp.ge.s32 	%p606, %r2853, %r2852;
	@%p606 bra 	$L__BB9_78;
	mad.lo.s32 	%r2096, %r2852, 31, %r2853;
	shr.s32 	%r2097, %r2096, 5;
	shl.b32 	%r2098, %r2097, 2;
	add.s32 	%r2099, %r66, %r2098;
	ld.shared.u32 	%r2100, [%r2099];
	setp.lt.s32 	%p607, %r2100, %r76;
	add.s32 	%r2101, %r2097, 1;
	selp.b32 	%r2852, %r2852, %r2097, %p607;
	selp.b32 	%r2853, %r2101, %r2853, %p607;
$L__BB9_78:
	setp.ge.s32 	%p608, %r2853, %r2852;
	@%p608 bra 	$L__BB9_80;
	mad.lo.s32 	%r2102, %r2852, 15, %r2853;
	shr.s32 	%r2103, %r2102, 4;
	shl.b32 	%r2104, %r2103, 2;
	add.s32 	%r2105, %r66, %r2104;
	ld.shared.u32 	%r2106, [%r2105];
	setp.lt.s32 	%p609, %r2106, %r76;
	add.s32 	%r2107, %r2103, 1;
	selp.b32 	%r2852, %r2852, %r2103, %p609;
	selp.b32 	%r2853, %r2107, %r2853, %p609;
$L__BB9_80:
	setp.ge.s32 	%p610, %r2853, %r2852;
	@%p610 bra 	$L__BB9_82;
$L__BB9_81:
	add.s32 	%r2109, %r2853, %r2852;
	shr.s32 	%r2110, %r2109, 1;
	shl.b32 	%r2111, %r2110, 2;
	add.s32 	%r2112, %r66, %r2111;
	ld.shared.u32 	%r2113, [%r2112];
	setp.lt.s32 	%p611, %r2113, %r76;
	add.s32 	%r2114, %r2110, 1;
	selp.b32 	%r2852, %r2852, %r2110, %p611;
	selp.b32 	%r2853, %r2114, %r2853, %p611;
	setp.lt.s32 	%p612, %r2853, %r2852;
	@%p612 bra 	$L__BB9_81;
$L__BB9_82:
	sub.s32 	%r2117, %r2838, %r2842;
	sub.s32 	%r121, %r74, %r2853;
	add.s32 	%r122, %r121, %r2117;
	shr.s32 	%r2118, %r122, 1;
	max.s32 	%r123, %r2118, %r121;
	add.s32 	%r2120, %r2853, %r123;
	add.s32 	%r2121, %r2120, 1;
	min.s32 	%r2122, %r2121, %r3;
	sub.s32 	%r2862, %r2122, %r74;
	setp.lt.s32 	%p613, %r2862, 1;
	mov.b32 	%r2863, 0;
	@%p613 bra 	$L__BB9_85;
	mov.b32 	%r2863, 0;
$L__BB9_84:
	add.s32 	%r2124, %r2863, %r2862;
	shr.s32 	%r2125, %r2124, 1;
	shl.b32 	%r2126, %r2125, 2;
	add.s32 	%r2127, %r75, %r2126;
	ld.shared.u32 	%r2128, [%r2127];
	setp.lt.s32 	%p614, %r76, %r2128;
	add.s32 	%r2129, %r2125, 1;
	selp.b32 	%r2862, %r2125, %r2862, %p614;
	selp.b32 	%r2863, %r2863, %r2129, %p614;
	setp.lt.s32 	%p615, %r2863, %r2862;
	@%p615 bra 	$L__BB9_84;
$L__BB9_85:
	add.s32 	%r2130, %r121, %r2863;
	min.s32 	%r2131, %r2130, %r123;
	sub.s32 	%r2132, %r122, %r2131;
	add.s32 	%r2133, %r2131, 1;
	setp.eq.s32 	%p616, %r2132, %r2133;
	setp.lt.s32 	%p617, %r123, %r2130;
	and.pred  	%p618, %p616, %p617;
	add.s32 	%r2838, %r2132, %r2842;
	selp.u32 	%r2865, 1, 0, %p618;
$L__BB9_86:
	sub.s32 	%r2134, %r65, %r2838;
	add.s32 	%r2135, %r2134, %r2865;
	setp.eq.s32 	%p619, %r4, 0;
	shl.b32 	%r2136, %r2, 16;
	or.b32  	%r2137, %r2136, %r3;
	shl.b32 	%r2138, %r2838, 16;
	or.b32  	%r2139, %r2135, %r2138;
	selp.b32 	%r2140, %r2137, %r2139, %p619;
	add.s32 	%r2141, %r4, -1;
	selp.b32 	%r2142, 511, %r2141, %p619;
	shl.b32 	%r2143, %r2142, 2;
	add.s32 	%r2145, %r2022, %r2143;
	st.shared.u32 	[%r2145], %r2140;
	bar.sync 	0;
	ld.shared.u32 	%r2146, [%r64+-2048];
	shr.s32 	%r134, %r2146, 16;
	and.b32  	%r2147, %r2146, 65535;
	add.s32 	%r2873, %r2135, %r2;
	add.s32 	%r136, %r2147, %r2;
	add.s32 	%r137, %r136, %r134;
	shl.b32 	%r2148, %r2873, 2;
	add.s32 	%r138, %r2023, %r2148;
	ld.shared.u32 	%r2872, [%r138];
	shl.b32 	%r2150, %r2838, 2;
	add.s32 	%r140, %r2023, %r2150;
	ld.shared.u32 	%r2870, [%r140];
	setp.ge.s32 	%p880, %r2838, %r134;
	setp.lt.s32 	%p620, %r2873, %r136;
	setp.ge.s32 	%p621, %r2873, %r136;
	or.pred  	%p622, %p880, %p621;
	or.pred  	%p881, %p880, %p620;
	@%p622 bra 	$L__BB9_88;
	setp.ge.s32 	%p881, %r2870, %r2872;
	setp.lt.s32 	%p880, %r2872, %r2870;
$L__BB9_88:
	selp.b32 	%r142, %r2872, %r2870, %p880;
	selp.b32 	%r143, %r2873, %r2838, %p880;
	add.s32 	%r144, %r2873, %r2838;
	@%p880 bra 	$L__BB9_90;
	add.s32 	%r2838, %r2838, 1;
	ld.shared.u32 	%r2870, [%r140+4];
$L__BB9_90:
	not.pred 	%p623, %p881;
	@%p623 bra 	$L__BB9_92;
	add.s32 	%r2873, %r2873, 1;
	ld.shared.u32 	%r2872, [%r138+4];
$L__BB9_92:
	setp.ge.s32 	%p882, %r2838, %r134;
	setp.lt.s32 	%p624, %r2873, %r136;
	setp.ge.s32 	%p625, %r2873, %r136;
	or.pred  	%p626, %p882, %p625;
	or.pred  	%p883, %p882, %p624;
	@%p626 bra 	$L__BB9_94;
	setp.ge.s32 	%p883, %r2870, %r2872;
	setp.lt.s32 	%p882, %r2872, %r2870;
$L__BB9_94:
	selp.b32 	%r153, %r2872, %r2870, %p882;
	selp.b32 	%r154, %r2873, %r2838, %p882;
	add.s32 	%r155, %r2873, %r2838;
	@%p882 bra 	$L__BB9_96;
	add.s32 	%r156, %r2838, 1;
	shl.b32 	%r2151, %r2838, 2;
	add.s32 	%r2153, %r2022, %r2151;
	ld.shared.u32 	%r2870, [%r2153+2052];
	mov.u32 	%r2838, %r156;
$L__BB9_96:
	not.pred 	%p627, %p883;
	@%p627 bra 	$L__BB9_98;
	add.s32 	%r160, %r2873, 1;
	shl.b32 	%r2154, %r2873, 2;
	add.s32 	%r2156, %r2022, %r2154;
	ld.shared.u32 	%r2872, [%r2156+2052];
	mov.u32 	%r2873, %r160;
$L__BB9_98:
	setp.ge.s32 	%p884, %r2838, %r134;
	setp.lt.s32 	%p628, %r2873, %r136;
	setp.ge.s32 	%p629, %r2873, %r136;
	or.pred  	%p630, %p884, %p629;
	or.pred  	%p885, %p884, %p628;
	@%p630 bra 	$L__BB9_100;
	setp.ge.s32 	%p885, %r2870, %r2872;
	setp.lt.s32 	%p884, %r2872, %r2870;
$L__BB9_100:
	selp.b32 	%r164, %r2872, %r2870, %p884;
	selp.b32 	%r165, %r2873, %r2838, %p884;
	add.s32 	%r166, %r2873, %r2838;
	@%p884 bra 	$L__BB9_102;
	add.s32 	%r167, %r2838, 1;
	shl.b32 	%r2157, %r2838, 2;
	add.s32 	%r2159, %r2022, %r2157;
	ld.shared.u32 	%r2870, [%r2159+2052];
	mov.u32 	%r2838, %r167;
$L__BB9_102:
	not.pred 	%p631, %p885;
	@%p631 bra 	$L__BB9_104;
	add.s32 	%r171, %r2873, 1;
	shl.b32 	%r2160, %r2873, 2;
	add.s32 	%r2162, %r2022, %r2160;
	ld.shared.u32 	%r2872, [%r2162+2052];
	mov.u32 	%r2873, %r171;
$L__BB9_104:
	setp.ge.s32 	%p886, %r2838, %r134;
	setp.lt.s32 	%p632, %r2873, %r136;
	setp.ge.s32 	%p633, %r2873, %r136;
	or.pred  	%p634, %p886, %p633;
	or.pred  	%p887, %p886, %p632;
	@%p634 bra 	$L__BB9_106;
	setp.ge.s32 	%p887, %r2870, %r2872;
	setp.lt.s32 	%p886, %r2872, %r2870;
$L__BB9_106:
	selp.b32 	%r175, %r2872, %r2870, %p886;
	selp.b32 	%r176, %r2873, %r2838, %p886;
	add.s32 	%r177, %r2873, %r2838;
	@%p886 bra 	$L__BB9_108;
	add.s32 	%r178, %r2838, 1;
	shl.b32 	%r2163, %r2838, 2;
	add.s32 	%r2165, %r2022, %r2163;
	ld.shared.u32 	%r2870, [%r2165+2052];
	mov.u32 	%r2838, %r178;
$L__BB9_108:
	not.pred 	%p635, %p887;
	@%p635 bra 	$L__BB9_110;
	add.s32 	%r182, %r2873, 1;
	shl.b32 	%r2166, %r2873, 2;
	add.s32 	%r2168, %r2022, %r2166;
	ld.shared.u32 	%r2872, [%r2168+2052];
	mov.u32 	%r2873, %r182;
$L__BB9_110:
	setp.ge.s32 	%p888, %r2838, %r134;
	setp.lt.s32 	%p636, %r2873, %r136;
	setp.ge.s32 	%p637, %r2873, %r136;
	or.pred  	%p638, %p888, %p637;
	or.pred  	%p889, %p888, %p636;
	@%p638 bra 	$L__BB9_112;
	setp.ge.s32 	%p889, %r2870, %r2872;
	setp.lt.s32 	%p888, %r2872, %r2870;
$L__BB9_112:
	selp.b32 	%r186, %r2872, %r2870, %p888;
	selp.b32 	%r187, %r2873, %r2838, %p888;
	add.s32 	%r188, %r2873, %r2838;
	@%p888 bra 	$L__BB9_114;
	add.s32 	%r189, %r2838, 1;
	shl.b32 	%r2169, %r2838, 2;
	add.s32 	%r2171, %r2022, %r2169;
	ld.shared.u32 	%r2870, [%r2171+2052];
	mov.u32 	%r2838, %r189;
$L__BB9_114:
	not.pred 	%p639, %p889;
	@%p639 bra 	$L__BB9_116;
	add.s32 	%r193, %r2873, 1;
	shl.b32 	%r2172, %r2873, 2;
	add.s32 	%r2174, %r2022, %r2172;
	ld.shared.u32 	%r2872, [%r2174+2052];
	mov.u32 	%r2873, %r193;
$L__BB9_116:
	setp.ge.s32 	%p890, %r2838, %r134;
	setp.lt.s32 	%p640, %r2873, %r136;
	setp.ge.s32 	%p641, %r2873, %r136;
	or.pred  	%p642, %p890, %p641;
	or.pred  	%p891, %p890, %p640;
	@%p642 bra 	$L__BB9_118;
	setp.ge.s32 	%p891, %r2870, %r2872;
	setp.lt.s32 	%p890, %r2872, %r2870;
$L__BB9_118:
	selp.b32 	%r197, %r2872, %r2870, %p890;
	selp.b32 	%r198, %r2873, %r2838, %p890;
	mov.u32 	%r2891, %r2838;
	@%p890 bra 	$L__BB9_120;
	add.s32 	%r2891, %r2838, 1;
	shl.b32 	%r2175, %r2838, 2;
	add.s32 	%r2177, %r2022, %r2175;
	ld.shared.u32 	%r2870, [%r2177+2052];
$L__BB9_120:
	not.pred 	%p643, %p891;
	mov.u32 	%r2893, %r2873;
	@%p643 bra 	$L__BB9_122;
	add.s32 	%r2893, %r2873, 1;
	shl.b32 	%r2178, %r2873, 2;
	add.s32 	%r2180, %r2022, %r2178;
	ld.shared.u32 	%r2872, [%r2180+2052];
$L__BB9_122:
	setp.ge.s32 	%p892, %r2891, %r134;
	setp.lt.s32 	%p644, %r2893, %r136;
	setp.ge.s32 	%p645, %r2893, %r136;
	or.pred  	%p646, %p892, %p645;
	or.pred  	%p893, %p892, %p644;
	@%p646 bra 	$L__BB9_124;
	setp.ge.s32 	%p893, %r2870, %r2872;
	setp.lt.s32 	%p892, %r2872, %r2870;
$L__BB9_124:
	selp.b32 	%r207, %r2872, %r2870, %p892;
	selp.b32 	%r208, %r2893, %r2891, %p892;
	add.s32 	%r2181, %r2893, %r2891;
	setp.lt.s32 	%p647, %r2181, %r137;
	selp.b32 	%r2182, 64, 0, %p647;
	add.s32 	%r2183, %r2873, %r2838;
	setp.lt.s32 	%p648, %r2183, %r137;
	selp.b32 	%r2184, 32, 0, %p648;
	or.b32  	%r2185, %r2184, %r2182;
	setp.lt.s32 	%p649, %r177, %r137;
	selp.b32 	%r2186, 8, 0, %p649;
	setp.lt.s32 	%p650, %r166, %r137;
	selp.b32 	%r2187, 4, 0, %p650;
	setp.lt.s32 	%p651, %r144, %r137;
	selp.u32 	%r2188, 1, 0, %p651;
	setp.lt.s32 	%p652, %r155, %r137;
	selp.b32 	%r2189, 2, 0, %p652;
	or.b32  	%r2190, %r2189, %r2188;
	or.b32  	%r2191, %r2190, %r2187;
	or.b32  	%r2192, %r2191, %r2186;
	setp.lt.s32 	%p653, %r188, %r137;
	selp.b32 	%r2193, 16, 0, %p653;
	or.b32  	%r2194, %r2192, %r2193;
	or.b32  	%r209, %r2185, %r2194;
	@%p892 bra 	$L__BB9_126;
	add.s32 	%r210, %r2891, 1;
	shl.b32 	%r2195, %r2891, 2;
	add.s32 	%r2197, %r2022, %r2195;
	ld.shared.u32 	%r2870, [%r2197+2052];
	mov.u32 	%r2891, %r210;
$L__BB9_126:
	not.pred 	%p654, %p893;
	@%p654 bra 	$L__BB9_128;
	add.s32 	%r214, %r2893, 1;
	shl.b32 	%r2198, %r2893, 2;
	add.s32 	%r2200, %r2022, %r2198;
	ld.shared.u32 	%r2872, [%r2200+2052];
	mov.u32 	%r2893, %r214;
$L__BB9_128:
	setp.ge.s32 	%p894, %r2891, %r134;
	setp.lt.s32 	%p655, %r2893, %r136;
	setp.ge.s32 	%p656, %r2893, %r136;
	or.pred  	%p657, %p894, %p656;
	or.pred  	%p895, %p894, %p655;
	@%p657 bra 	$L__BB9_130;
	setp.ge.s32 	%p895, %r2870, %r2872;
	setp.lt.s32 	%p894, %r2872, %r2870;
$L__BB9_130:
	selp.b32 	%r218, %r2872, %r2870, %p894;
	selp.b32 	%r219, %r2893, %r2891, %p894;
	mov.u32 	%r2899, %r2891;
	@%p894 bra 	$L__BB9_132;
	add.s32 	%r2899, %r2891, 1;
	shl.b32 	%r2201, %r2891, 2;
	add.s32 	%r2203, %r2022, %r2201;
	ld.shared.u32 	%r2870, [%r2203+2052];
$L__BB9_132:
	not.pred 	%p658, %p895;
	mov.u32 	%r2901, %r2893;
	@%p658 bra 	$L__BB9_134;
	add.s32 	%r2901, %r2893, 1;
	shl.b32 	%r2204, %r2893, 2;
	add.s32 	%r2206, %r2022, %r2204;
	ld.shared.u32 	%r2872, [%r2206+2052];
$L__BB9_134:
	setp.ge.s32 	%p896, %r2899, %r134;
	setp.lt.s32 	%p659, %r2901, %r136;
	setp.ge.s32 	%p660, %r2901, %r136;
	or.pred  	%p661, %p896, %p660;
	or.pred  	%p897, %p896, %p659;
	@%p661 bra 	$L__BB9_136;
	setp.ge.s32 	%p897, %r2870, %r2872;
	setp.lt.s32 	%p896, %r2872, %r2870;
$L__BB9_136:
	selp.b32 	%r228, %r2872, %r2870, %p896;
	selp.b32 	%r229, %r2901, %r2899, %p896;
	add.s32 	%r2207, %r2901, %r2899;
	setp.lt.s32 	%p662, %r2207, %r137;
	selp.b32 	%r2208, 256, 0, %p662;
	add.s32 	%r2209, %r2893, %r2891;
	setp.lt.s32 	%p663, %r2209, %r137;
	selp.b32 	%r2210, 128, 0, %p663;
	or.b32  	%r2211, %r2210, %r2208;
	or.b32  	%r230, %r2211, %r209;
	@%p896 bra 	$L__BB9_138;
	add.s32 	%r231, %r2899, 1;
	shl.b32 	%r2212, %r2899, 2;
	add.s32 	%r2214, %r2022, %r2212;
	ld.shared.u32 	%r2870, [%r2214+2052];
	mov.u32 	%r2899, %r231;
$L__BB9_138:
	not.pred 	%p664, %p897;
	@%p664 bra 	$L__BB9_140;
	add.s32 	%r235, %r2901, 1;
	shl.b32 	%r2215, %r2901, 2;
	add.s32 	%r2217, %r2022, %r2215;
	ld.shared.u32 	%r2872, [%r2217+2052];
	mov.u32 	%r2901, %r235;
$L__BB9_140:
	setp.ge.s32 	%p898, %r2899, %r134;
	setp.lt.s32 	%p665, %r2901, %r136;
	setp.ge.s32 	%p666, %r2901, %r136;
	or.pred  	%p667, %p898, %p666;
	or.pred  	%p899, %p898, %p665;
	@%p667 bra 	$L__BB9_142;
	setp.ge.s32 	%p899, %r2870, %r2872;
	setp.lt.s32 	%p898, %r2872, %r2870;
$L__BB9_142:
	selp.b32 	%r239, %r2872, %r2870, %p898;
	selp.b32 	%r240, %r2901, %r2899, %p898;
	mov.u32 	%r2907, %r2899;
	@%p898 bra 	$L__BB9_144;
	add.s32 	%r2907, %r2899, 1;
	shl.b32 	%r2218, %r2899, 2;
	add.s32 	%r2220, %r2022, %r2218;
	ld.shared.u32 	%r2870, [%r2220+2052];
$L__BB9_144:
	not.pred 	%p668, %p899;
	mov.u32 	%r2909, %r2901;
	@%p668 bra 	$L__BB9_146;
	add.s32 	%r2909, %r2901, 1;
	shl.b32 	%r2221, %r2901, 2;
	add.s32 	%r2223, %r2022, %r2221;
	ld.shared.u32 	%r2872, [%r2223+2052];
$L__BB9_146:
	setp.ge.s32 	%p900, %r2907, %r134;
	setp.lt.s32 	%p669, %r2909, %r136;
	setp.ge.s32 	%p670, %r2909, %r136;
	or.pred  	%p671, %p900, %p670;
	or.pred  	%p901, %p900, %p669;
	@%p671 bra 	$L__BB9_148;
	setp.ge.s32 	%p901, %r2870, %r2872;
	setp.lt.s32 	%p900, %r2872, %r2870;
$L__BB9_148:
	selp.b32 	%r249, %r2872, %r2870, %p900;
	selp.b32 	%r250, %r2909, %r2907, %p900;
	add.s32 	%r2224, %r2909, %r2907;
	setp.lt.s32 	%p672, %r2224, %r137;
	selp.b32 	%r2225, 1024, 0, %p672;
	add.s32 	%r2226, %r2901, %r2899;
	setp.lt.s32 	%p673, %r2226, %r137;
	selp.b32 	%r2227, 512, 0, %p673;
	or.b32  	%r2228, %r2227, %r2225;
	or.b32  	%r251, %r2228, %r230;
	@%p900 bra 	$L__BB9_150;
	add.s32 	%r252, %r2907, 1;
	shl.b32 	%r2229, %r2907, 2;
	add.s32 	%r2231, %r2022, %r2229;
	ld.shared.u32 	%r2870, [%r2231+2052];
	mov.u32 	%r2907, %r252;
$L__BB9_150:
	not.pred 	%p674, %p901;
	@%p674 bra 	$L__BB9_152;
	add.s32 	%r256, %r2909, 1;
	shl.b32 	%r2232, %r2909, 2;
	add.s32 	%r2234, %r2022, %r2232;
	ld.shared.u32 	%r2872, [%r2234+2052];
	mov.u32 	%r2909, %r256;
$L__BB9_152:
	setp.ge.s32 	%p902, %r2907, %r134;
	setp.lt.s32 	%p675, %r2909, %r136;
	setp.ge.s32 	%p676, %r2909, %r136;
	or.pred  	%p677, %p902, %p676;
	or.pred  	%p903, %p902, %p675;
	@%p677 bra 	$L__BB9_154;
	setp.ge.s32 	%p903, %r2870, %r2872;
	setp.lt.s32 	%p902, %r2872, %r2870;
$L__BB9_154:
	selp.b32 	%r260, %r2872, %r2870, %p902;
	selp.b32 	%r261, %r2909, %r2907, %p902;
	mov.u32 	%r2915, %r2907;
	@%p902 bra 	$L__BB9_156;
	add.s32 	%r2915, %r2907, 1;
	shl.b32 	%r2235, %r2907, 2;
	add.s32 	%r2237, %r2022, %r2235;
	ld.shared.u32 	%r2870, [%r2237+2052];
$L__BB9_156:
	not.pred 	%p678, %p903;
	mov.u32 	%r2917, %r2909;
	@%p678 bra 	$L__BB9_158;
	add.s32 	%r2917, %r2909, 1;
	shl.b32 	%r2238, %r2909, 2;
	add.s32 	%r2240, %r2022, %r2238;
	ld.shared.u32 	%r2872, [%r2240+2052];
$L__BB9_158:
	setp.ge.s32 	%p904, %r2915, %r134;
	setp.lt.s32 	%p679, %r2917, %r136;
	setp.ge.s32 	%p680, %r2917, %r136;
	or.pred  	%p681, %p904, %p680;
	or.pred  	%p905, %p904, %p679;
	@%p681 bra 	$L__BB9_160;
	setp.ge.s32 	%p905, %r2870, %r2872;
	setp.lt.s32 	%p904, %r2872, %r2870;
$L__BB9_160:
	selp.b32 	%r270, %r2872, %r2870, %p904;
	selp.b32 	%r271, %r2917, %r2915, %p904;
	add.s32 	%r2241, %r2917, %r2915;
	setp.lt.s32 	%p682, %r2241, %r137;
	selp.b32 	%r2242, 4096, 0, %p682;
	add.s32 	%r2243, %r2909, %r2907;
	setp.lt.s32 	%p683, %r2243, %r137;
	selp.b32 	%r2244, 2048, 0, %p683;
	or.b32  	%r2245, %r2244, %r2242;
	or.b32  	%r272, %r2245, %r251;
	@%p904 bra 	$L__BB9_162;
	add.s32 	%r273, %r2915, 1;
	shl.b32 	%r2246, %r2915, 2;
	add.s32 	%r2248, %r2022, %r2246;
	ld.shared.u32 	%r2870, [%r2248+2052];
	mov.u32 	%r2915, %r273;
$L__BB9_162:
	not.pred 	%p684, %p905;
	@%p684 bra 	$L__BB9_164;
	add.s32 	%r277, %r2917, 1;
	shl.b32 	%r2249, %r2917, 2;
	add.s32 	%r2251, %r2022, %r2249;
	ld.shared.u32 	%r2872, [%r2251+2052];
	mov.u32 	%r2917, %r277;
$L__BB9_164:
	setp.ge.s32 	%p906, %r2915, %r134;
	setp.lt.s32 	%p685, %r2917, %r136;
	setp.ge.s32 	%p686, %r2917, %r136;
	or.pred  	%p687, %p906, %p686;
	or.pred  	%p907, %p906, %p685;
	@%p687 bra 	$L__BB9_166;
	setp.ge.s32 	%p907, %r2870, %r2872;
	setp.lt.s32 	%p906, %r2872, %r2870;
$L__BB9_166:
	selp.b32 	%r281, %r2872, %r2870, %p906;
	selp.b32 	%r282, %r2917, %r2915, %p906;
	mov.u32 	%r2923, %r2915;
	@%p906 bra 	$L__BB9_168;
	add.s32 	%r2923, %r2915, 1;
	shl.b32 	%r2252, %r2915, 2;
	add.s32 	%r2254, %r2022, %r2252;
	ld.shared.u32 	%r2870, [%r2254+2052];
$L__BB9_168:
	not.pred 	%p688, %p907;
	mov.u32 	%r2925, %r2917;
	@%p688 bra 	$L__BB9_170;
	add.s32 	%r2925, %r2917, 1;
	shl.b32 	%r2255, %r2917, 2;
	mov.u32 	%r2256, _ZN6thrust24THRUST_300001_SM_1000_NS8cuda_cub4core6detail5shmemE;
	add.s32 	%r2257, %r2256, %r2255;
	ld.shared.u32 	%r2872, [%r2257+2052];
$L__BB9_170:
	setp.ge.s32 	%p908, %r2923, %r134;
	setp.lt.s32 	%p689, %r2925, %r136;
	setp.ge.s32 	%p690, %r2925, %r136;
	or.pred  	%p691, %p908, %p690;
	or.pred  	%p909, %p908, %p689;
	@%p691 bra 	$L__BB9_172;
	setp.ge.s32 	%p909, %r2870, %r2872;
	setp.lt.s32 	%p908, %r2872, %r2870;
$L__BB9_172:
	selp.b32 	%r291, %r2872, %r2870, %p908;
	selp.b32 	%r292, %r2925, %r2923, %p908;
	add.s32 	%r2258, %r2925, %r2923;
	setp.lt.s32 	%p692, %r2258, %r137;
	selp.b32 	%r2259, 16384, 0, %p692;
	add.s32 	%r2260, %r2917, %r2915;
	setp.lt.s32 	%p693, %r2260, %r137;
	selp.b32 	%r2261, 8192, 0, %p693;
	or.b32  	%r2262, %r2261, %r2259;
	or.b32  	%r293, %r2262, %r272;
	@%p908 bra 	$L__BB9_174;
	add.s32 	%r294, %r2923, 1;
	shl.b32 	%r2263, %r2923, 2;
	mov.u32 	%r2264, _ZN6thrust24THRUST_300001_SM_1000_NS8cuda_cub4core6detail5shmemE;
	add.s32 	%r2265, %r2264, %r2263;
	ld.shared.u32 	%r2870, [%r2265+2052];
	mov.u32 	%r2923, %r294;
$L__BB9_174:
	not.pred 	%p694, %p909;
	@%p694 bra 	$L__BB9_176;
	add.s32 	%r298, %r2925, 1;
	shl.b32 	%r2266, %r2925, 2;
	mov.u32 	%r2267, _ZN6thrust24THRUST_300001_SM_1000_NS8cuda_cub4core6detail5shmemE;
	add.s32 	%r2268, %r2267, %r2266;
	ld.shared.u32 	%r2872, [%r2268+2052];
	mov.u32 	%r2925, %r298;
$L__BB9_176:
	setp.ge.s32 	%p910, %r2923, %r134;
	setp.lt.s32 	%p695, %r2925, %r136;
	setp.ge.s32 	%p696, %r2925, %r136;
	or.pred  	%p697, %p910, %p696;
	or.pred  	%p911, %p910, %p695;
	@%p697 bra 	$L__BB9_178;
	setp.ge.s32 	%p911, %r2870, %r2872;
	setp.lt.s32 	%p910, %r2872, %r2870;
$L__BB9_178:
	selp.b32 	%r302, %r2872, %r2870, %p910;
	selp.b32 	%r303, %r2925, %r2923, %p910;
	mov.u32 	%r2931, %r2923;
	@%p910 bra 	$L__BB9_180;
	add.s32 	%r2931, %r2923, 1;
	shl.b32 	%r2269, %r2923, 2;
	mov.u32 	%r2270, _ZN6thrust24THRUST_300001_SM_1000_NS8cuda_cub4core6detail5shmemE;
	add.s32 	%r2271, %r2270, %r2269;
	ld.shared.u32 	%r2870, [%r2271+2052];
$L__BB9_180:
	not.pred 	%p698, %p911;
	mov.u32 	%r2933, %r2925;
	@%p698 bra 	$L__BB9_182;
	add.s32 	%r2933, %r2925, 1;
	shl.b32 	%r2272, %r2925, 2;
	mov.u32 	%r2273, _ZN6thrust24THRUST_300001_SM_1000_NS8cuda_cub4core6detail5shmemE;
	add.s32 	%r2274, %r2273, %r2272;
	ld.shared.u32 	%r2872, [%r2274+2052];
$L__BB9_182:
	setp.ge.s32 	%p912, %r2931, %r134;
	setp.lt.s32 	%p699, %r2933, %r136;
	setp.ge.s32 	%p700, %r2933, %r136;
	or.pred  	%p701, %p912, %p700;
	or.pred  	%p913, %p912, %p699;
	@%p701 bra 	$L__BB9_184;
	setp.ge.s32 	%p913, %r2870, %r2872;
	setp.lt.s32 	%p912, %r2872, %r2870;
$L__BB9_184:
	selp.b32 	%r312, %r2872, %r2870, %p912;
	selp.b32 	%r313, %r2933, %r2931, %p912;
	add.s32 	%r2275, %r2933, %r2931;
	setp.lt.s32 	%p702, %r2275, %r137;
	selp.b32 	%r2276, 65536, 0, %p702;
	add.s32 	%r2277, %r2925, %r2923;
	setp.lt.s32 	%p703, %r2277, %r137;
	selp.b32 	%r2278, 32768, 0, %p703;
	or.b32  	%r2279, %r2278, %r2276;
	or.b32  	%r314, %r2279, %r293;
	@%p912 bra 	$L__BB9_186;
	add.s32 	%r315, %r2931, 1;
	shl.b32 	%r2280, %r2931, 2;
	mov.u32 	%r2281, _ZN6thrust24THRUST_300001_SM_1000_NS8cuda_cub4core6detail5shmemE;
	add.s32 	%r2282, %r2281, %r2280;
	ld.shared.u32 	%r2870, [%r2282+2052];
	mov.u32 	%r2931, %r315;
$L__BB9_186:
	not.pred 	%p704, %p913;
	@%p704 bra 	$L__BB9_188;
	add.s32 	%r319, %r2933, 1;
	shl.b32 	%r2283, %r2933, 2;
	mov.u32 	%r2284, _ZN6thrust24THRUST_300001_SM_1000_NS8cuda_cub4core6detail5shmemE;
	add.s32 	%r2285, %r2284, %r2283;
	ld.shared.u32 	%r2872, [%r2285+2052];
	mov.u32 	%r2933, %r319;
$L__BB9_188:
	setp.ge.s32 	%p914, %r2931, %r134;
	setp.lt.s32 	%p705, %r2933, %r136;
	setp.ge.s32 	%p706, %r2933, %r136;
	or.pred  	%p707, %p914, %p706;
	or.pred  	%p915, %p914, %p705;
	@%p707 bra 	$L__BB9_190;
	setp.ge.s32 	%p915, %r2870, %r2872;
	setp.lt.s32 	%p914, %r2872, %r2870;
$L__BB9_190:
	selp.b32 	%r323, %r2872, %r2870, %p914;
	selp.b32 	%r324, %r2933, %r2931, %p914;
	mov.u32 	%r2935, %r2931;
	@%p914 bra 	$L__BB9_192;
	add.s32 	%r2935, %r2931, 1;
	shl.b32 	%r2286, %r2931, 2;
	mov.u32 	%r2287, _ZN6thrust24THRUST_300001_SM_1000_NS8cuda_cub4core6detail5shmemE;
	add.s32 	%r2288, %r2287, %r2286;
	ld.shared.u32 	%r2870, [%r2288+2052];
$L__BB9_192:
	not.pred 	%p708, %p915;
	mov.u32 	%r2937, %r2933;
	@%p708 bra 	$L__BB9_194;
	add.s32 	%r2937, %r2933, 1;
	shl.b32 	%r2289, %r2933, 2;
	mov.u32 	%r2290, _ZN6thrust24THRUST_300001_SM_1000_NS8cuda_cub4core6detail5shmemE;
	add.s32 	%r2291, %r2290, %r2289;
	ld.shared.u32 	%r2872, [%r2291+2052];
$L__BB9_194:
	setp.ge.s32 	%p709, %r2935, %r134;
	setp.lt.s32 	%p710, %r2872, %r2870;
	setp.lt.s32 	%p711, %r2937, %r136;
	and.pred  	%p712, %p711, %p710;
	or.pred  	%p713, %p709, %p712;
	selp.b32 	%r333, %r2872, %r2870, %p713;
	selp.b32 	%r334, %r2937, %r2935, %p713;
	add.s32 	%r2292, %r2937, %r2935;
	setp.lt.s32 	%p714, %r2292, %r137;
	selp.b32 	%r2293, 262144, 0, %p714;
	add.s32 	%r2294, %r2933, %r2931;
	setp.lt.s32 	%p715, %r2294, %r137;
	selp.b32 	%r2295, 131072, 0, %p715;
	or.b32  	%r2296, %r2295, %r2293;
	or.b32  	%r335, %r2296, %r314;
	bar.sync 	0;
	popc.b32 	%r336, %r335;
	mov.u32 	%r2297, %ctaid.x;
	setp.ne.s32 	%p716, %r2297, 0;
	@%p716 bra 	$L__BB9_199;
	// begin inline asm
	mov.u32 %r2498, %laneid;
	// end inline asm
	cvt.u64.u32 	%rd475, %r336;
	mov.b64 	{%r2500, %r2505}, %rd475;
	mov.b32 	%r2506, 1;
	mov.b32 	%r2547, 0;
	mov.b32 	%r2548, -1;
	// begin inline asm
	shfl.sync.up.b32 %r2499, %r2500, %r2506, %r2547, %r2548;
	// end inline asm
	// begin inline asm
	shfl.sync.up.b32 %r2504, %r2505, %r2506, %r2547, %r2548;
	// end inline asm
	mov.b64 	%rd476, {%r2499, %r2504};
	setp.lt.s32 	%p770, %r2498, 1;
	selp.b64 	%rd477, 0, %rd476, %p770;
	add.s64 	%rd478, %rd477, %rd475;
	mov.b64 	{%r2510, %r2515}, %rd478;
	mov.b32 	%r2516, 2;
	// begin inline asm
	shfl.sync.up.b32 %r2509, %r2510, %r2516, %r2547, %r2548;
	// end inline asm
	// begin inline asm
	shfl.sync.up.b32 %r2514, %r2515, %r2516, %r2547, %r2548;
	// end inline asm
	mov.b64 	%rd479, {%r2509, %r2514};
	setp.lt.s32 	%p771, %r2498, 2;
	selp.b64 	%rd480, 0, %rd479, %p771;
	add.s64 	%rd481, %rd480, %rd478;
	mov.b64 	{%r2520, %r2525}, %rd481;
	mov.b32 	%r2526, 4;
	// begin inline asm
	shfl.sync.up.b32 %r2519, %r2520, %r2526, %r2547, %r2548;
	// end inline asm
	// begin inline asm
	shfl.sync.up.b32 %r2524, %r2525, %r2526, %r2547, %r2548;
	// end inline asm
	mov.b64 	%rd482, {%r2519, %r2524};
	setp.lt.s32 	%p772, %r2498, 4;
	selp.b64 	%rd483, 0, %rd482, %p772;
	add.s64 	%rd484, %rd483, %rd481;
	mov.b64 	{%r2530, %r2535}, %rd484;
	mov.b32 	%r2536, 8;
	// begin inline asm
	shfl.sync.up.b32 %r2529, %r2530, %r2536, %r2547, %r2548;
	// end inline asm
	// begin inline asm
	shfl.sync.up.b32 %r2534, %r2535, %r2536, %r2547, %r2548;
	// end inline asm
	mov.b64 	%rd485, {%r2529, %r2534};
	setp.lt.s32 	%p773, %r2498, 8;
	selp.b64 	%rd486, 0, %rd485, %p773;
	add.s64 	%rd487, %rd486, %rd484;
	mov.b64 	{%r2540, %r2545}, %rd487;
	mov.b32 	%r2546, 16;
	// begin inline asm
	shfl.sync.up.b32 %r2539, %r2540, %r2546, %r2547, %r2548;
	// end inline asm
	// begin inline asm
	shfl.sync.up.b32 %r2544, %r2545, %r2546, %r2547, %r2548;
	// end inline asm
	mov.b64 	%rd488, {%r2539, %r2544};
	setp.lt.s32 	%p774, %r2498, 16;
	selp.b64 	%rd489, 0, %rd488, %p774;
	add.s64 	%rd13, %rd489, %rd487;
	setp.ne.s32 	%p775, %r2498, 31;
	@%p775 bra 	$L__BB9_197;
	mov.u32 	%r2549, %tid.x;
	shr.u32 	%r2550, %r2549, 2;
	and.b32  	%r2551, %r2550, 248;
	mov.u32 	%r2552, _ZN6thrust24THRUST_300001_SM_1000_NS8cuda_cub4core6detail5shmemE;
	add.s32 	%r2553, %r2552, %r2551;
	st.shared.u64 	[%r2553], %rd13;
$L__BB9_197:
	mov.u32 	%r2554, %tid.x;
	setp.ne.s32 	%p776, %r2554, 0;
	bar.sync 	0;
	ld.shared.v2.u64 	{%rd491, %rd492}, [_ZN6thrust24THRUST_300001_SM_1000_NS8cuda_cub4core6detail5shmemE];
	shr.u32 	%r2555, %r2554, 5;
	add.s64 	%rd493, %rd492, %rd491;
	setp.eq.s32 	%p777, %r2555, 2;
	selp.b64 	%rd494, %rd493, %rd491, %p777;
	ld.shared.v2.u64 	{%rd495, %rd496}, [_ZN6thrust24THRUST_300001_SM_1000_NS8cuda_cub4core6detail5shmemE+16];
	add.s64 	%rd497, %rd493, %rd495;
	setp.eq.s32 	%p778, %r2555, 3;
	selp.b64 	%rd498, %rd497, %rd494, %p778;
	add.s64 	%rd499, %rd497, %rd496;
	setp.eq.s32 	%p779, %r2555, 4;
	selp.b64 	%rd500, %rd499, %rd498, %p779;
	ld.shared.v2.u64 	{%rd501, %rd502}, [_ZN6thrust24THRUST_300001_SM_1000_NS8cuda_cub4core6detail5shmemE+32];
	add.s64 	%rd503, %rd499, %rd501;
	setp.eq.s32 	%p780, %r2555, 5;
	selp.b64 	%rd504, %rd503, %rd500, %p780;
	add.s64 	%rd505, %rd503, %rd502;
	setp.eq.s32 	%p781, %r2555, 6;
	selp.b64 	%rd506, %rd505, %rd504, %p781;
	ld.shared.v2.u64 	{%rd507, %rd508}, [_ZN6thrust24THRUST_300001_SM_1000_NS8cuda_cub4core6detail5shmemE+48];
	add.s64 	%rd509, %rd505, %rd507;
	setp.eq.s32 	%p782, %r2555, 7;
	selp.b64 	%rd510, %rd509, %rd506, %p782;
	add.s64 	%rd511, %rd509, %rd508;
	setp.eq.s32 	%p783, %r2555, 8;
	selp.b64 	%rd512, %rd511, %rd510, %p783;
	ld.shared.v2.u64 	{%rd513, %rd514}, [_ZN6thrust24THRUST_300001_SM_1000_NS8cuda_cub4core6detail5shmemE+64];
	add.s64 	%rd515, %rd511, %rd513;
	setp.eq.s32 	%p784, %r2555, 9;
	selp.b64 	%rd516, %rd515, %rd512, %p784;
	add.s64 	%rd517, %rd515, %rd514;
	setp.eq.s32 	%p785, %r2555, 10;
	selp.b64 	%rd518, %rd517, %rd516, %p785;
	ld.shared.v2.u64 	{%rd519, %rd520}, [_ZN6thrust24THRUST_300001_SM_1000_NS8cuda_cub4core6detail5shmemE+80];
	add.s64 	%rd521, %rd517, %rd519;
	setp.eq.s32 	%p786, %r2555, 11;
	selp.b64 	%rd522, %rd521, %rd518, %p786;
	add.s64 	%rd523, %rd521, %rd520;
	setp.eq.s32 	%p787, %r2555, 12;
	selp.b64 	%rd524, %rd523, %rd522, %p787;
	ld.shared.v2.u64 	{%rd525, %rd526}, [_ZN6thrust24THRUST_300001_SM_1000_NS8cuda_cub4core6detail5shmemE+96];
	add.s64 	%rd527, %rd523, %rd525;
	setp.eq.s32 	%p788, %r2555, 13;
	selp.b64 	%rd528, %rd527, %rd524, %p788;
	add.s64 	%rd529, %rd527, %rd526;
	setp.eq.s32 	%p789, %r2555, 14;
	selp.b64 	%rd530, %rd529, %rd528, %p789;
	ld.shared.v2.u64 	{%rd531, %rd532}, [_ZN6thrust24THRUST_300001_SM_1000_NS8cuda_cub4core6detail5shmemE+112];
	add.s64 	%rd533, %rd529, %rd531;
	setp.eq.s32 	%p790, %r2555, 15;
	selp.b64 	%rd534, %rd533, %rd530, %p790;
	add.s64 	%rd568, %rd533, %rd532;
	setp.lt.u32 	%p791, %r2554, 32;
	selp.b64 	%rd535, 0, %rd534, %p791;
	setp.eq.s32 	%p792, %r2498, 0;
	cvt.u64.u32 	%rd536, %r336;
	sub.s64 	%rd537, %rd13, %rd536;
	selp.b64 	%rd538, 0, %rd537, %p792;
	add.s64 	%rd566, %rd535, %rd538;
	mov.b64 	%rd570, 0;
	@%p776 bra 	$L__BB9_229;
	add.s64 	%rd539, %rd2, 512;
	mov.b64 	%rd540, 101;
	// begin inline asm
	st.relaxed.gpu.v2.u64 [%rd539], {%rd540, %rd568};
	// end inline asm
	bra.uni 	$L__BB9_229;
$L__BB9_199:
	// begin inline asm
	mov.u32 %r2298, %laneid;
	// end inline asm
	cvt.u64.u32 	%rd354, %r336;
	mov.b64 	{%r2300, %r2305}, %rd354;
	mov.b32 	%r2306, 1;
	mov.b32 	%r2347, 0;
	mov.b32 	%r2348, -1;
	// begin inline asm
	shfl.sync.up.b32 %r2299, %r2300, %r2306, %r2347, %r2348;
	// end inline asm
	// begin inline asm
	shfl.sync.up.b32 %r2304, %r2305, %r2306, %r2347, %r2348;
	// end inline asm
	mov.b64 	%rd355, {%r2299, %r2304};
	setp.lt.s32 	%p717, %r2298, 1;
	selp.b64 	%rd356, 0, %rd355, %p717;
	add.s64 	%rd357, %rd356, %rd354;
	mov.b64 	{%r2310, %r2315}, %rd357;
	mov.b32 	%r2316, 2;
	// begin inline asm
	shfl.sync.up.b32 %r2309, %r2310, %r2316, %r2347, %r2348;
	// end inline asm
	// begin inline asm
	shfl.sync.up.b32 %r2314, %r2315, %r2316, %r2347, %r2348;
	// end inline asm
	mov.b64 	%rd358, {%r2309, %r2314};
	setp.lt.s32 	%p718, %r2298, 2;
	selp.b64 	%rd359, 0, %rd358, %p718;
	add.s64 	%rd360, %rd359, %rd357;
	mov.b64 	{%r2320, %r2325}, %rd360;
	mov.b32 	%r2326, 4;
	// begin inline asm
	shfl.sync.up.b32 %r2319, %r2320, %r2326, %r2347, %r2348;
	// end inline asm
	// begin inline asm
	shfl.sync.up.b32 %r2324, %r2325, %r2326, %r2347, %r2348;
	// end inline asm
	mov.b64 	%rd361, {%r2319, %r2324};
	setp.lt.s32 	%p719, %r2298, 4;
	selp.b64 	%rd362, 0, %rd361, %p719;
	add.s64 	%rd363, %rd362, %rd360;
	mov.b64 	{%r2330, %r2335}, %rd363;
	mov.b32 	%r2336, 8;
	// begin inline asm
	shfl.sync.up.b32 %r2329, %r2330, %r2336, %r2347, %r2348;
	// end inline asm
	// begin inline asm
	shfl.sync.up.b32 %r2334, %r2335, %r2336, %r2347, %r2348;
	// end inline asm
	mov.b64 	%rd364, {%r2329, %r2334};
	setp.lt.s32 	%p720, %r2298, 8;
	selp.b64 	%rd365, 0, %rd364, %p720;
	add.s64 	%rd366, %rd365, %rd363;
	mov.b64 	{%r2340, %r2345}, %rd366;
	mov.b32 	%r2346, 16;
	// begin inline asm
	shfl.sync.up.b32 %r2339, %r2340, %r2346, %r2347, %r2348;
	// end inline asm
	// begin inline asm
	shfl.sync.up.b32 %r2344, %r2345, %r2346, %r2347, %r2348;
	// end inline asm
	mov.b64 	%rd367, {%r2339, %r2344};
	setp.lt.s32 	%p721, %r2298, 16;
	selp.b64 	%rd368, 0, %rd367, %p721;
	add.s64 	%rd16, %rd368, %rd366;
	setp.ne.s32 	%p722, %r2298, 31;
	@%p722 bra 	$L__BB9_201;
	mov.u32 	%r2349, %tid.x;
	shr.u32 	%r2350, %r2349, 2;
	and.b32  	%r2351, %r2350, 248;
	mov.u32 	%r2352, _ZN6thrust24THRUST_300001_SM_1000_NS8cuda_cub4core6detail5shmemE;
	add.s32 	%r2353, %r2352, %r2351;
	st.shared.u64 	[%r2353], %rd16;
$L__BB9_201:
	cvt.u64.u32 	%rd369, %r336;
	sub.s64 	%rd370, %rd16, %rd369;
	bar.sync 	0;
	ld.shared.v2.u64 	{%rd371, %rd372}, [_ZN6thrust24THRUST_300001_SM_1000_NS8cuda_cub4core6detail5shmemE];
	mov.u32 	%r2354, %tid.x;
	shr.u32 	%r2355, %r2354, 5;
	add.s64 	%rd373, %rd372, %rd371;
	setp.eq.s32 	%p723, %r2355, 2;
	selp.b64 	%rd374, %rd373, %rd371, %p723;
	ld.shared.v2.u64 	{%rd375, %rd376}, [_ZN6thrust24THRUST_300001_SM_1000_NS8cuda_cub4core6detail5shmemE+16];
	add.s64 	%rd377, %rd373, %rd375;
	setp.eq.s32 	%p724, %r2355, 3;
	selp.b64 	%rd378, %rd377, %rd374, %p724;
	add.s64 	%rd379, %rd377, %rd376;
	setp.eq.s32 	%p725, %r2355, 4;
	selp.b64 	%rd380, %rd379, %rd378, %p725;
	ld.shared.v2.u64 	{%rd381, %rd382}, [_ZN6thrust24THRUST_300001_SM_1000_NS8cuda_cub4core6detail5shmemE+32];
	add.s64 	%rd383, %rd379, %rd381;
	setp.eq.s32 	%p726, %r2355, 5;
	selp.b64 	%rd384, %rd383, %rd380, %p726;
	add.s64 	%rd385, %rd383, %rd382;
	setp.eq.s32 	%p727, %r2355, 6;
	selp.b64 	%rd386, %rd385, %rd384, %p727;
	ld.shared.v2.u64 	{%rd387, %rd388}, [_ZN6thrust24THRUST_300001_SM_1000_NS8cuda_cub4core6detail5shmemE+48];
	add.s64 	%rd389, %rd385, %rd387;
	setp.eq.s32 	%p728, %r2355, 7;
	selp.b64 	%rd390, %rd389, %rd386, %p728;
	add.s64 	%rd391, %rd389, %rd388;
	setp.eq.s32 	%p729, %r2355, 8;
	selp.b64 	%rd392, %rd391, %rd390, %p729;
	ld.shared.v2.u64 	{%rd393, %rd394}, [_ZN6thrust24THRUST_300001_SM_1000_NS8cuda_cub4core6detail5shmemE+64];
	add.s64 	%rd395, %rd391, %rd393;
	setp.eq.s32 	%p730, %r2355, 9;
	selp.b64 	%rd396, %rd395, %rd392, %p730;
	add.s64 	%rd397, %rd395, %rd394;
	setp.eq.s32 	%p731, %r2355, 10;
	selp.b64 	%rd398, %rd397, %rd396, %p731;
	ld.shared.v2.u64 	{%rd399, %rd400}, [_ZN6thrust24THRUST_300001_SM_1000_NS8cuda_cub4core6detail5shmemE+80];
	add.s64 	%rd401, %rd397, %rd399;
	setp.eq.s32 	%p732, %r2355, 11;
	selp.b64 	%rd402, %rd401, %rd398, %p732;
	add.s64 	%rd403, %rd401, %rd400;
	setp.eq.s32 	%p733, %r2355, 12;
	selp.b64 	%rd404, %rd403, %rd402, %p733;
	ld.shared.v2.u64 	{%rd405, %rd406}, [_ZN6thrust24THRUST_300001_SM_1000_NS8cuda_cub4core6detail5shmemE+96];
	add.s64 	%rd407, %rd403, %rd405;
	setp.eq.s32 	%p734, %r2355, 13;
	selp.b64 	%rd408, %rd407, %rd404, %p734;
	add.s64 	%rd409, %rd407, %rd406;
	setp.eq.s32 	%p735, %r2355, 14;
	selp.b64 	%rd410, %rd409, %rd408, %p735;
	ld.shared.v2.u64 	{%rd411, %rd412}, [_ZN6thrust24THRUST_300001_SM_1000_NS8cuda_cub4core6detail5shmemE+112];
	add.s64 	%rd413, %rd409, %rd411;
	setp.eq.s32 	%p736, %r2355, 15;
	selp.b64 	%rd414, %rd413, %rd410, %p736;
	add.s64 	%rd17, %rd413, %rd412;
	setp.gt.u32 	%p737, %r2354, 31;
	setp.lt.u32 	%p738, %r2354, 32;
	setp.eq.s32 	%p739, %r2298, 0;
	selp.b64 	%rd415, 0, %rd370, %p739;
	add.s64 	%rd566, %rd414, %rd415;
	selp.b64 	%rd19, %rd370, %rd566, %p738;
	@%p737 bra 	$L__BB9_226;
	mov.u32 	%r2356, %tid.x;
	setp.ne.s32 	%p740, %r2356, 0;
	mov.u32 	%r2357, %ctaid.x;
	mul.wide.u32 	%rd416, %r2357, 16;
	add.s64 	%rd20, %rd2, %rd416;
	@%p740 bra 	$L__BB9_204;
	st.shared.u64 	[_ZN6thrust24THRUST_300001_SM_1000_NS8cuda_cub4core6detail5shmemE+184], %rd17;
	add.s64 	%rd417, %rd20, 512;
	mov.b64 	%rd418, 100;
	// begin inline asm
	st.relaxed.gpu.v2.u64 [%rd417], {%rd418, %rd17};
	// end inline asm
$L__BB9_204:
	mov.u32 	%r2358, %nctaid.x;
	setp.gt.u32 	%p741, %r2358, 499;
	@%p741 bra 	$L__BB9_206;
	membar.cta;
	bra.uni 	$L__BB9_207;
$L__BB9_206:
	mov.b32 	%r2359, 450;
	// begin inline asm
	nanosleep.u32 %r2359;
	// end inline asm
$L__BB9_207:
	mov.u32 	%r2360, %tid.x;
	mul.wide.u32 	%rd423, %r2360, 16;
	xor.b64  	%rd424, %rd423, -16;
	add.s64 	%rd425, %rd20, %rd424;
	add.s64 	%rd422, %rd425, 512;
	// begin inline asm
	ld.relaxed.gpu.v2.u64 {%rd564, %rd561}, [%rd422];
	// end inline asm
	mov.u32 	%r2495, %nctaid.x;
$L__BB9_208:
	setp.eq.s64 	%p742, %rd564, 99;
	mov.b32 	%r2361, -1;
	vote.sync.any.pred 	%p743, %p742, %r2361;
	not.pred 	%p744, %p743;
	@%p744 bra 	$L__BB9_213;
	setp.gt.u32 	%p769, %r2495, 499;
	@%p769 bra 	$L__BB9_211;
	membar.cta;
	bra.uni 	$L__BB9_212;
$L__BB9_211:
	mov.b32 	%r2496, 350;
	// begin inline asm
	nanosleep.u32 %r2496;
	// end inline asm
$L__BB9_212:
	// begin inline asm
	ld.relaxed.gpu.v2.u64 {%rd564, %rd561}, [%rd422];
	// end inline asm
	bra.uni 	$L__BB9_208;
$L__BB9_213:
	setp.eq.s64 	%p745, %rd564, 101;
	mov.b32 	%r2413, -1;
	vote.sync.ballot.b32 	%r2414, %p745, %r2413;
	// begin inline asm
	mov.u32 %r2363, %lanemask_ge;
	// end inline asm
	and.b32  	%r2415, %r2414, %r2363;
	or.b32  	%r2416, %r2415, -2147483648;
	add.s32 	%r2417, %r2416, -1;
	not.b32 	%r2418, %r2416;
	and.b32  	%r2419, %r2418, %r2417;
	popc.b32 	%r2367, %r2419;
	mov.b64 	{%r2365, %r2370}, %rd561;
	mov.b32 	%r2371, 1;
	// begin inline asm
	shfl.sync.down.b32 %r2364, %r2365, %r2371, %r2367, %r2413;
	// end inline asm
	// begin inline asm
	shfl.sync.down.b32 %r2369, %r2370, %r2371, %r2367, %r2413;
	// end inline asm
	mov.b64 	%rd426, {%r2364, %r2369};
	setp.lt.s32 	%p747, %r2298, %r2367;
	selp.b64 	%rd427, %rd426, 0, %p747;
	add.s64 	%rd428, %rd427, %rd561;
	mov.b64 	{%r2375, %r2380}, %rd428;
	mov.b32 	%r2381, 2;
	// begin inline asm
	shfl.sync.down.b32 %r2374, %r2375, %r2381, %r2367, %r2413;
	// end inline asm
	// begin inline asm
	shfl.sync.down.b32 %r2379, %r2380, %r2381, %r2367, %r2413;
	// end inline asm
	mov.b64 	%rd429, {%r2374, %r2379};
	add.s32 	%r2420, %r2298, 2;
	setp.gt.s32 	%p748, %r2420, %r2367;
	selp.b64 	%rd430, 0, %rd429, %p748;
	add.s64 	%rd431, %rd430, %rd428;
	mov.b64 	{%r2385, %r2390}, %rd431;
	mov.b32 	%r2391, 4;
	// begin inline asm
	shfl.sync.down.b32 %r2384, %r2385, %r2391, %r2367, %r2413;
	// end inline asm
	// begin inline asm
	shfl.sync.down.b32 %r2389, %r2390, %r2391, %r2367, %r2413;
	// end inline asm
	mov.b64 	%rd432, {%r2384, %r2389};
	add.s32 	%r2421, %r2298, 4;
	setp.gt.s32 	%p749, %r2421, %r2367;
	selp.b64 	%rd433, 0, %rd432, %p749;
	add.s64 	%rd434, %rd433, %rd431;
	mov.b64 	{%r2395, %r2400}, %rd434;
	mov.b32 	%r2401, 8;
	// begin inline asm
	shfl.sync.down.b32 %r2394, %r2395, %r2401, %r2367, %r2413;
	// end inline asm
	// begin inline asm
	shfl.sync.down.b32 %r2399, %r2400, %r2401, %r2367, %r2413;
	// end inline asm
	mov.b64 	%rd435, {%r2394, %r2399};
	add.s32 	%r2422, %r2298, 8;
	setp.gt.s32 	%p750, %r2422, %r2367;
	selp.b64 	%rd436, 0, %rd435, %p750;
	add.s64 	%rd437, %rd436, %rd434;
	mov.b64 	{%r2405, %r2410}, %rd437;
	mov.b32 	%r2411, 16;
	// begin inline asm
	shfl.sync.down.b32 %r2404, %r2405, %r2411, %r2367, %r2413;
	// end inline asm
	// begin inline asm
	shfl.sync.down.b32 %r2409, %r2410, %r2411, %r2367, %r2413;
	// end inline asm
	mov.b64 	%rd438, {%r2404, %r2409};
	add.s32 	%r2423, %r2298, 16;
	setp.gt.s32 	%p751, %r2423, %r2367;
	selp.b64 	%rd439, 0, %rd438, %p751;
	add.s64 	%rd563, %rd439, %rd437;
	mov.u32 	%r2424, %tid.x;
	not.b32 	%r2425, %r2424;
	mov.u32 	%r2426, %ctaid.x;
	add.s32 	%r2938, %r2426, %r2425;
	add.s64 	%rd30, %rd2, 512;
$L__BB9_214:
	setp.ne.s64 	%p752, %rd564, 101;
	mov.b32 	%r2427, -1;
	vote.sync.all.pred 	%p753, %p752, %r2427;
	not.pred 	%p754, %p753;
	@%p754 bra 	$L__BB9_222;
	mul.wide.s32 	%rd447, %r2938, 16;
	add.s64 	%rd448, %rd30, %rd447;
	add.s64 	%rd446, %rd448, -512;
	// begin inline asm
	ld.relaxed.gpu.v2.u64 {%rd564, %rd565}, [%rd446];
	// end inline asm
$L__BB9_216:
	setp.eq.s64 	%p758, %rd564, 99;
	mov.b32 	%r2431, -1;
	vote.sync.any.pred 	%p759, %p758, %r2431;
	not.pred 	%p760, %p759;
	@%p760 bra 	$L__BB9_221;
	mov.u32 	%r2493, %nctaid.x;
	setp.gt.u32 	%p768, %r2493, 499;
	@%p768 bra 	$L__BB9_219;
	membar.cta;
	bra.uni 	$L__BB9_220;
$L__BB9_219:
	mov.b32 	%r2494, 350;
	// begin inline asm
	nanosleep.u32 %r2494;
	// end inline asm
$L__BB9_220:
	mul.wide.s32 	%rd467, %r2938, 16;
	add.s64 	%rd468, %rd30, %rd467;
	add.s64 	%rd466, %rd468, -512;
	// begin inline asm
	ld.relaxed.gpu.v2.u64 {%rd564, %rd565}, [%rd466];
	// end inline asm
	bra.uni 	$L__BB9_216;
$L__BB9_221:
	setp.eq.s64 	%p761, %rd564, 101;
	mov.b32 	%r2482, -1;
	vote.sync.ballot.b32 	%r2483, %p761, %r2482;
	and.b32  	%r2484, %r2483, %r2363;
	or.b32  	%r2485, %r2484, -2147483648;
	add.s32 	%r2486, %r2485, -1;
	not.b32 	%r2487, %r2485;
	and.b32  	%r2488, %r2487, %r2486;
	popc.b32 	%r2436, %r2488;
	mov.b64 	{%r2434, %r2439}, %rd565;
	mov.b32 	%r2440, 1;
	// begin inline asm
	shfl.sync.down.b32 %r2433, %r2434, %r2440, %r2436, %r2482;
	// end inline asm
	// begin inline asm
	shfl.sync.down.b32 %r2438, %r2439, %r2440, %r2436, %r2482;
	// end inline asm
	mov.b64 	%rd449, {%r2433, %r2438};
	setp.lt.s32 	%p763, %r2298, %r2436;
	selp.b64 	%rd450, %rd449, 0, %p763;
	add.s64 	%rd451, %rd450, %rd565;
	mov.b64 	{%r2444, %r2449}, %rd451;
	mov.b32 	%r2450, 2;
	// begin inline asm
	shfl.sync.down.b32 %r2443, %r2444, %r2450, %r2436, %r2482;
	// end inline asm
	// begin inline asm
	shfl.sync.down.b32 %r2448, %r2449, %r2450, %r2436, %r2482;
	// end inline asm
	mov.b64 	%rd452, {%r2443, %r2448};
	add.s32 	%r2489, %r2298, 2;
	setp.gt.s32 	%p764, %r2489, %r2436;
	selp.b64 	%rd453, 0, %rd452, %p764;
	add.s64 	%rd454, %rd451, %rd453;
	mov.b64 	{%r2454, %r2459}, %rd454;
	mov.b32 	%r2460, 4;
	// begin inline asm
	shfl.sync.down.b32 %r2453, %r2454, %r2460, %r2436, %r2482;
	// end inline asm
	// begin inline asm
	shfl.sync.down.b32 %r2458, %r2459, %r2460, %r2436, %r2482;
	// end inline asm
	mov.b64 	%rd455, {%r2453, %r2458};
	add.s32 	%r2490, %r2298, 4;
	setp.gt.s32 	%p765, %r2490, %r2436;
	selp.b64 	%rd456, 0, %rd455, %p765;
	add.s64 	%rd457, %rd456, %rd454;
	mov.b64 	{%r2464, %r2469}, %rd457;
	mov.b32 	%r2470, 8;
	// begin inline asm
	shfl.sync.down.b32 %r2463, %r2464, %r2470, %r2436, %r2482;
	// end inline asm
	// begin inline asm
	shfl.sync.down.b32 %r2468, %r2469, %r2470, %r2436, %r2482;
	// end inline asm
	mov.b64 	%rd458, {%r2463, %r2468};
	add.s32 	%r2491, %r2298, 8;
	setp.gt.s32 	%p766, %r2491, %r2436;
	selp.b64 	%rd459, 0, %rd458, %p766;
	add.s64 	%rd460, %rd459, %rd457;
	mov.b64 	{%r2474, %r2479}, %rd460;
	mov.b32 	%r2480, 16;
	// begin inline asm
	shfl.sync.down.b32 %r2473, %r2474, %r2480, %r2436, %r2482;
	// end inline asm
	// begin inline asm
	shfl.sync.down.b32 %r2478, %r2479, %r2480, %r2436, %r2482;
	// end inline asm
	mov.b64 	%rd461, {%r2473, %r2478};
	add.s32 	%r2492, %r2298, 16;
	setp.gt.s32 	%p767, %r2492, %r2436;
	selp.b64 	%rd462, 0, %rd461, %p767;
	add.s64 	%rd463, %rd460, %rd563;
	add.s64 	%rd563, %rd463, %rd462;
	add.s32 	%r2938, %r2938, -32;
	bra.uni 	$L__BB9_214;
$L__BB9_222:
	mov.u32 	%r2429, %tid.x;
	setp.ne.s32 	%p755, %r2429, 0;
	@%p755 bra 	$L__BB9_224;
	add.s64 	%rd442, %rd563, %rd17;
	add.s64 	%rd440, %rd20, 512;
	mov.b64 	%rd441, 101;
	// begin inline asm
	st.relaxed.gpu.v2.u64 [%rd440], {%rd441, %rd442};
	// end inline asm
	st.shared.u64 	[_ZN6thrust24THRUST_300001_SM_1000_NS8cuda_cub4core6detail5shmemE+168], %rd563;
	st.shared.u64 	[_ZN6thrust24THRUST_300001_SM_1000_NS8cuda_cub4core6detail5shmemE+176], %rd442;
$L__BB9_224:
	setp.ne.s32 	%p756, %r2298, 0;
	mov.u64 	%rd566, %rd19;
	@%p756 bra 	$L__BB9_226;
	st.shared.u64 	[_ZN6thrust24THRUST_300001_SM_1000_NS8cuda_cub4core6detail5shmemE+144], %rd563;
	mov.u64 	%rd566, %rd563;
$L__BB9_226:
	mov.u32 	%r2430, %tid.x;
	setp.eq.s32 	%p757, %r2430, 0;
	bar.sync 	0;
	@%p757 bra 	$L__BB9_228;
	ld.shared.u64 	%rd443, [_ZN6thrust24THRUST_300001_SM_1000_NS8cuda_cub4core6detail5shmemE+144];
	add.s64 	%rd566, %rd443, %rd566;
$L__BB9_228:
	ld.shared.u64 	%rd568, [_ZN6thrust24THRUST_300001_SM_1000_NS8cuda_cub4core6detail5shmemE+184];
	ld.shared.u64 	%rd570, [_ZN6thrust24THRUST_300001_SM_1000_NS8cuda_cub4core6detail5shmemE+168];
$L__BB9_229:
	setp.ge.s32 	%p793, %r144, %r137;
	bar.sync 	0;
	cvt.u32.u64 	%r343, %rd568;
	cvt.u32.u64 	%r2556, %rd570;
	cvt.u32.u64 	%r2557, %rd566;
	sub.s32 	%r3001, %r2557, %r2556;
	mov.u32 	%r2940, %r3001;
	@%p793 bra 	$L__BB9_231;
	add.s32 	%r2940, %r3001, 1;
	shl.b32 	%r2558, %r3001, 2;
	mov.u32 	%r2559, _ZN6thrust24THRUST_300001_SM_1000_NS8cuda_cub4core6detail5shmemE;
	add.s32 	%r2560, %r2559, %r2558;
	st.shared.u32 	[%r2560+2048], %r142;
$L__BB9_231:
	setp.ge.s32 	%p794, %r155, %r137;
	@%p794 bra 	$L__BB9_233;
	add.s32 	%r347, %r2940, 1;
	shl.b32 	%r2561, %r2940, 2;
	mov.u32 	%r2562, _ZN6thrust24THRUST_300001_SM_1000_NS8cuda_cub4core6detail5shmemE;
	add.s32 	%r2563, %r2562, %r2561;
	st.shared.u32 	[%r2563+2048], %r153;
	mov.u32 	%r2940, %r347;
$L__BB9_233:
	setp.ge.s32 	%p795, %r166, %r137;
	@%p795 bra 	$L__BB9_235;
	add.s32 	%r349, %r2940, 1;
	shl.b32 	%r2564, %r2940, 2;
	mov.u32 	%r2565, _ZN6thrust24THRUST_300001_SM_1000_NS8cuda_cub4core6detail5shmemE;
	add.s32 	%r2566, %r2565, %r2564;
	st.shared.u32 	[%r2566+2048], %r164;
	mov.u32 	%r2940, %r349;
$L__BB9_235:
	setp.ge.s32 	%p796, %r177, %r137;
	@%p796 bra 	$L__BB9_237;
	add.s32 	%r351, %r2940, 1;
	shl.b32 	%r2567, %r2940, 2;
	mov.u32 	%r2568, _ZN6thrust24THRUST_300001_SM_1000_NS8cuda_cub4core6detail5shmemE;
	add.s32 	%r2569, %r2568, %r2567;
	st.shared.u32 	[%r2569+2048], %r175;
	mov.u32 	%r2940, %r351;
$L__BB9_237:
	setp.ge.s32 	%p797, %r188, %r137;
	@%p797 bra 	$L__BB9_239;
	add.s32 	%r353, %r2940, 1;
	shl.b32 	%r2570, %r2940, 2;
	mov.u32 	%r2571, _ZN6thrust24THRUST_300001_SM_1000_NS8cuda_cub4core6detail5shmemE;
	add.s32 	%r2572, %r2571, %r2570;
	st.shared.u32 	[%r2572+2048], %r186;
	mov.u32 	%r2940, %r353;
$L__BB9_239:
	and.b32  	%r355, %r209, 32;
	setp.eq.s32 	%p798, %r355, 0;
	@%p798 bra 	$L__BB9_241;
	add.s32 	%r356, %r2940, 1;
	shl.b32 	%r2573, %r2940, 2;
	mov.u32 	%r2574, _ZN6thrust24THRUST_300001_SM_1000_NS8cuda_cub4core6detail5shmemE;
	add.s32 	%r2575, %r2574, %r2573;
	st.shared.u32 	[%r2575+2048], %r197;
	mov.u32 	%r2940, %r356;
$L__BB9_241:
	and.b32  	%r358, %r209, 64;
	setp.eq.s32 	%p799, %r358, 0;
	@%p799 bra 	$L__BB9_243;
	add.s32 	%r359, %r2940, 1;
	shl.b32 	%r2576, %r2940, 2;
	mov.u32 	%r2577, _ZN6thrust24THRUST_300001_SM_1000_NS8cuda_cub4core6detail5shmemE;
	add.s32 	%r2578, %r2577, %r2576;
	st.shared.u32 	[%r2578+2048], %r207;
	mov.u32 	%r2940, %r359;
$L__BB9_243:
	and.b32  	%r361, %r230, 128;
	setp.eq.s32 	%p800, %r361, 0;
	@%p800 bra 	$L__BB9_245;
	add.s32 	%r362, %r2940, 1;
	shl.b32 	%r2579, %r2940, 2;
	mov.u32 	%r2580, _ZN6thrust24THRUST_300001_SM_1000_NS8cuda_cub4core6detail5shmemE;
	add.s32 	%r2581, %r2580, %r2579;
	st.shared.u32 	[%r2581+2048], %r218;
	mov.u32 	%r2940, %r362;
$L__BB9_245:
	and.b32  	%r364, %r230, 256;
	setp.eq.s32 	%p801, %r364, 0;
	@%p801 bra 	$L__BB9_247;
	add.s32 	%r365, %r2940, 1;
	shl.b32 	%r2582, %r2940, 2;
	mov.u32 	%r2583, _ZN6thrust24THRUST_300001_SM_1000_NS8cuda_cub4core6detail5shmemE;
	add.s32 	%r2584, %r2583, %r2582;
	st.shared.u32 	[%r2584+2048], %r228;
	mov.u32 	%r2940, %r365;
$L__BB9_247:
	and.b32  	%r367, %r251, 512;
	setp.eq.s32 	%p802, %r367, 0;
	@%p802 bra 	$L__BB9_249;
	add.s32 	%r368, %r2940, 1;
	shl.b32 	%r2585, %r2940, 2;
	mov.u32 	%r2586, _ZN6thrust24THRUST_300001_SM_1000_NS8cuda_cub4core6detail5shmemE;
	add.s32 	%r2587, %r2586, %r2585;
	st.shared.u32 	[%r2587+2048], %r239;
	mov.u32 	%r2940, %r368;
$L__BB9_249:
	and.b32  	%r370, %r251, 1024;
	setp.eq.s32 	%p803, %r370, 0;
	@%p803 bra 	$L__BB9_251;
	add.s32 	%r371, %r2940, 1;
	shl.b32 	%r2588, %r2940, 2;
	mov.u32 	%r2589, _ZN6thrust24THRUST_300001_SM_1000_NS8cuda_cub4core6detail5shmemE;
	add.s32 	%r2590, %r2589, %r2588;
	st.shared.u32 	[%r2590+2048], %r249;
	mov.u32 	%r2940, %r371;
$L__BB9_251:
	and.b32  	%r373, %r272, 2048;
	setp.eq.s32 	%p804, %r373, 0;
	@%p804 bra 	$L__BB9_253;
	add.s32 	%r374, %r2940, 1;
	shl.b32 	%r2591, %r2940, 2;
	mov.u32 	%r2592, _ZN6thrust24THRUST_300001_SM_1000_NS8cuda_cub4core6detail5shmemE;
	add.s32 	%r2593, %r2592, %r2591;
	st.shared.u32 	[%r2593+2048], %r260;
	mov.u32 	%r2940, %r374;
$L__BB9_253:
	and.b32  	%r376, %r272, 4096;
	setp.eq.s32 	%p805, %r376, 0;
	@%p805 bra 	$L__BB9_255;
	add.s32 	%r377, %r2940, 1;
	shl.b32 	%r2594, %r2940, 2;
	mov.u32 	%r2595, _ZN6thrust24THRUST_300001_SM_1000_NS8cuda_cub4core6detail5shmemE;
	add.s32 	%r2596, %r2595, %r2594;
	st.shared.u32 	[%r2596+2048], %r270;
	mov.u32 	%r2940, %r377;
$L__BB9_255:
	and.b32  	%r379, %r293, 8192;
	setp.eq.s32 	%p806, %r379, 0;
	@%p806 bra 	$L__BB9_257;
	add.s32 	%r380, %r2940, 1;
	shl.b32 	%r2597, %r2940, 2;
	mov.u32 	%r2598, _ZN6thrust24THRUST_300001_SM_1000_NS8cuda_cub4core6detail5shmemE;
	add.s32 	%r2599, %r2598, %r2597;
	st.shared.u32 	[%r2599+2048], %r281;
	mov.u32 	%r2940, %r380;
$L__BB9_257:
	and.b32  	%r382, %r293, 16384;
	setp.eq.s32 	%p807, %r382, 0;
	@%p807 bra 	$L__BB9_259;
	add.s32 	%r383, %r2940, 1;
	shl.b32 	%r2600, %r2940, 2;
	mov.u32 	%r2601, _ZN6thrust24THRUST_300001_SM_1000_NS8cuda_cub4core6detail5shmemE;
	add.s32 	%r2602, %r2601, %r2600;
	st.shared.u32 	[%r2602+2048], %r291;
	mov.u32 	%r2940, %r383;
$L__BB9_259:
	and.b32  	%r385, %r314, 32768;
	setp.eq.s32 	%p808, %r385, 0;
	@%p808 bra 	$L__BB9_261;
	add.s32 	%r386, %r2940, 1;
	shl.b32 	%r2603, %r2940, 2;
	mov.u32 	%r2604, _ZN6thrust24THRUST_300001_SM_1000_NS8cuda_cub4core6detail5shmemE;
	add.s32 	%r2605, %r2604, %r2603;
	st.shared.u32 	[%r2605+2048], %r302;
	mov.u32 	%r2940, %r386;
$L__BB9_261:
	and.b32  	%r388, %r314, 65536;
	setp.eq.s32 	%p809, %r388, 0;
	@%p809 bra 	$L__BB9_263;
	add.s32 	%r389, %r2940, 1;
	shl.b32 	%r2606, %r2940, 2;
	mov.u32 	%r2607, _ZN6thrust24THRUST_300001_SM_1000_NS8cuda_cub4core6detail5shmemE;
	add.s32 	%r2608, %r2607, %r2606;
	st.shared.u32 	[%r2608+2048], %r312;
	mov.u32 	%r2940, %r389;
$L__BB9_263:
	and.b32  	%r391, %r335, 131072;
	setp.eq.s32 	%p810, %r391, 0;
	@%p810 bra 	$L__BB9_265;
	add.s32 	%r392, %r2940, 1;
	shl.b32 	%r2609, %r2940, 2;
	mov.u32 	%r2610, _ZN6thrust24THRUST_300001_SM_1000_NS8cuda_cub4core6detail5shmemE;
	add.s32 	%r2611, %r2610, %r2609;
	st.shared.u32 	[%r2611+2048], %r323;
	mov.u32 	%r2940, %r392;
$L__BB9_265:
	and.b32  	%r394, %r335, 262144;
	setp.eq.s32 	%p811, %r394, 0;
	@%p811 bra 	$L__BB9_267;
	shl.b32 	%r2612, %r2940, 2;
	mov.u32 	%r2613, _ZN6thrust24THRUST_300001_SM_1000_NS8cuda_cub4core6detail5shmemE;
	add.s32 	%r2614, %r2613, %r2612;
	st.shared.u32 	[%r2614+2048], %r333;
$L__BB9_267:
	bar.sync 	0;
	mov.u32 	%r2961, %tid.x;
	setp.ge.s32 	%p812, %r2961, %r343;
	@%p812 bra 	$L__BB9_274;
	not.b32 	%r2616, %r2961;
	add.s32 	%r2617, %r2616, %r343;
	and.b32  	%r2618, %r2617, 1536;
	setp.eq.s32 	%p813, %r2618, 1536;
	@%p813 bra 	$L__BB9_271;
	mov.u32 	%r2619, %tid.x;
	not.b32 	%r2620, %r2619;
	add.s32 	%r2621, %r2620, %r343;
	shr.u32 	%r2622, %r2621, 9;
	add.s32 	%r2623, %r2622, 1;
	and.b32  	%r2624, %r2623, 3;
	shl.b32 	%r2625, %r2619, 2;
	mov.u32 	%r2626, _ZN6thrust24THRUST_300001_SM_1000_NS8cuda_cub4core6detail5shmemE;
	add.s32 	%r2627, %r2625, %r2626;
	add.s32 	%r2958, %r2627, 2048;
	cvt.u64.u32 	%rd543, %r2619;
	add.s64 	%rd544, %rd570, %rd543;
	shl.b64 	%rd545, %rd544, 2;
	add.s64 	%rd571, %rd7, %rd545;
	neg.s32 	%r2957, %r2624;
	and.b32  	%r2631, %r2621, 1536;
	add.s32 	%r2632, %r2631, 512;
	and.b32  	%r2633, %r2632, 1536;
	add.s32 	%r2961, %r2619, %r2633;
$L__BB9_270:
	.pragma "nounroll";
	ld.shared.u32 	%r2634, [%r2958];
	st.global.u32 	[%rd571], %r2634;
	add.s32 	%r2958, %r2958, 2048;
	add.s64 	%rd571, %rd571, 2048;
	add.s32 	%r2957, %r2957, 1;
	setp.ne.s32 	%p814, %r2957, 0;
	@%p814 bra 	$L__BB9_270;
$L__BB9_271:
	mov.u32 	%r2635, %tid.x;
	not.b32 	%r2636, %r2635;
	add.s32 	%r2637, %r2636, %r343;
	setp.lt.u32 	%p815, %r2637, 1536;
	@%p815 bra 	$L__BB9_274;
	cvt.u64.u32 	%rd546, %r2961;
	add.s64 	%rd547, %rd570, %rd546;
	shl.b64 	%rd548, %rd547, 2;
	add.s64 	%rd549, %rd548, %rd7;
	add.s64 	%rd572, %rd549, 4096;
	shl.b32 	%r2638, %r2961, 2;
	mov.u32 	%r2639, _ZN6thrust24THRUST_300001_SM_1000_NS8cuda_cub4core6detail5shmemE;
	add.s32 	%r2640, %r2638, %r2639;
	add.s32 	%r2960, %r2640, 8192;
$L__BB9_273:
	ld.shared.u32 	%r2641, [%r2960+-6144];
	st.global.u32 	[%rd572+-4096], %r2641;
	ld.shared.u32 	%r2642, [%r2960+-4096];
	st.global.u32 	[%rd572+-2048], %r2642;
	ld.shared.u32 	%r2643, [%r2960+-2048];
	st.global.u32 	[%rd572], %r2643;
	ld.shared.u32 	%r2644, [%r2960];
	st.global.u32 	[%rd572+2048], %r2644;
	add.s32 	%r2961, %r2961, 2048;
	add.s64 	%rd572, %rd572, 8192;
	add.s32 	%r2960, %r2960, 8192;
	setp.lt.s32 	%p816, %r2961, %r343;
	@%p816 bra 	$L__BB9_273;
$L__BB9_274:
	mov.u32 	%r409, %tid.x;
	setp.ge.s32 	%p817, %r409, %r2;
	add.s64 	%rd56, %rd5, %rd351;
	add.s64 	%rd57, %rd6, %rd353;
	@%p817 bra 	$L__BB9_276;
	ld.global.u32 	%r2981, [%rd56];
	bra.uni 	$L__BB9_277;
$L__BB9_276:
	ld.global.u32 	%r2981, [%rd57];
$L__BB9_277:
	add.s32 	%r2645, %r409, 512;
	setp.lt.s32 	%p818, %r2645, %r2;
	@%p818 bra 	$L__BB9_279;
	ld.global.u32 	%r2982, [%rd57+2048];
	bra.uni 	$L__BB9_280;
$L__BB9_279:
	ld.global.u32 	%r2982, [%rd56+2048];
$L__BB9_280:
	or.b32  	%r2646, %r409, 1024;
	setp.lt.s32 	%p819, %r2646, %r2;
	@%p819 bra 	$L__BB9_282;
	ld.global.u32 	%r2983, [%rd57+4096];
	bra.uni 	$L__BB9_283;
$L__BB9_282:
	ld.global.u32 	%r2983, [%rd56+4096];
$L__BB9_283:
	add.s32 	%r2647, %r409, 1536;
	setp.lt.s32 	%p820, %r2647, %r2;
	@%p820 bra 	$L__BB9_285;
	ld.global.u32 	%r2984, [%rd57+6144];
	bra.uni 	$L__BB9_286;
$L__BB9_285:
	ld.global.u32 	%r2984, [%rd56+6144];
$L__BB9_286:
	or.b32  	%r2649, %r409, 2048;
	setp.lt.s32 	%p821, %r2649, %r2;
	@%p821 bra 	$L__BB9_288;
	ld.global.u32 	%r2985, [%rd57+8192];
	bra.uni 	$L__BB9_289;
$L__BB9_288:
	ld.global.u32 	%r2985, [%rd56+8192];
$L__BB9_289:
	add.s32 	%r2651, %r409, 2560;
	setp.lt.s32 	%p822, %r2651, %r2;
	@%p822 bra 	$L__BB9_291;
	ld.global.u32 	%r2986, [%rd57+10240];
	bra.uni 	$L__BB9_292;
$L__BB9_291:
	ld.global.u32 	%r2986, [%rd56+10240];
$L__BB9_292:
	or.b32  	%r2653, %r409, 3072;
	setp.lt.s32 	%p823, %r2653, %r2;
	@%p823 bra 	$L__BB9_294;
	ld.global.u32 	%r2987, [%rd57+12288];
	bra.uni 	$L__BB9_295;
$L__BB9_294:
	ld.global.u32 	%r2987, [%rd56+12288];
$L__BB9_295:
	add.s32 	%r2655, %r409, 3584;
	setp.lt.s32 	%p824, %r2655, %r2;
	@%p824 bra 	$L__BB9_297;
	ld.global.u32 	%r2988, [%rd57+14336];
	bra.uni 	$L__BB9_298;
$L__BB9_297:
	ld.global.u32 	%r2988, [%rd56+14336];
$L__BB9_298:
	or.b32  	%r2657, %r409, 4096;
	setp.lt.s32 	%p825, %r2657, %r2;
	@%p825 bra 	$L__BB9_300;
	ld.global.u32 	%r2989, [%rd57+16384];
	bra.uni 	$L__BB9_301;
$L__BB9_300:
	ld.global.u32 	%r2989, [%rd56+16384];
$L__BB9_301:
	add.s32 	%r2659, %r409, 4608;
	setp.lt.s32 	%p826, %r2659, %r2;
	@%p826 bra 	$L__BB9_303;
	ld.global.u32 	%r2990, [%rd57+18432];
	bra.uni 	$L__BB9_304;
$L__BB9_303:
	ld.global.u32 	%r2990, [%rd56+18432];
$L__BB9_304:
	or.b32  	%r2661, %r409, 5120;
	setp.lt.s32 	%p827, %r2661, %r2;
	@%p827 bra 	$L__BB9_306;
	ld.global.u32 	%r2991, [%rd57+20480];
	bra.uni 	$L__BB9_307;
$L__BB9_306:
	ld.global.u32 	%r2991, [%rd56+20480];
$L__BB9_307:
	mov.u32 	%r2662, %tid.x;
	add.s32 	%r2663, %r2662, 5632;
	setp.lt.s32 	%p828, %r2663, %r2;
	@%p828 bra 	$L__BB9_309;
	ld.global.u32 	%r2992, [%rd57+22528];
	bra.uni 	$L__BB9_310;
$L__BB9_309:
	ld.global.u32 	%r2992, [%rd56+22528];
$L__BB9_310:
	mov.u32 	%r2664, %tid.x;
	or.b32  	%r2665, %r2664, 6144;
	setp.lt.s32 	%p829, %r2665, %r2;
	@%p829 bra 	$L__BB9_312;
	ld.global.u32 	%r2993, [%rd57+24576];
	bra.uni 	$L__BB9_313;
$L__BB9_312:
	ld.global.u32 	%r2993, [%rd56+24576];
$L__BB9_313:
	mov.u32 	%r2666, %tid.x;
	add.s32 	%r2667, %r2666, 6656;
	setp.lt.s32 	%p830, %r2667, %r2;
	@%p830 bra 	$L__BB9_315;
	ld.global.u32 	%r2994, [%rd57+26624];
	bra.uni 	$L__BB9_316;
$L__BB9_315:
	ld.global.u32 	%r2994, [%rd56+26624];
$L__BB9_316:
	mov.u32 	%r2668, %tid.x;
	or.b32  	%r2669, %r2668, 7168;
	setp.lt.s32 	%p831, %r2669, %r2;
	@%p831 bra 	$L__BB9_318;
	ld.global.u32 	%r2995, [%rd57+28672];
	bra.uni 	$L__BB9_319;
$L__BB9_318:
	ld.global.u32 	%r2995, [%rd56+28672];
$L__BB9_319:
	mov.u32 	%r2670, %tid.x;
	add.s32 	%r2671, %r2670, 7680;
	setp.lt.s32 	%p832, %r2671, %r2;
	@%p832 bra 	$L__BB9_321;
	ld.global.u32 	%r2996, [%rd57+30720];
	bra.uni 	$L__BB9_322;
$L__BB9_321:
	ld.global.u32 	%r2996, [%rd56+30720];
$L__BB9_322:
	mov.u32 	%r2672, %tid.x;
	or.b32  	%r2673, %r2672, 8192;
	setp.lt.s32 	%p833, %r2673, %r2;
	@%p833 bra 	$L__BB9_324;
	ld.global.u32 	%r2997, [%rd57+32768];
	bra.uni 	$L__BB9_325;
$L__BB9_324:
	ld.global.u32 	%r2997, [%rd56+32768];
$L__BB9_325:
	mov.u32 	%r2674, %tid.x;
	add.s32 	%r2675, %r2674, 8704;
	setp.lt.s32 	%p834, %r2675, %r2;
	@%p834 bra 	$L__BB9_327;
	ld.global.u32 	%r2998, [%rd57+34816];
	bra.uni 	$L__BB9_328;
$L__BB9_327:
	ld.global.u32 	%r2998, [%rd56+34816];
$L__BB9_328:
	mov.u32 	%r2677, %tid.x;
	or.b32  	%r2678, %r2677, 9216;
	setp.ge.s32 	%p835, %r2678, %r60;
	@%p835 bra 	$L__BB9_332;
	mov.u32 	%r2679, %tid.x;
	or.b32  	%r2680, %r2679, 9216;
	setp.ge.s32 	%p836, %r2680, %r2;
	@%p836 bra 	$L__BB9_331;
	ld.global.u32 	%r2980, [%rd56+36864];
	bra.uni 	$L__BB9_332;
$L__BB9_331:
	ld.global.u32 	%r2980, [%rd57+36864];
$L__BB9_332:
	bar.sync 	0;
	mov.u32 	%r2681, %tid.x;
	shl.b32 	%r2682, %r2681, 2;
	mov.u32 	%r2683, _ZN6thrust24THRUST_300001_SM_1000_NS8cuda_cub4core6detail5shmemE;
	add.s32 	%r2684, %r2683, %r2682;
	st.shared.u32 	[%r2684+2048], %r2981;
	st.shared.u32 	[%r2684+4096], %r2982;
	st.shared.u32 	[%r2684+6144], %r2983;
	st.shared.u32 	[%r2684+8192], %r2984;
	st.shared.u32 	[%r2684+10240], %r2985;
	st.shared.u32 	[%r2684+12288], %r2986;
	st.shared.u32 	[%r2684+14336], %r2987;
	st.shared.u32 	[%r2684+16384], %r2988;
	st.shared.u32 	[%r2684+18432], %r2989;
	st.shared.u32 	[%r2684+20480], %r2990;
	st.shared.u32 	[%r2684+22528], %r2991;
	st.shared.u32 	[%r2684+24576], %r2992;
	st.shared.u32 	[%r2684+26624], %r2993;
	st.shared.u32 	[%r2684+28672], %r2994;
	st.shared.u32 	[%r2684+30720], %r2995;
	st.shared.u32 	[%r2684+32768], %r2996;
	st.shared.u32 	[%r2684+34816], %r2997;
	st.shared.u32 	[%r2684+36864], %r2998;
	st.shared.u32 	[%r2684+38912], %r2980;
	bar.sync 	0;
	@%p793 bra 	$L__BB9_334;
	shl.b32 	%r2685, %r143, 2;
	mov.u32 	%r2686, _ZN6thrust24THRUST_300001_SM_1000_NS8cuda_cub4core6detail5shmemE;
	add.s32 	%r2687, %r2686, %r2685;
	ld.shared.u32 	%r2981, [%r2687+2048];
$L__BB9_334:
	@%p794 bra 	$L__BB9_336;
	shl.b32 	%r2688, %r154, 2;
	mov.u32 	%r2689, _ZN6thrust24THRUST_300001_SM_1000_NS8cuda_cub4core6detail5shmemE;
	add.s32 	%r2690, %r2689, %r2688;
	ld.shared.u32 	%r2982, [%r2690+2048];
$L__BB9_336:
	@%p795 bra 	$L__BB9_338;
	shl.b32 	%r2691, %r165, 2;
	mov.u32 	%r2692, _ZN6thrust24THRUST_300001_SM_1000_NS8cuda_cub4core6detail5shmemE;
	add.s32 	%r2693, %r2692, %r2691;
	ld.shared.u32 	%r2983, [%r2693+2048];
$L__BB9_338:
	@%p796 bra 	$L__BB9_340;
	shl.b32 	%r2694, %r176, 2;
	mov.u32 	%r2695, _ZN6thrust24THRUST_300001_SM_1000_NS8cuda_cub4core6detail5shmemE;
	add.s32 	%r2696, %r2695, %r2694;
	ld.shared.u32 	%r2984, [%r2696+2048];
$L__BB9_340:
	@%p797 bra 	$L__BB9_342;
	shl.b32 	%r2697, %r187, 2;
	mov.u32 	%r2698, _ZN6thrust24THRUST_300001_SM_1000_NS8cuda_cub4core6detail5shmemE;
	add.s32 	%r2699, %r2698, %r2697;
	ld.shared.u32 	%r2985, [%r2699+2048];
$L__BB9_342:
	@%p798 bra 	$L__BB9_344;
	shl.b32 	%r2700, %r198, 2;
	mov.u32 	%r2701, _ZN6thrust24THRUST_300001_SM_1000_NS8cuda_cub4core6detail5shmemE;
	add.s32 	%r2702, %r2701, %r2700;
	ld.shared.u32 	%r2986, [%r2702+2048];
$L__BB9_344:
	setp.eq.s32 	%p843, %r358, 0;
	@%p843 bra 	$L__BB9_346;
	shl.b32 	%r2703, %r208, 2;
	mov.u32 	%r2704, _ZN6thrust24THRUST_300001_SM_1000_NS8cuda_cub4core6detail5shmemE;
	add.s32 	%r2705, %r2704, %r2703;
	ld.shared.u32 	%r2987, [%r2705+2048];
$L__BB9_346:
	setp.eq.s32 	%p844, %r361, 0;
	@%p844 bra 	$L__BB9_348;
	shl.b32 	%r2706, %r219, 2;
	mov.u32 	%r2707, _ZN6thrust24THRUST_300001_SM_1000_NS8cuda_cub4core6detail5shmemE;
	add.s32 	%r2708, %r2707, %r2706;
	ld.shared.u32 	%r2988, [%r2708+2048];
$L__BB9_348:
	setp.eq.s32 	%p845, %r364, 0;
	@%p845 bra 	$L__BB9_350;
	shl.b32 	%r2709, %r229, 2;
	mov.u32 	%r2710, _ZN6thrust24THRUST_300001_SM_1000_NS8cuda_cub4core6detail5shmemE;
	add.s32 	%r2711, %r2710, %r2709;
	ld.shared.u32 	%r2989, [%r2711+2048];
$L__BB9_350:
	setp.eq.s32 	%p846, %r367, 0;
	@%p846 bra 	$L__BB9_352;
	shl.b32 	%r2712, %r240, 2;
	mov.u32 	%r2713, _ZN6thrust24THRUST_300001_SM_1000_NS8cuda_cub4core6detail5shmemE;
	add.s32 	%r2714, %r2713, %r2712;
	ld.shared.u32 	%r2990, [%r2714+2048];
$L__BB9_352:
	setp.eq.s32 	%p847, %r370, 0;
	@%p847 bra 	$L__BB9_354;
	shl.b32 	%r2715, %r250, 2;
	mov.u32 	%r2716, _ZN6thrust24THRUST_300001_SM_1000_NS8cuda_cub4core6detail5shmemE;
	add.s32 	%r2717, %r2716, %r2715;
	ld.shared.u32 	%r2991, [%r2717+2048];
$L__BB9_354:
	setp.eq.s32 	%p848, %r373, 0;
	@%p848 bra 	$L__BB9_356;
	shl.b32 	%r2718, %r261, 2;
	mov.u32 	%r2719, _ZN6thrust24THRUST_300001_SM_1000_NS8cuda_cub4core6detail5shmemE;
	add.s32 	%r2720, %r2719, %r2718;
	ld.shared.u32 	%r2992, [%r2720+2048];
$L__BB9_356:
	setp.eq.s32 	%p849, %r376, 0;
	@%p849 bra 	$L__BB9_358;
	shl.b32 	%r2721, %r271, 2;
	mov.u32 	%r2722, _ZN6thrust24THRUST_300001_SM_1000_NS8cuda_cub4core6detail5shmemE;
	add.s32 	%r2723, %r2722, %r2721;
	ld.shared.u32 	%r2993, [%r2723+2048];
$L__BB9_358:
	setp.eq.s32 	%p850, %r379, 0;
	@%p850 bra 	$L__BB9_360;
	shl.b32 	%r2724, %r282, 2;
	mov.u32 	%r2725, _ZN6thrust24THRUST_300001_SM_1000_NS8cuda_cub4core6detail5shmemE;
	add.s32 	%r2726, %r2725, %r2724;
	ld.shared.u32 	%r2994, [%r2726+2048];
$L__BB9_360:
	setp.eq.s32 	%p851, %r382, 0;
	@%p851 bra 	$L__BB9_362;
	shl.b32 	%r2727, %r292, 2;
	mov.u32 	%r2728, _ZN6thrust24THRUST_300001_SM_1000_NS8cuda_cub4core6detail5shmemE;
	add.s32 	%r2729, %r2728, %r2727;
	ld.shared.u32 	%r2995, [%r2729+2048];
$L__BB9_362:
	setp.eq.s32 	%p852, %r385, 0;
	@%p852 bra 	$L__BB9_364;
	shl.b32 	%r2730, %r303, 2;
	mov.u32 	%r2731, _ZN6thrust24THRUST_300001_SM_1000_NS8cuda_cub4core6detail5shmemE;
	add.s32 	%r2732, %r2731, %r2730;
	ld.shared.u32 	%r2996, [%r2732+2048];
$L__BB9_364:
	setp.eq.s32 	%p853, %r388, 0;
	@%p853 bra 	$L__BB9_366;
	shl.b32 	%r2733, %r313, 2;
	mov.u32 	%r2734, _ZN6thrust24THRUST_300001_SM_1000_NS8cuda_cub4core6detail5shmemE;
	add.s32 	%r2735, %r2734, %r2733;
	ld.shared.u32 	%r2997, [%r2735+2048];
$L__BB9_366:
	setp.eq.s32 	%p854, %r391, 0;
	@%p854 bra 	$L__BB9_368;
	shl.b32 	%r2736, %r324, 2;
	mov.u32 	%r2737, _ZN6thrust24THRUST_300001_SM_1000_NS8cuda_cub4core6detail5shmemE;
	add.s32 	%r2738, %r2737, %r2736;
	ld.shared.u32 	%r2998, [%r2738+2048];
$L__BB9_368:
	setp.eq.s32 	%p855, %r394, 0;
	@%p855 bra 	$L__BB9_370;
	shl.b32 	%r2739, %r334, 2;
	mov.u32 	%r2740, _ZN6thrust24THRUST_300001_SM_1000_NS8cuda_cub4core6detail5shmemE;
	add.s32 	%r2741, %r2740, %r2739;
	ld.shared.u32 	%r2980, [%r2741+2048];
$L__BB9_370:
	setp.ge.s32 	%p856, %r144, %r137;
	bar.sync 	0;
	@%p856 bra 	$L__BB9_372;
	add.s32 	%r505, %r3001, 1;
	shl.b32 	%r2742, %r3001, 2;
	mov.u32 	%r2743, _ZN6thrust24THRUST_300001_SM_1000_NS8cuda_cub4core6detail5shmemE;
	add.s32 	%r2744, %r2743, %r2742;
	st.shared.u32 	[%r2744+2048], %r2981;
	mov.u32 	%r3001, %r505;
$L__BB9_372:
	setp.ge.s32 	%p857, %r155, %r137;
	@%p857 bra 	$L__BB9_374;
	add.s32 	%r507, %r3001, 1;
	shl.b32 	%r2745, %r3001, 2;
	mov.u32 	%r2746, _ZN6thrust24THRUST_300001_SM_1000_NS8cuda_cub4core6detail5shmemE;
	add.s32 	%r2747, %r2746, %r2745;
	st.shared.u32 	[%r2747+2048], %r2982;
	mov.u32 	%r3001, %r507;
$L__BB9_374:
	setp.ge.s32 	%p858, %r166, %r137;
	@%p858 bra 	$L__BB9_376;
	add.s32 	%r509, %r3001, 1;
	shl.b32 	%r2748, %r3001, 2;
	mov.u32 	%r2749, _ZN6thrust24THRUST_300001_SM_1000_NS8cuda_cub4core6detail5shmemE;
	add.s32 	%r2750, %r2749, %r2748;
	st.shared.u32 	[%r2750+2048], %r2983;
	mov.u32 	%r3001, %r509;
$L__BB9_376:
	setp.ge.s32 	%p859, %r177, %r137;
	@%p859 bra 	$L__BB9_378;
	add.s32 	%r511, %r3001, 1;
	shl.b32 	%r2751, %r3001, 2;
	mov.u32 	%r2752, _ZN6thrust24THRUST_300001_SM_1000_NS8cuda_cub4core6detail5shmemE;
	add.s32 	%r2753, %r2752, %r2751;
	st.shared.u32 	[%r2753+2048], %r2984;
	mov.u32 	%r3001, %r511;
$L__BB9_378:
	setp.ge.s32 	%p860, %r188, %r137;
	@%p860 bra 	$L__BB9_380;
	add.s32 	%r513, %r3001, 1;
	shl.b32 	%r2754, %r3001, 2;
	mov.u32 	%r2755, _ZN6thrust24THRUST_300001_SM_1000_NS8cuda_cub4core6detail5shmemE;
	add.s32 	%r2756, %r2755, %r2754;
	st.shared.u32 	[%r2756+2048], %r2985;
	mov.u32 	%r3001, %r513;
$L__BB9_380:
	setp.eq.s32 	%p861, %r355, 0;
	@%p861 bra 	$L__BB9_382;
	add.s32 	%r515, %r3001, 1;
	shl.b32 	%r2757, %r3001, 2;
	mov.u32 	%r2758, _ZN6thrust24THRUST_300001_SM_1000_NS8cuda_cub4core6detail5shmemE;
	add.s32 	%r2759, %r2758, %r2757;
	st.shared.u32 	[%r2759+2048], %r2986;
	mov.u32 	%r3001, %r515;
$L__BB9_382:
	setp.eq.s32 	%p862, %r358, 0;
	@%p862 bra 	$L__BB9_384;
	add.s32 	%r517, %r3001, 1;
	shl.b32 	%r2760, %r3001, 2;
	mov.u32 	%r2761, _ZN6thrust24THRUST_300001_SM_1000_NS8cuda_cub4core6detail5shmemE;
	add.s32 	%r2762, %r2761, %r2760;
	st.shared.u32 	[%r2762+2048], %r2987;
	mov.u32 	%r3001, %r517;
$L__BB9_384:
	setp.eq.s32 	%p863, %r361, 0;
	@%p863 bra 	$L__BB9_386;
	add.s32 	%r519, %r3001, 1;
	shl.b32 	%r2763, %r3001, 2;
	mov.u32 	%r2764, _ZN6thrust24THRUST_300001_SM_1000_NS8cuda_cub4core6detail5shmemE;
	add.s32 	%r2765, %r2764, %r2763;
	st.shared.u32 	[%r2765+2048], %r2988;
	mov.u32 	%r3001, %r519;
$L__BB9_386:
	setp.eq.s32 	%p864, %r364, 0;
	@%p864 bra 	$L__BB9_388;
	add.s32 	%r521, %r3001, 1;
	shl.b32 	%r2766, %r3001, 2;
	mov.u32 	%r2767, _ZN6thrust24THRUST_300001_SM_1000_NS8cuda_cub4core6detail5shmemE;
	add.s32 	%r2768, %r2767, %r2766;
	st.shared.u32 	[%r2768+2048], %r2989;
	mov.u32 	%r3001, %r521;
$L__BB9_388:
	setp.eq.s32 	%p865, %r367, 0;
	@%p865 bra 	$L__BB9_390;
	add.s32 	%r523, %r3001, 1;
	shl.b32 	%r2769, %r3001, 2;
	mov.u32 	%r2770, _ZN6thrust24THRUST_300001_SM_1000_NS8cuda_cub4core6detail5shmemE;
	add.s32 	%r2771, %r2770, %r2769;
	st.shared.u32 	[%r2771+2048], %r2990;
	mov.u32 	%r3001, %r523;
$L__BB9_390:
	setp.eq.s32 	%p866, %r370, 0;
	@%p866 bra 	$L__BB9_392;
	add.s32 	%r525, %r3001, 1;
	shl.b32 	%r2772, %r3001, 2;
	mov.u32 	%r2773, _ZN6thrust24THRUST_300001_SM_1000_NS8cuda_cub4core6detail5shmemE;
	add.s32 	%r2774, %r2773, %r2772;
	st.shared.u32 	[%r2774+2048], %r2991;
	mov.u32 	%r3001, %r525;
$L__BB9_392:
	setp.eq.s32 	%p867, %r373, 0;
	@%p867 bra 	$L__BB9_394;
	add.s32 	%r527, %r3001, 1;
	shl.b32 	%r2775, %r3001, 2;
	mov.u32 	%r2776, _ZN6thrust24THRUST_300001_SM_1000_NS8cuda_cub4core6detail5shmemE;
	add.s32 	%r2777, %r2776, %r2775;
	st.shared.u32 	[%r2777+2048], %r2992;
	mov.u32 	%r3001, %r527;
$L__BB9_394:
	setp.eq.s32 	%p868, %r376, 0;
	@%p868 bra 	$L__BB9_396;
	add.s32 	%r529, %r3001, 1;
	shl.b32 	%r2778, %r3001, 2;
	mov.u32 	%r2779, _ZN6thrust24THRUST_300001_SM_1000_NS8cuda_cub4core6detail5shmemE;
	add.s32 	%r2780, %r2779, %r2778;
	st.shared.u32 	[%r2780+2048], %r2993;
	mov.u32 	%r3001, %r529;
$L__BB9_396:
	setp.eq.s32 	%p869, %r379, 0;
	@%p869 bra 	$L__BB9_398;
	add.s32 	%r531, %r3001, 1;
	shl.b32 	%r2781, %r3001, 2;
	mov.u32 	%r2782, _ZN6thrust24THRUST_300001_SM_1000_NS8cuda_cub4core6detail5shmemE;
	add.s32 	%r2783, %r2782, %r2781;
	st.shared.u32 	[%r2783+2048], %r2994;
	mov.u32 	%r3001, %r531;
$L__BB9_398:
	setp.eq.s32 	%p870, %r382, 0;
	@%p870 bra 	$L__BB9_400;
	add.s32 	%r533, %r3001, 1;
	shl.b32 	%r2784, %r3001, 2;
	mov.u32 	%r2785, _ZN6thrust24THRUST_300001_SM_1000_NS8cuda_cub4core6detail5shmemE;
	add.s32 	%r2786, %r2785, %r2784;
	st.shared.u32 	[%r2786+2048], %r2995;
	mov.u32 	%r3001, %r533;
$L__BB9_400:
	setp.eq.s32 	%p871, %r385, 0;
	@%p871 bra 	$L__BB9_402;
	add.s32 	%r535, %r3001, 1;
	shl.b32 	%r2787, %r3001, 2;
	mov.u32 	%r2788, _ZN6thrust24THRUST_300001_SM_1000_NS8cuda_cub4core6detail5shmemE;
	add.s32 	%r2789, %r2788, %r2787;
	st.shared.u32 	[%r2789+2048], %r2996;
	mov.u32 	%r3001, %r535;
$L__BB9_402:
	setp.eq.s32 	%p872, %r388, 0;
	@%p872 bra 	$L__BB9_404;
	add.s32 	%r537, %r3001, 1;
	shl.b32 	%r2790, %r3001, 2;
	mov.u32 	%r2791, _ZN6thrust24THRUST_300001_SM_1000_NS8cuda_cub4core6detail5shmemE;
	add.s32 	%r2792, %r2791, %r2790;
	st.shared.u32 	[%r2792+2048], %r2997;
	mov.u32 	%r3001, %r537;
$L__BB9_404:
	setp.eq.s32 	%p873, %r391, 0;
	@%p873 bra 	$L__BB9_406;
	add.s32 	%r539, %r3001, 1;
	shl.b32 	%r2793, %r3001, 2;
	mov.u32 	%r2794, _ZN6thrust24THRUST_300001_SM_1000_NS8cuda_cub4core6detail5shmemE;
	add.s32 	%r2795, %r2794, %r2793;
	st.shared.u32 	[%r2795+2048], %r2998;
	mov.u32 	%r3001, %r539;
$L__BB9_406:
	setp.eq.s32 	%p874, %r394, 0;
	@%p874 bra 	$L__BB9_408;
	shl.b32 	%r2796, %r3001, 2;
	mov.u32 	%r2797, _ZN6thrust24THRUST_300001_SM_1000_NS8cuda_cub4core6detail5shmemE;
	add.s32 	%r2798, %r2797, %r2796;
	st.shared.u32 	[%r2798+2048], %r2980;
$L__BB9_408:
	mov.u32 	%r3022, %tid.x;
	setp.ge.s32 	%p875, %r3022, %r343;
	bar.sync 	0;
	@%p875 bra 	$L__BB9_866;
	not.b32 	%r2799, %r3022;
	add.s32 	%r542, %r2799, %r343;
	and.b32  	%r2800, %r542, 1536;
	setp.eq.s32 	%p876, %r2800, 1536;
	@%p876 bra 	$L__BB9_412;
	shr.u32 	%r2801, %r542, 9;
	add.s32 	%r2802, %r2801, 1;
	and.b32  	%r2803, %r2802, 3;
	shl.b32 	%r2804, %r3022, 2;
	mov.u32 	%r2805, _ZN6thrust24THRUST_300001_SM_1000_NS8cuda_cub4core6detail5shmemE;
	add.s32 	%r2806, %r2804, %r2805;
	add.s32 	%r3019, %r2806, 2048;
	cvt.u64.u32 	%rd552, %r3022;
	add.s64 	%rd553, %rd570, %rd552;
	shl.b64 	%rd554, %rd553, 2;
	add.s64 	%rd573, %rd8, %rd554;
	neg.s32 	%r3018, %r2803;
	shl.b32 	%r2807, %r2802, 9;
	and.b32  	%r2808, %r2807, 1536;
	add.s32 	%r3022, %r3022, %r2808;
$L__BB9_411:
	.pragma "nounroll";
	ld.shared.u32 	%r2809, [%r3019];
	st.global.u32 	[%rd573], %r2809;
	add.s32 	%r3019, %r3019, 2048;
	add.s64 	%rd573, %rd573, 2048;
	add.s32 	%r3018, %r3018, 1;
	setp.ne.s32 	%p877, %r3018, 0;
	@%p877 bra 	$L__BB9_411;
$L__BB9_412:
	setp.lt.u32 	%p878, %r542, 1536;
	@%p878 bra 	$L__BB9_866;
	cvt.u64.u32 	%rd555, %r3022;
	add.s64 	%rd556, %rd570, %rd555;
	shl.b64 	%rd557, %rd556, 2;
	add.s64 	%rd558, %rd557, %rd8;
	add.s64 	%rd574, %rd558, 4096;
	shl.b32 	%r2810, %r3022, 2;
	mov.u32 	%r2811, _ZN6thrust24THRUST_300001_SM_1000_NS8cuda_cub4core6detail5shmemE;
	add.s32 	%r2812, %r2810, %r2811;
	add.s32 	%r3021, %r2812, 8192;
$L__BB9_414:
	ld.shared.u32 	%r2813, [%r3021+-6144];
	st.global.u32 	[%rd574+-4096], %r2813;
	ld.shared.u32 	%r2814, [%r3021+-4096];
	st.global.u32 	[%rd574+-2048], %r2814;
	ld.shared.u32 	%r2815, [%r3021+-2048];
	st.global.u32 	[%rd574], %r2815;
	ld.shared.u32 	%r2816, [%r3021];
	st.global.u32 	[%rd574+2048], %r2816;
	add.s32 	%r3022, %r3022, 2048;
	add.s64 	%rd574, %rd574, 8192;
	add.s32 	%r3021, %r3021, 8192;
	setp.lt.s32 	%p879, %r3022, %r343;
	@%p879 bra 	$L__BB9_414;
	bra.uni 	$L__BB9_866;
$L__BB9_415:
	mul.wide.u32 	%rd127, %r1, 16;
	add.s64 	%rd128, %rd1, %rd127;
	ld.global.u64 	%rd129, [%rd128];
	ld.global.u64 	%rd130, [%rd128+8];
	ld.global.u64 	%rd131, [%rd128+16];
	ld.global.u64 	%rd132, [%rd128+24];
	cvt.u32.u64 	%r1132, %rd129;
	cvt.u32.u64 	%r1133, %rd131;
	sub.s32 	%r556, %r1133, %r1132;
	sub.s64 	%rd133, %rd132, %rd130;
	cvt.u32.u64 	%r557, %rd133;
	mov.u32 	%r558, %tid.x;
	add.s32 	%r559, %r557, %r556;
	setp.ge.s32 	%p218, %r558, %r559;
	cvt.u64.u32 	%rd135, %r558;
	add.s64 	%rd64, %rd129, %rd135;
	shl.b64 	%rd136, %rd64, 2;
	add.s64 	%rd65, %rd3, %rd136;
	sub.s32 	%r1134, %r558, %r556;
	cvt.s64.s32 	%rd137, %r1134;
	add.s64 	%rd66, %rd130, %rd137;
	shl.b64 	%rd138, %rd66, 2;
	add.s64 	%rd67, %rd4, %rd138;
	@%p218 bra 	$L__BB9_419;
	setp.ge.s32 	%p219, %r558, %r556;
	@%p219 bra 	$L__BB9_418;
	ld.global.u32 	%r3023, [%rd65];
	bra.uni 	$L__BB9_419;
$L__BB9_418:
	ld.global.u32 	%r3023, [%rd67];
$L__BB9_419:
	add.s32 	%r563, %r558, 512;
	setp.ge.s32 	%p220, %r563, %r559;
	@%p220 bra 	$L__BB9_423;
	setp.lt.s32 	%p221, %r563, %r556;
	@%p221 bra 	$L__BB9_422;
	ld.global.u32 	%r3024, [%rd67+2048];
	bra.uni 	$L__BB9_423;
$L__BB9_422:
	ld.global.u32 	%r3024, [%rd65+2048];
$L__BB9_423:
	or.b32  	%r567, %r558, 1024;
	setp.ge.s32 	%p222, %r567, %r559;
	@%p222 bra 	$L__BB9_427;
	setp.lt.s32 	%p223, %r567, %r556;
	@%p223 bra 	$L__BB9_426;
	ld.global.u32 	%r3025, [%rd67+4096];
	bra.uni 	$L__BB9_427;
$L__BB9_426:
	ld.global.u32 	%r3025, [%rd65+4096];
$L__BB9_427:
	add.s32 	%r571, %r558, 1536;
	setp.ge.s32 	%p224, %r571, %r559;
	@%p224 bra 	$L__BB9_431;
	setp.lt.s32 	%p225, %r571, %r556;
	@%p225 bra 	$L__BB9_430;
	ld.global.u32 	%r3026, [%rd67+6144];
	bra.uni 	$L__BB9_431;
$L__BB9_430:
	ld.global.u32 	%r3026, [%rd65+6144];
$L__BB9_431:
	or.b32  	%r575, %r558, 2048;
	setp.ge.s32 	%p226, %r575, %r559;
	@%p226 bra 	$L__BB9_435;
	setp.lt.s32 	%p227, %r575, %r556;
	@%p227 bra 	$L__BB9_434;
	ld.global.u32 	%r3027, [%rd67+8192];
	bra.uni 	$L__BB9_435;
$L__BB9_434:
	ld.global.u32 	%r3027, [%rd65+8192];
$L__BB9_435:
	add.s32 	%r579, %r558, 2560;
	setp.ge.s32 	%p228, %r579, %r559;
	@%p228 bra 	$L__BB9_439;
	setp.lt.s32 	%p229, %r579, %r556;
	@%p229 bra 	$L__BB9_438;
	ld.global.u32 	%r3028, [%rd67+10240];
	bra.uni 	$L__BB9_439;
$L__BB9_438:
	ld.global.u32 	%r3028, [%rd65+10240];
$L__BB9_439:
	or.b32  	%r583, %r558, 3072;
	setp.ge.s32 	%p230, %r583, %r559;
	@%p230 bra 	$L__BB9_443;
	setp.lt.s32 	%p231, %r583, %r556;
	@%p231 bra 	$L__BB9_442;
	ld.global.u32 	%r3029, [%rd67+12288];
	bra.uni 	$L__BB9_443;
$L__BB9_442:
	ld.global.u32 	%r3029, [%rd65+12288];
$L__BB9_443:
	add.s32 	%r587, %r558, 3584;
	setp.ge.s32 	%p232, %r587, %r559;
	@%p232 bra 	$L__BB9_447;
	setp.lt.s32 	%p233, %r587, %r556;
	@%p233 bra 	$L__BB9_446;
	ld.global.u32 	%r3030, [%rd67+14336];
	bra.uni 	$L__BB9_447;
$L__BB9_446:
	ld.global.u32 	%r3030, [%rd65+14336];
$L__BB9_447:
	or.b32  	%r591, %r558, 4096;
	setp.ge.s32 	%p234, %r591, %r559;
	@%p234 bra 	$L__BB9_451;
	setp.lt.s32 	%p235, %r591, %r556;
	@%p235 bra 	$L__BB9_450;
	ld.global.u32 	%r3031, [%rd67+16384];
	bra.uni 	$L__BB9_451;
$L__BB9_450:
	ld.global.u32 	%r3031, [%rd65+16384];
$L__BB9_451:
	add.s32 	%r595, %r558, 4608;
	setp.ge.s32 	%p236, %r595, %r559;
	@%p236 bra 	$L__BB9_455;
	setp.lt.s32 	%p237, %r595, %r556;
	@%p237 bra 	$L__BB9_454;
	ld.global.u32 	%r3032, [%rd67+18432];
	bra.uni 	$L__BB9_455;
$L__BB9_454:
	ld.global.u32 	%r3032, [%rd65+18432];
$L__BB9_455:
	or.b32  	%r599, %r558, 5120;
	setp.ge.s32 	%p238, %r599, %r559;
	@%p238 bra 	$L__BB9_459;
	setp.lt.s32 	%p239, %r599, %r556;
	@%p239 bra 	$L__BB9_458;
	ld.global.u32 	%r3033, [%rd67+20480];
	bra.uni 	$L__BB9_459;
$L__BB9_458:
	ld.global.u32 	%r3033, [%rd65+20480];
$L__BB9_459:
	add.s32 	%r603, %r558, 5632;
	setp.ge.s32 	%p240, %r603, %r559;
	@%p240 bra 	$L__BB9_463;
	setp.lt.s32 	%p241, %r603, %r556;
	@%p241 bra 	$L__BB9_462;
	ld.global.u32 	%r3034, [%rd67+22528];
	bra.uni 	$L__BB9_463;
$L__BB9_462:
	ld.global.u32 	%r3034, [%rd65+22528];
$L__BB9_463:
	or.b32  	%r607, %r558, 6144;
	setp.ge.s32 	%p242, %r607, %r559;
	@%p242 bra 	$L__BB9_467;
	setp.lt.s32 	%p243, %r607, %r556;
	@%p243 bra 	$L__BB9_466;
	ld.global.u32 	%r3035, [%rd67+24576];
	bra.uni 	$L__BB9_467;
$L__BB9_466:
	ld.global.u32 	%r3035, [%rd65+24576];
$L__BB9_467:
	add.s32 	%r611, %r558, 6656;
	setp.ge.s32 	%p244, %r611, %r559;
	@%p244 bra 	$L__BB9_471;
	setp.lt.s32 	%p245, %r611, %r556;
	@%p245 bra 	$L__BB9_470;
	ld.global.u32 	%r3036, [%rd67+26624];
	bra.uni 	$L__BB9_471;
$L__BB9_470:
	ld.global.u32 	%r3036, [%rd65+26624];
$L__BB9_471:
	or.b32  	%r615, %r558, 7168;
	setp.ge.s32 	%p246, %r615, %r559;
	@%p246 bra 	$L__BB9_475;
	setp.lt.s32 	%p247, %r615, %r556;
	@%p247 bra 	$L__BB9_474;
	ld.global.u32 	%r3037, [%rd67+28672];
	bra.uni 	$L__BB9_475;
$L__BB9_474:
	ld.global.u32 	%r3037, [%rd65+28672];
$L__BB9_475:
	add.s32 	%r619, %r558, 7680;
	setp.ge.s32 	%p248, %r619, %r559;
	@%p248 bra 	$L__BB9_479;
	setp.lt.s32 	%p249, %r619, %r556;
	@%p249 bra 	$L__BB9_478;
	ld.global.u32 	%r3038, [%rd67+30720];
	bra.uni 	$L__BB9_479;
$L__BB9_478:
	ld.global.u32 	%r3038, [%rd65+30720];
$L__BB9_479:
	or.b32  	%r623, %r558, 8192;
	setp.ge.s32 	%p250, %r623, %r559;
	@%p250 bra 	$L__BB9_483;
	setp.lt.s32 	%p251, %r623, %r556;
	@%p251 bra 	$L__BB9_482;
	ld.global.u32 	%r3039, [%rd67+32768];
	bra.uni 	$L__BB9_483;
$L__BB9_482:
	ld.global.u32 	%r3039, [%rd65+32768];
$L__BB9_483:
	add.s32 	%r1152, %r558, 8704;
	setp.ge.s32 	%p252, %r1152, %r559;
	@%p252 bra 	$L__BB9_487;
	setp.lt.s32 	%p253, %r1152, %r556;
	@%p253 bra 	$L__BB9_486;
	ld.global.u32 	%r3040, [%rd67+34816];
	bra.uni 	$L__BB9_487;
$L__BB9_486:
	ld.global.u32 	%r3040, [%rd65+34816];
$L__BB9_487:
	or.b32  	%r1155, %r558, 9216;
	setp.ge.s32 	%p254, %r1155, %r559;
	@%p254 bra 	$L__BB9_491;
	setp.lt.s32 	%p255, %r1155, %r556;
	@%p255 bra 	$L__BB9_490;
	ld.global.u32 	%r3041, [%rd67+36864];
	bra.uni 	$L__BB9_491;
$L__BB9_490:
	ld.global.u32 	%r3041, [%rd65+36864];
$L__BB9_491:
	mov.u32 	%r1157, _ZN6thrust24THRUST_300001_SM_1000_NS8cuda_cub4core6detail5shmemE;
	add.s32 	%r1158, %r1157, 2048;
	shl.b32 	%r1160, %r558, 2;
	add.s32 	%r633, %r1158, %r1160;
	st.shared.u32 	[%r633], %r3023;
	st.shared.u32 	[%r633+2048], %r3024;
	st.shared.u32 	[%r633+4096], %r3025;
	st.shared.u32 	[%r633+6144], %r3026;
	st.shared.u32 	[%r633+8192], %r3027;
	st.shared.u32 	[%r633+10240], %r3028;
	st.shared.u32 	[%r633+12288], %r3029;
	st.shared.u32 	[%r633+14336], %r3030;
	st.shared.u32 	[%r633+16384], %r3031;
	st.shared.u32 	[%r633+18432], %r3032;
	st.shared.u32 	[%r633+20480], %r3033;
	st.shared.u32 	[%r633+22528], %r3034;
	st.shared.u32 	[%r633+24576], %r3035;
	st.shared.u32 	[%r633+26624], %r3036;
	st.shared.u32 	[%r633+28672], %r3037;
	st.shared.u32 	[%r633+30720], %r3038;
	st.shared.u32 	[%r633+32768], %r3039;
	st.shared.u32 	[%r633+34816], %r3040;
	st.shared.u32 	[%r633+36864], %r3041;
	bar.sync 	0;
	mul.lo.s32 	%r1161, %r558, 19;
	min.s32 	%r634, %r559, %r1161;
	shl.b32 	%r1162, %r556, 2;
	add.s32 	%r635, %r1158, %r1162;
	sub.s32 	%r1163, %r634, %r557;
	max.s32 	%r3044, %r1163, 0;
	min.s32 	%r3043, %r634, %r556;
	setp.ge.s32 	%p256, %r3044, %r3043;
	@%p256 bra 	$L__BB9_493;
$L__BB9_492:
	add.s32 	%r1164, %r3044, %r3043;
	shr.s32 	%r1165, %r1164, 1;
	shl.b32 	%r1166, %r1165, 2;
	add.s32 	%r1168, %r1157, %r1166;
	ld.shared.u32 	%r1169, [%r1168+2048];
	not.b32 	%r1170, %r1165;
	add.s32 	%r1171, %r634, %r1170;
	shl.b32 	%r1172, %r1171, 2;
	add.s32 	%r1173, %r635, %r1172;
	ld.shared.u32 	%r1174, [%r1173];
	setp.lt.s32 	%p257, %r1174, %r1169;
	add.s32 	%r1175, %r1165, 1;
	selp.b32 	%r3044, %r3044, %r1175, %p257;
	selp.b32 	%r3043, %r1165, %r3043, %p257;
	setp.lt.s32 	%p258, %r3044, %r3043;
	@%p258 bra 	$L__BB9_492;
$L__BB9_493:
	sub.s32 	%r643, %r634, %r3044;
	setp.ge.s32 	%p259, %r643, %r557;
	mov.b32 	%r3071, 0;
	@%p259 bra 	$L__BB9_518;
	shl.b32 	%r1179, %r643, 2;
	add.s32 	%r644, %r635, %r1179;
	ld.shared.u32 	%r645, [%r644];
	setp.lt.s32 	%p260, %r3044, 1;
	mov.b32 	%r3048, 0;
	mov.u32 	%r3047, %r3044;
	@%p260 bra 	$L__BB9_496;
	mul.lo.s32 	%r1180, %r3044, 511;
	shr.s32 	%r1181, %r1180, 9;
	shl.b32 	%r1182, %r1181, 2;
	add.s32 	%r1184, %r1157, %r1182;
	ld.shared.u32 	%r1185, [%r1184+2048];
	setp.lt.s32 	%p261, %r1185, %r645;
	add.s32 	%r1186, %r1181, 1;
	selp.b32 	%r3047, %r3044, %r1181, %p261;
	selp.b32 	%r3048, %r1186, 0, %p261;
$L__BB9_496:
	setp.ge.s32 	%p262, %r3048, %r3047;
	@%p262 bra 	$L__BB9_498;
	mad.lo.s32 	%r1187, %r3047, 127, %r3048;
	shr.s32 	%r1188, %r1187, 7;
	shl.b32 	%r1189, %r1188, 2;
	add.s32 	%r1191, %r1157, %r1189;
	ld.shared.u32 	%r1192, [%r1191+2048];
	setp.lt.s32 	%p263, %r1192, %r645;
	add.s32 	%r1193, %r1188, 1;
	selp.b32 	%r3047, %r3047, %r1188, %p263;
	selp.b32 	%r3048, %r1193, %r3048, %p263;
$L__BB9_498:
	setp.ge.s32 	%p264, %r3048, %r3047;
	@%p264 bra 	$L__BB9_500;
	mad.lo.s32 	%r1194, %r3047, 31, %r3048;
	shr.s32 	%r1195, %r1194, 5;
	shl.b32 	%r1196, %r1195, 2;
	add.s32 	%r1198, %r1157, %r1196;
	ld.shared.u32 	%r1199, [%r1198+2048];
	setp.lt.s32 	%p265, %r1199, %r645;
	add.s32 	%r1200, %r1195, 1;
	selp.b32 	%r3047, %r3047, %r1195, %p265;
	selp.b32 	%r3048, %r1200, %r3048, %p265;
$L__BB9_500:
	setp.ge.s32 	%p266, %r3048, %r3047;
	@%p266 bra 	$L__BB9_502;
	mad.lo.s32 	%r1201, %r3047, 15, %r3048;
	shr.s32 	%r1202, %r1201, 4;
	shl.b32 	%r1203, %r1202, 2;
	add.s32 	%r1205, %r1157, %r1203;
	ld.shared.u32 	%r1206, [%r1205+2048];
	setp.lt.s32 	%p267, %r1206, %r645;
	add.s32 	%r1207, %r1202, 1;
	selp.b32 	%r3047, %r3047, %r1202, %p267;
	selp.b32 	%r3048, %r1207, %r3048, %p267;
$L__BB9_502:
	setp.ge.s32 	%p268, %r3048, %r3047;
	@%p268 bra 	$L__BB9_504;
$L__BB9_503:
	add.s32 	%r1209, %r3048, %r3047;
	shr.s32 	%r1210, %r1209, 1;
	shl.b32 	%r1211, %r1210, 2;
	add.s32 	%r1213, %r1157, %r1211;
	ld.shared.u32 	%r1214, [%r1213+2048];
	setp.lt.s32 	%p269, %r1214, %r645;
	add.s32 	%r1215, %r1210, 1;
	selp.b32 	%r3047, %r3047, %r1210, %p269;
	selp.b32 	%r3048, %r1215, %r3048, %p269;
	setp.lt.s32 	%p270, %r3048, %r3047;
	@%p270 bra 	$L__BB9_503;
$L__BB9_504:
	setp.lt.s32 	%p271, %r643, 1;
	mov.b32 	%r3059, 0;
	mov.u32 	%r3058, %r643;
	@%p271 bra 	$L__BB9_506;
	mul.lo.s32 	%r1218, %r643, 511;
	shr.s32 	%r1219, %r1218, 9;
	shl.b32 	%r1220, %r1219, 2;
	add.s32 	%r1221, %r635, %r1220;
	ld.shared.u32 	%r1222, [%r1221];
	setp.lt.s32 	%p272, %r1222, %r645;
	add.s32 	%r1223, %r1219, 1;
	selp.b32 	%r3058, %r643, %r1219, %p272;
	selp.b32 	%r3059, %r1223, 0, %p272;
$L__BB9_506:
	setp.ge.s32 	%p273, %r3059, %r3058;
	@%p273 bra 	$L__BB9_508;
	mad.lo.s32 	%r1225, %r3058, 127, %r3059;
	shr.s32 	%r1226, %r1225, 7;
	shl.b32 	%r1227, %r1226, 2;
	add.s32 	%r1228, %r635, %r1227;
	ld.shared.u32 	%r1229, [%r1228];
	setp.lt.s32 	%p274, %r1229, %r645;
	add.s32 	%r1230, %r1226, 1;
	selp.b32 	%r3058, %r3058, %r1226, %p274;
	selp.b32 	%r3059, %r1230, %r3059, %p274;
$L__BB9_508:
	setp.ge.s32 	%p275, %r3059, %r3058;
	@%p275 bra 	$L__BB9_510;
	mad.lo.s32 	%r1231, %r3058, 31, %r3059;
	shr.s32 	%r1232, %r1231, 5;
	shl.b32 	%r1233, %r1232, 2;
	add.s32 	%r1234, %r635, %r1233;
	ld.shared.u32 	%r1235, [%r1234];
	setp.lt.s32 	%p276, %r1235, %r645;
	add.s32 	%r1236, %r1232, 1;
	selp.b32 	%r3058, %r3058, %r1232, %p276;
	selp.b32 	%r3059, %r1236, %r3059, %p276;
$L__BB9_510:
	setp.ge.s32 	%p277, %r3059, %r3058;
	@%p277 bra 	$L__BB9_512;
	mad.lo.s32 	%r1237, %r3058, 15, %r3059;
	shr.s32 	%r1238, %r1237, 4;
	shl.b32 	%r1239, %r1238, 2;
	add.s32 	%r1240, %r635, %r1239;
	ld.shared.u32 	%r1241, [%r1240];
	setp.lt.s32 	%p278, %r1241, %r645;
	add.s32 	%r1242, %r1238, 1;
	selp.b32 	%r3058, %r3058, %r1238, %p278;
	selp.b32 	%r3059, %r1242, %r3059, %p278;
$L__BB9_512:
	setp.ge.s32 	%p279, %r3059, %r3058;
	@%p279 bra 	$L__BB9_514;
$L__BB9_513:
	add.s32 	%r1244, %r3059, %r3058;
	shr.s32 	%r1245, %r1244, 1;
	shl.b32 	%r1246, %r1245, 2;
	add.s32 	%r1247, %r635, %r1246;
	ld.shared.u32 	%r1248, [%r1247];
	setp.lt.s32 	%p280, %r1248, %r645;
	add.s32 	%r1249, %r1245, 1;
	selp.b32 	%r3058, %r3058, %r1245, %p280;
	selp.b32 	%r3059, %r1249, %r3059, %p280;
	setp.lt.s32 	%p281, %r3059, %r3058;
	@%p281 bra 	$L__BB9_513;
$L__BB9_514:
	sub.s32 	%r1252, %r3044, %r3048;
	sub.s32 	%r690, %r643, %r3059;
	add.s32 	%r691, %r690, %r1252;
	shr.s32 	%r1253, %r691, 1;
	max.s32 	%r692, %r1253, %r690;
	add.s32 	%r1255, %r3059, %r692;
	add.s32 	%r1256, %r1255, 1;
	min.s32 	%r1257, %r1256, %r557;
	sub.s32 	%r3068, %r1257, %r643;
	setp.lt.s32 	%p282, %r3068, 1;
	mov.b32 	%r3069, 0;
	@%p282 bra 	$L__BB9_517;
	mov.b32 	%r3069, 0;
$L__BB9_516:
	add.s32 	%r1259, %r3069, %r3068;
	shr.s32 	%r1260, %r1259, 1;
	shl.b32 	%r1261, %r1260, 2;
	add.s32 	%r1262, %r644, %r1261;
	ld.shared.u32 	%r1263, [%r1262];
	setp.lt.s32 	%p283, %r645, %r1263;
	add.s32 	%r1264, %r1260, 1;
	selp.b32 	%r3068, %r1260, %r3068, %p283;
	selp.b32 	%r3069, %r3069, %r1264, %p283;
	setp.lt.s32 	%p284, %r3069, %r3068;
	@%p284 bra 	$L__BB9_516;
$L__BB9_517:
	add.s32 	%r1265, %r690, %r3069;
	min.s32 	%r1266, %r1265, %r692;
	sub.s32 	%r1267, %r691, %r1266;
	add.s32 	%r1268, %r1266, 1;
	setp.eq.s32 	%p285, %r1267, %r1268;
	setp.lt.s32 	%p286, %r692, %r1265;
	and.pred  	%p287, %p285, %p286;
	add.s32 	%r3044, %r1267, %r3048;
	selp.u32 	%r3071, 1, 0, %p287;
$L__BB9_518:
	sub.s32 	%r1269, %r634, %r3044;
	add.s32 	%r1270, %r1269, %r3071;
	setp.eq.s32 	%p288, %r558, 0;
	shl.b32 	%r1271, %r556, 16;
	or.b32  	%r1272, %r1271, %r557;
	shl.b32 	%r1273, %r3044, 16;
	or.b32  	%r1274, %r1270, %r1273;
	selp.b32 	%r1275, %r1272, %r1274, %p288;
	add.s32 	%r1276, %r558, -1;
	selp.b32 	%r1277, 511, %r1276, %p288;
	shl.b32 	%r1278, %r1277, 2;
	add.s32 	%r1280, %r1157, %r1278;
	st.shared.u32 	[%r1280], %r1275;
	bar.sync 	0;
	ld.shared.u32 	%r1281, [%r633+-2048];
	shr.s32 	%r703, %r1281, 16;
	and.b32  	%r1282, %r1281, 65535;
	add.s32 	%r3079, %r1270, %r556;
	add.s32 	%r705, %r1282, %r556;
	add.s32 	%r706, %r705, %r703;
	shl.b32 	%r1283, %r3079, 2;
	add.s32 	%r707, %r1158, %r1283;
	ld.shared.u32 	%r3078, [%r707];
	shl.b32 	%r1285, %r3044, 2;
	add.s32 	%r709, %r1158, %r1285;
	ld.shared.u32 	%r3076, [%r709];
	setp.ge.s32 	%p916, %r3044, %r703;
	setp.lt.s32 	%p289, %r3079, %r705;
	setp.ge.s32 	%p290, %r3079, %r705;
	or.pred  	%p291, %p916, %p290;
	or.pred  	%p917, %p916, %p289;
	@%p291 bra 	$L__BB9_520;
	setp.ge.s32 	%p917, %r3076, %r3078;
	setp.lt.s32 	%p916, %r3078, %r3076;
$L__BB9_520:
	selp.b32 	%r711, %r3078, %r3076, %p916;
	selp.b32 	%r712, %r3079, %r3044, %p916;
	add.s32 	%r713, %r3079, %r3044;
	@%p916 bra 	$L__BB9_522;
	add.s32 	%r3044, %r3044, 1;
	ld.shared.u32 	%r3076, [%r709+4];
$L__BB9_522:
	not.pred 	%p292, %p917;
	@%p292 bra 	$L__BB9_524;
	add.s32 	%r3079, %r3079, 1;
	ld.shared.u32 	%r3078, [%r707+4];
$L__BB9_524:
	setp.ge.s32 	%p918, %r3044, %r703;
	setp.lt.s32 	%p293, %r3079, %r705;
	setp.ge.s32 	%p294, %r3079, %r705;
	or.pred  	%p295, %p918, %p294;
	or.pred  	%p919, %p918, %p293;
	@%p295 bra 	$L__BB9_526;
	setp.ge.s32 	%p919, %r3076, %r3078;
	setp.lt.s32 	%p918, %r3078, %r3076;
$L__BB9_526:
	selp.b32 	%r722, %r3078, %r3076, %p918;
	selp.b32 	%r723, %r3079, %r3044, %p918;
	add.s32 	%r724, %r3079, %r3044;
	@%p918 bra 	$L__BB9_528;
	add.s32 	%r725, %r3044, 1;
	shl.b32 	%r1286, %r3044, 2;
	add.s32 	%r1288, %r1157, %r1286;
	ld.shared.u32 	%r3076, [%r1288+2052];
	mov.u32 	%r3044, %r725;
$L__BB9_528:
	not.pred 	%p296, %p919;
	@%p296 bra 	$L__BB9_530;
	add.s32 	%r729, %r3079, 1;
	shl.b32 	%r1289, %r3079, 2;
	add.s32 	%r1291, %r1157, %r1289;
	ld.shared.u32 	%r3078, [%r1291+2052];
	mov.u32 	%r3079, %r729;
$L__BB9_530:
	setp.ge.s32 	%p920, %r3044, %r703;
	setp.lt.s32 	%p297, %r3079, %r705;
	setp.ge.s32 	%p298, %r3079, %r705;
	or.pred  	%p299, %p920, %p298;
	or.pred  	%p921, %p920, %p297;
	@%p299 bra 	$L__BB9_532;
	setp.ge.s32 	%p921, %r3076, %r3078;
	setp.lt.s32 	%p920, %r3078, %r3076;
$L__BB9_532:
	selp.b32 	%r733, %r3078, %r3076, %p920;
	selp.b32 	%r734, %r3079, %r3044, %p920;
	add.s32 	%r735, %r3079, %r3044;
	@%p920 bra 	$L__BB9_534;
	add.s32 	%r736, %r3044, 1;
	shl.b32 	%r1292, %r3044, 2;
	add.s32 	%r1294, %r1157, %r1292;
	ld.shared.u32 	%r3076, [%r1294+2052];
	mov.u32 	%r3044, %r736;
$L__BB9_534:
	not.pred 	%p300, %p921;
	@%p300 bra 	$L__BB9_536;
	add.s32 	%r740, %r3079, 1;
	shl.b32 	%r1295, %r3079, 2;
	add.s32 	%r1297, %r1157, %r1295;
	ld.shared.u32 	%r3078, [%r1297+2052];
	mov.u32 	%r3079, %r740;
$L__BB9_536:
	setp.ge.s32 	%p922, %r3044, %r703;
	setp.lt.s32 	%p301, %r3079, %r705;
	setp.ge.s32 	%p302, %r3079, %r705;
	or.pred  	%p303, %p922, %p302;
	or.pred  	%p923, %p922, %p301;
	@%p303 bra 	$L__BB9_538;
	setp.ge.s32 	%p923, %r3076, %r3078;
	setp.lt.s32 	%p922, %r3078, %r3076;
$L__BB9_538:
	selp.b32 	%r744, %r3078, %r3076, %p922;
	selp.b32 	%r745, %r3079, %r3044, %p922;
	add.s32 	%r746, %r3079, %r3044;
	@%p922 bra 	$L__BB9_540;
	add.s32 	%r747, %r3044, 1;
	shl.b32 	%r1298, %r3044, 2;
	add.s32 	%r1300, %r1157, %r1298;
	ld.shared.u32 	%r3076, [%r1300+2052];
	mov.u32 	%r3044, %r747;
$L__BB9_540:
	not.pred 	%p304, %p923;
	@%p304 bra 	$L__BB9_542;
	add.s32 	%r751, %r3079, 1;
	shl.b32 	%r1301, %r3079, 2;
	add.s32 	%r1303, %r1157, %r1301;
	ld.shared.u32 	%r3078, [%r1303+2052];
	mov.u32 	%r3079, %r751;
$L__BB9_542:
	setp.ge.s32 	%p924, %r3044, %r703;
	setp.lt.s32 	%p305, %r3079, %r705;
	setp.ge.s32 	%p306, %r3079, %r705;
	or.pred  	%p307, %p924, %p306;
	or.pred  	%p925, %p924, %p305;
	@%p307 bra 	$L__BB9_544;
	setp.ge.s32 	%p925, %r3076, %r3078;
	setp.lt.s32 	%p924, %r3078, %r3076;
$L__BB9_544:
	selp.b32 	%r755, %r3078, %r3076, %p924;
	selp.b32 	%r756, %r3079, %r3044, %p924;
	add.s32 	%r757, %r3079, %r3044;
	@%p924 bra 	$L__BB9_546;
	add.s32 	%r758, %r3044, 1;
	shl.b32 	%r1304, %r3044, 2;
	add.s32 	%r1306, %r1157, %r1304;
	ld.shared.u32 	%r3076, [%r1306+2052];
	mov.u32 	%r3044, %r758;
$L__BB9_546:
	not.pred 	%p308, %p925;
	@%p308 bra 	$L__BB9_548;
	add.s32 	%r762, %r3079, 1;
	shl.b32 	%r1307, %r3079, 2;
	add.s32 	%r1309, %r1157, %r1307;
	ld.shared.u32 	%r3078, [%r1309+2052];
	mov.u32 	%r3079, %r762;
$L__BB9_548:
	setp.ge.s32 	%p926, %r3044, %r703;
	setp.lt.s32 	%p309, %r3079, %r705;
	setp.ge.s32 	%p310, %r3079, %r705;
	or.pred  	%p311, %p926, %p310;
	or.pred  	%p927, %p926, %p309;
	@%p311 bra 	$L__BB9_550;
	setp.ge.s32 	%p927, %r3076, %r3078;
	setp.lt.s32 	%p926, %r3078, %r3076;
$L__BB9_550:
	selp.b32 	%r766, %r3078, %r3076, %p926;
	selp.b32 	%r767, %r3079, %r3044, %p926;
	mov.u32 	%r3097, %r3044;
	@%p926 bra 	$L__BB9_552;
	add.s32 	%r3097, %r3044, 1;
	shl.b32 	%r1310, %r3044, 2;
	add.s32 	%r1312, %r1157, %r1310;
	ld.shared.u32 	%r3076, [%r1312+2052];
$L__BB9_552:
	not.pred 	%p312, %p927;
	mov.u32 	%r3099, %r3079;
	@%p312 bra 	$L__BB9_554;
	add.s32 	%r3099, %r3079, 1;
	shl.b32 	%r1313, %r3079, 2;
	add.s32 	%r1315, %r1157, %r1313;
	ld.shared.u32 	%r3078, [%r1315+2052];
$L__BB9_554:
	setp.ge.s32 	%p928, %r3097, %r703;
	setp.lt.s32 	%p313, %r3099, %r705;
	setp.ge.s32 	%p314, %r3099, %r705;
	or.pred  	%p315, %p928, %p314;
	or.pred  	%p929, %p928, %p313;
	@%p315 bra 	$L__BB9_556;
	setp.ge.s32 	%p929, %r3076, %r3078;
	setp.lt.s32 	%p928, %r3078, %r3076;
$L__BB9_556:
	selp.b32 	%r776, %r3078, %r3076, %p928;
	selp.b32 	%r777, %r3099, %r3097, %p928;
	add.s32 	%r1316, %r3099, %r3097;
	setp.lt.s32 	%p316, %r1316, %r706;
	selp.b32 	%r1317, 64, 0, %p316;
	add.s32 	%r1318, %r3079, %r3044;
	setp.lt.s32 	%p317, %r1318, %r706;
	selp.b32 	%r1319, 32, 0, %p317;
	or.b32  	%r1320, %r1319, %r1317;
	setp.lt.s32 	%p318, %r746, %r706;
	selp.b32 	%r1321, 8, 0, %p318;
	setp.lt.s32 	%p319, %r735, %r706;
	selp.b32 	%r1322, 4, 0, %p319;
	setp.lt.s32 	%p320, %r713, %r706;
	selp.u32 	%r1323, 1, 0, %p320;
	setp.lt.s32 	%p321, %r724, %r706;
	selp.b32 	%r1324, 2, 0, %p321;
	or.b32  	%r1325, %r1324, %r1323;
	or.b32  	%r1326, %r1325, %r1322;
	or.b32  	%r1327, %r1326, %r1321;
	setp.lt.s32 	%p322, %r757, %r706;
	selp.b32 	%r1328, 16, 0, %p322;
	or.b32  	%r1329, %r1327, %r1328;
	or.b32  	%r778, %r1320, %r1329;
	@%p928 bra 	$L__BB9_558;
	add.s32 	%r779, %r3097, 1;
	shl.b32 	%r1330, %r3097, 2;
	add.s32 	%r1332, %r1157, %r1330;
	ld.shared.u32 	%r3076, [%r1332+2052];
	mov.u32 	%r3097, %r779;
$L__BB9_558:
	not.pred 	%p323, %p929;
	@%p323 bra 	$L__BB9_560;
	add.s32 	%r783, %r3099, 1;
	shl.b32 	%r1333, %r3099, 2;
	add.s32 	%r1335, %r1157, %r1333;
	ld.shared.u32 	%r3078, [%r1335+2052];
	mov.u32 	%r3099, %r783;
$L__BB9_560:
	setp.ge.s32 	%p930, %r3097, %r703;
	setp.lt.s32 	%p324, %r3099, %r705;
	setp.ge.s32 	%p325, %r3099, %r705;
	or.pred  	%p326, %p930, %p325;
	or.pred  	%p931, %p930, %p324;
	@%p326 bra 	$L__BB9_562;
	setp.ge.s32 	%p931, %r3076, %r3078;
	setp.lt.s32 	%p930, %r3078, %r3076;
$L__BB9_562:
	selp.b32 	%r787, %r3078, %r3076, %p930;
	selp.b32 	%r788, %r3099, %r3097, %p930;
	mov.u32 	%r3105, %r3097;
	@%p930 bra 	$L__BB9_564;
	add.s32 	%r3105, %r3097, 1;
	shl.b32 	%r1336, %r3097, 2;
	add.s32 	%r1338, %r1157, %r1336;
	ld.shared.u32 	%r3076, [%r1338+2052];
$L__BB9_564:
	not.pred 	%p327, %p931;
	mov.u32 	%r3107, %r3099;
	@%p327 bra 	$L__BB9_566;
	add.s32 	%r3107, %r3099, 1;
	shl.b32 	%r1339, %r3099, 2;
	add.s32 	%r1341, %r1157, %r1339;
	ld.shared.u32 	%r3078, [%r1341+2052];
$L__BB9_566:
	setp.ge.s32 	%p932, %r3105, %r703;
	setp.lt.s32 	%p328, %r3107, %r705;
	setp.ge.s32 	%p329, %r3107, %r705;
	or.pred  	%p330, %p932, %p329;
	or.pred  	%p933, %p932, %p328;
	@%p330 bra 	$L__BB9_568;
	setp.ge.s32 	%p933, %r3076, %r3078;
	setp.lt.s32 	%p932, %r3078, %r3076;
$L__BB9_568:
	selp.b32 	%r797, %r3078, %r3076, %p932;
	selp.b32 	%r798, %r3107, %r3105, %p932;
	add.s32 	%r1342, %r3107, %r3105;
	setp.lt.s32 	%p331, %r1342, %r706;
	selp.b32 	%r1343, 256, 0, %p331;
	add.s32 	%r1344, %r3099, %r3097;
	setp.lt.s32 	%p332, %r1344, %r706;
	selp.b32 	%r1345, 128, 0, %p332;
	or.b32  	%r1346, %r1345, %r1343;
	or.b32  	%r799, %r1346, %r778;
	@%p932 bra 	$L__BB9_570;
	add.s32 	%r800, %r3105, 1;
	shl.b32 	%r1347, %r3105, 2;
	add.s32 	%r1349, %r1157, %r1347;
	ld.shared.u32 	%r3076, [%r1349+2052];
	mov.u32 	%r3105, %r800;
$L__BB9_570:
	not.pred 	%p333, %p933;
	@%p333 bra 	$L__BB9_572;
	add.s32 	%r804, %r3107, 1;
	shl.b32 	%r1350, %r3107, 2;
	add.s32 	%r1352, %r1157, %r1350;
	ld.shared.u32 	%r3078, [%r1352+2052];
	mov.u32 	%r3107, %r804;
$L__BB9_572:
	setp.ge.s32 	%p934, %r3105, %r703;
	setp.lt.s32 	%p334, %r3107, %r705;
	setp.ge.s32 	%p335, %r3107, %r705;
	or.pred  	%p336, %p934, %p335;
	or.pred  	%p935, %p934, %p334;
	@%p336 bra 	$L__BB9_574;
	setp.ge.s32 	%p935, %r3076, %r3078;
	setp.lt.s32 	%p934, %r3078, %r3076;
$L__BB9_574:
	selp.b32 	%r808, %r3078, %r3076, %p934;
	selp.b32 	%r809, %r3107, %r3105, %p934;
	mov.u32 	%r3113, %r3105;
	@%p934 bra 	$L__BB9_576;
	add.s32 	%r3113, %r3105, 1;
	shl.b32 	%r1353, %r3105, 2;
	add.s32 	%r1355, %r1157, %r1353;
	ld.shared.u32 	%r3076, [%r1355+2052];
$L__BB9_576:
	not.pred 	%p337, %p935;
	mov.u32 	%r3115, %r3107;
	@%p337 bra 	$L__BB9_578;
	add.s32 	%r3115, %r3107, 1;
	shl.b32 	%r1356, %r3107, 2;
	add.s32 	%r1358, %r1157, %r1356;
	ld.shared.u32 	%r3078, [%r1358+2052];
$L__BB9_578:
	setp.ge.s32 	%p936, %r3113, %r703;
	setp.lt.s32 	%p338, %r3115, %r705;
	setp.ge.s32 	%p339, %r3115, %r705;
	or.pred  	%p340, %p936, %p339;
	or.pred  	%p937, %p936, %p338;
	@%p340 bra 	$L__BB9_580;
	setp.ge.s32 	%p937, %r3076, %r3078;
	setp.lt.s32 	%p936, %r3078, %r3076;
$L__BB9_580:
	selp.b32 	%r818, %r3078, %r3076, %p936;
	selp.b32 	%r819, %r3115, %r3113, %p936;
	add.s32 	%r1359, %r3115, %r3113;
	setp.lt.s32 	%p341, %r1359, %r706;
	selp.b32 	%r1360, 1024, 0, %p341;
	add.s32 	%r1361, %r3107, %r3105;
	setp.lt.s32 	%p342, %r1361, %r706;
	selp.b32 	%r1362, 512, 0, %p342;
	or.b32  	%r1363, %r1362, %r1360;
	or.b32  	%r820, %r1363, %r799;
	@%p936 bra 	$L__BB9_582;
	add.s32 	%r821, %r3113, 1;
	shl.b32 	%r1364, %r3113, 2;
	add.s32 	%r1366, %r1157, %r1364;
	ld.shared.u32 	%r3076, [%r1366+2052];
	mov.u32 	%r3113, %r821;
$L__BB9_582:
	not.pred 	%p343, %p937;
	@%p343 bra 	$L__BB9_584;
	add.s32 	%r825, %r3115, 1;
	shl.b32 	%r1367, %r3115, 2;
	add.s32 	%r1369, %r1157, %r1367;
	ld.shared.u32 	%r3078, [%r1369+2052];
	mov.u32 	%r3115, %r825;
$L__BB9_584:
	setp.ge.s32 	%p938, %r3113, %r703;
	setp.lt.s32 	%p344, %r3115, %r705;
	setp.ge.s32 	%p345, %r3115, %r705;
	or.pred  	%p346, %p938, %p345;
	or.pred  	%p939, %p938, %p344;
	@%p346 bra 	$L__BB9_586;
	setp.ge.s32 	%p939, %r3076, %r3078;
	setp.lt.s32 	%p938, %r3078, %r3076;
$L__BB9_586:
	selp.b32 	%r829, %r3078, %r3076, %p938;
	selp.b32 	%r830, %r3115, %r3113, %p938;
	mov.u32 	%r3121, %r3113;
	@%p938 bra 	$L__BB9_588;
	add.s32 	%r3121, %r3113, 1;
	shl.b32 	%r1370, %r3113, 2;
	add.s32 	%r1372, %r1157, %r1370;
	ld.shared.u32 	%r3076, [%r1372+2052];
$L__BB9_588:
	not.pred 	%p347, %p939;
	mov.u32 	%r3123, %r3115;
	@%p347 bra 	$L__BB9_590;
	add.s32 	%r3123, %r3115, 1;
	shl.b32 	%r1373, %r3115, 2;
	add.s32 	%r1375, %r1157, %r1373;
	ld.shared.u32 	%r3078, [%r1375+2052];
$L__BB9_590:
	setp.ge.s32 	%p940, %r3121, %r703;
	setp.lt.s32 	%p348, %r3123, %r705;
	setp.ge.s32 	%p349, %r3123, %r705;
	or.pred  	%p350, %p940, %p349;
	or.pred  	%p941, %p940, %p348;
	@%p350 bra 	$L__BB9_592;
	setp.ge.s32 	%p941, %r3076, %r3078;
	setp.lt.s32 	%p940, %r3078, %r3076;
$L__BB9_592:
	selp.b32 	%r839, %r3078, %r3076, %p940;
	selp.b32 	%r840, %r3123, %r3121, %p940;
	add.s32 	%r1376, %r3123, %r3121;
	setp.lt.s32 	%p351, %r1376, %r706;
	selp.b32 	%r1377, 4096, 0, %p351;
	add.s32 	%r1378, %r3115, %r3113;
	setp.lt.s32 	%p352, %r1378, %r706;
	selp.b32 	%r1379, 2048, 0, %p352;
	or.b32  	%r1380, %r1379, %r1377;
	or.b32  	%r841, %r1380, %r820;
	@%p940 bra 	$L__BB9_594;
	add.s32 	%r842, %r3121, 1;
	shl.b32 	%r1381, %r3121, 2;
	add.s32 	%r1383, %r1157, %r1381;
	ld.shared.u32 	%r3076, [%r1383+2052];
	mov.u32 	%r3121, %r842;
$L__BB9_594:
	not.pred 	%p353, %p941;
	@%p353 bra 	$L__BB9_596;
	add.s32 	%r846, %r3123, 1;
	shl.b32 	%r1384, %r3123, 2;
	add.s32 	%r1386, %r1157, %r1384;
	ld.shared.u32 	%r3078, [%r1386+2052];
	mov.u32 	%r3123, %r846;
$L__BB9_596:
	setp.ge.s32 	%p942, %r3121, %r703;
	setp.lt.s32 	%p354, %r3123, %r705;
	setp.ge.s32 	%p355, %r3123, %r705;
	or.pred  	%p356, %p942, %p355;
	or.pred  	%p943, %p942, %p354;
	@%p356 bra 	$L__BB9_598;
	setp.ge.s32 	%p943, %r3076, %r3078;
	setp.lt.s32 	%p942, %r3078, %r3076;
$L__BB9_598:
	selp.b32 	%r850, %r3078, %r3076, %p942;
	selp.b32 	%r851, %r3123, %r3121, %p942;
	mov.u32 	%r3129, %r3121;
	@%p942 bra 	$L__BB9_600;
	add.s32 	%r3129, %r3121, 1;
	shl.b32 	%r1387, %r3121, 2;
	add.s32 	%r1389, %r1157, %r1387;
	ld.shared.u32 	%r3076, [%r1389+2052];
$L__BB9_600:
	not.pred 	%p357, %p943;
	mov.u32 	%r3131, %r3123;
	@%p357 bra 	$L__BB9_602;
	add.s32 	%r3131, %r3123, 1;
	shl.b32 	%r1390, %r3123, 2;
	mov.u32 	%r1391, _ZN6thrust24THRUST_300001_SM_1000_NS8cuda_cub4core6detail5shmemE;
	add.s32 	%r1392, %r1391, %r1390;
	ld.shared.u32 	%r3078, [%r1392+2052];
$L__BB9_602:
	setp.ge.s32 	%p944, %r3129, %r703;
	setp.lt.s32 	%p358, %r3131, %r705;
	setp.ge.s32 	%p359, %r3131, %r705;
	or.pred  	%p360, %p944, %p359;
	or.pred  	%p945, %p944, %p358;
	@%p360 bra 	$L__BB9_604;
	setp.ge.s32 	%p945, %r3076, %r3078;
	setp.lt.s32 	%p944, %r3078, %r3076;
$L__BB9_604:
	selp.b32 	%r860, %r3078, %r3076, %p944;
	selp.b32 	%r861, %r3131, %r3129, %p944;
	add.s32 	%r1393, %r3131, %r3129;
	setp.lt.s32 	%p361, %r1393, %r706;
	selp.b32 	%r1394, 16384, 0, %p361;
	add.s32 	%r1395, %r3123, %r3121;
	setp.lt.s32 	%p362, %r1395, %r706;
	selp.b32 	%r1396, 8192, 0, %p362;
	or.b32  	%r1397, %r1396, %r1394;
	or.b32  	%r862, %r1397, %r841;
	@%p944 bra 	$L__BB9_606;
	add.s32 	%r863, %r3129, 1;
	shl.b32 	%r1398, %r3129, 2;
	mov.u32 	%r1399, _ZN6thrust24THRUST_300001_SM_1000_NS8cuda_cub4core6detail5shmemE;
	add.s32 	%r1400, %r1399, %r1398;
	ld.shared.u32 	%r3076, [%r1400+2052];
	mov.u32 	%r3129, %r863;
$L__BB9_606:
	not.pred 	%p363, %p945;
	@%p363 bra 	$L__BB9_608;
	add.s32 	%r867, %r3131, 1;
	shl.b32 	%r1401, %r3131, 2;
	mov.u32 	%r1402, _ZN6thrust24THRUST_300001_SM_1000_NS8cuda_cub4core6detail5shmemE;
	add.s32 	%r1403, %r1402, %r1401;
	ld.shared.u32 	%r3078, [%r1403+2052];
	mov.u32 	%r3131, %r867;
$L__BB9_608:
	setp.ge.s32 	%p946, %r3129, %r703;
	setp.lt.s32 	%p364, %r3131, %r705;
	setp.ge.s32 	%p365, %r3131, %r705;
	or.pred  	%p366, %p946, %p365;
	or.pred  	%p947, %p946, %p364;
	@%p366 bra 	$L__BB9_610;
	setp.ge.s32 	%p947, %r3076, %r3078;
	setp.lt.s32 	%p946, %r3078, %r3076;
$L__BB9_610:
	selp.b32 	%r871, %r3078, %r3076, %p946;
	selp.b32 	%r872, %r3131, %r3129, %p946;
	mov.u32 	%r3137, %r3129;
	@%p946 bra 	$L__BB9_612;
	add.s32 	%r3137, %r3129, 1;
	shl.b32 	%r1404, %r3129, 2;
	mov.u32 	%r1405, _ZN6thrust24THRUST_300001_SM_1000_NS8cuda_cub4core6detail5shmemE;
	add.s32 	%r1406, %r1405, %r1404;
	ld.shared.u32 	%r3076, [%r1406+2052];
$L__BB9_612:
	not.pred 	%p367, %p947;
	mov.u32 	%r3139, %r3131;
	@%p367 bra 	$L__BB9_614;
	add.s32 	%r3139, %r3131, 1;
	shl.b32 	%r1407, %r3131, 2;
	mov.u32 	%r1408, _ZN6thrust24THRUST_300001_SM_1000_NS8cuda_cub4core6detail5shmemE;
	add.s32 	%r1409, %r1408, %r1407;
	ld.shared.u32 	%r3078, [%r1409+2052];
$L__BB9_614:
	setp.ge.s32 	%p948, %r3137, %r703;
	setp.lt.s32 	%p368, %r3139, %r705;
	setp.ge.s32 	%p369, %r3139, %r705;
	or.pred  	%p370, %p948, %p369;
	or.pred  	%p949, %p948, %p368;
	@%p370 bra 	$L__BB9_616;
	setp.ge.s32 	%p949, %r3076, %r3078;
	setp.lt.s32 	%p948, %r3078, %r3076;
$L__BB9_616:
	selp.b32 	%r881, %r3078, %r3076, %p948;
	selp.b32 	%r882, %r3139, %r3137, %p948;
	add.s32 	%r1410, %r3139, %r3137;
	setp.lt.s32 	%p371, %r1410, %r706;
	selp.b32 	%r1411, 65536, 0, %p371;
	add.s32 	%r1412, %r3131, %r3129;
	setp.lt.s32 	%p372, %r1412, %r706;
	selp.b32 	%r1413, 32768, 0, %p372;
	or.b32  	%r1414, %r1413, %r1411;
	or.b32  	%r883, %r1414, %r862;
	@%p948 bra 	$L__BB9_618;
	add.s32 	%r884, %r3137, 1;
	shl.b32 	%r1415, %r3137, 2;
	mov.u32 	%r1416, _ZN6thrust24THRUST_300001_SM_1000_NS8cuda_cub4core6detail5shmemE;
	add.s32 	%r1417, %r1416, %r1415;
	ld.shared.u32 	%r3076, [%r1417+2052];
	mov.u32 	%r3137, %r884;
$L__BB9_618:
	not.pred 	%p373, %p949;
	@%p373 bra 	$L__BB9_620;
	add.s32 	%r888, %r3139, 1;
	shl.b32 	%r1418, %r3139, 2;
	mov.u32 	%r1419, _ZN6thrust24THRUST_300001_SM_1000_NS8cuda_cub4core6detail5shmemE;
	add.s32 	%r1420, %r1419, %r1418;
	ld.shared.u32 	%r3078, [%r1420+2052];
	mov.u32 	%r3139, %r888;
$L__BB9_620:
	setp.ge.s32 	%p950, %r3137, %r703;
	setp.lt.s32 	%p374, %r3139, %r705;
	setp.ge.s32 	%p375, %r3139, %r705;
	or.pred  	%p376, %p950, %p375;
	or.pred  	%p951, %p950, %p374;
	@%p376 bra 	$L__BB9_622;
	setp.ge.s32 	%p951, %r3076, %r3078;
	setp.lt.s32 	%p950, %r3078, %r3076;
$L__BB9_622:
	selp.b32 	%r892, %r3078, %r3076, %p950;
	selp.b32 	%r893, %r3139, %r3137, %p950;
	mov.u32 	%r3141, %r3137;
	@%p950 bra 	$L__BB9_624;
	add.s32 	%r3141, %r3137, 1;
	shl.b32 	%r1421, %r3137, 2;
	mov.u32 	%r1422, _ZN6thrust24THRUST_300001_SM_1000_NS8cuda_cub4core6detail5shmemE;
	add.s32 	%r1423, %r1422, %r1421;
	ld.shared.u32 	%r3076, [%r1423+2052];
$L__BB9_624:
	not.pred 	%p377, %p951;
	mov.u32 	%r3143, %r3139;
	@%p377 bra 	$L__BB9_626;
	add.s32 	%r3143, %r3139, 1;
	shl.b32 	%r1424, %r3139, 2;
	mov.u32 	%r1425, _ZN6thrust24THRUST_300001_SM_1000_NS8cuda_cub4core6detail5shmemE;
	add.s32 	%r1426, %r1425, %r1424;
	ld.shared.u32 	%r3078, [%r1426+2052];
$L__BB9_626:
	setp.ge.s32 	%p378, %r3141, %r703;
	setp.lt.s32 	%p379, %r3078, %r3076;
	setp.lt.s32 	%p380, %r3143, %r705;
	and.pred  	%p381, %p380, %p379;
	or.pred  	%p382, %p378, %p381;
	selp.b32 	%r902, %r3078, %r3076, %p382;
	selp.b32 	%r903, %r3143, %r3141, %p382;
	add.s32 	%r1427, %r3143, %r3141;
	setp.lt.s32 	%p383, %r1427, %r706;
	selp.b32 	%r1428, 262144, 0, %p383;
	add.s32 	%r1429, %r3139, %r3137;
	setp.lt.s32 	%p384, %r1429, %r706;
	selp.b32 	%r1430, 131072, 0, %p384;
	or.b32  	%r1431, %r1430, %r1428;
	or.b32  	%r904, %r1431, %r883;
	bar.sync 	0;
	popc.b32 	%r905, %r904;
	mov.u32 	%r1432, %ctaid.x;
	setp.ne.s32 	%p385, %r1432, 0;
	@%p385 bra 	$L__BB9_630;
	// begin inline asm
	mov.u32 %r1633, %laneid;
	// end inline asm
	cvt.u64.u32 	%rd260, %r905;
	mov.b64 	{%r1635, %r1640}, %rd260;
	mov.b32 	%r1641, 1;
	mov.b32 	%r1682, 0;
	mov.b32 	%r1683, -1;
	// begin inline asm
	shfl.sync.up.b32 %r1634, %r1635, %r1641, %r1682, %r1683;
	// end inline asm
	// begin inline asm
	shfl.sync.up.b32 %r1639, %r1640, %r1641, %r1682, %r1683;
	// end inline asm
	mov.b64 	%rd261, {%r1634, %r1639};
	setp.lt.s32 	%p439, %r1633, 1;
	selp.b64 	%rd262, 0, %rd261, %p439;
	add.s64 	%rd263, %rd262, %rd260;
	mov.b64 	{%r1645, %r1650}, %rd263;
	mov.b32 	%r1651, 2;
	// begin inline asm
	shfl.sync.up.b32 %r1644, %r1645, %r1651, %r1682, %r1683;
	// end inline asm
	// begin inline asm
	shfl.sync.up.b32 %r1649, %r1650, %r1651, %r1682, %r1683;
	// end inline asm
	mov.b64 	%rd264, {%r1644, %r1649};
	setp.lt.s32 	%p440, %r1633, 2;
	selp.b64 	%rd265, 0, %rd264, %p440;
	add.s64 	%rd266, %rd265, %rd263;
	mov.b64 	{%r1655, %r1660}, %rd266;
	mov.b32 	%r1661, 4;
	// begin inline asm
	shfl.sync.up.b32 %r1654, %r1655, %r1661, %r1682, %r1683;
	// end inline asm
	// begin inline asm
	shfl.sync.up.b32 %r1659, %r1660, %r1661, %r1682, %r1683;
	// end inline asm
	mov.b64 	%rd267, {%r1654, %r1659};
	setp.lt.s32 	%p441, %r1633, 4;
	selp.b64 	%rd268, 0, %rd267, %p441;
	add.s64 	%rd269, %rd268, %rd266;
	mov.b64 	{%r1665, %r1670}, %rd269;
	mov.b32 	%r1671, 8;
	// begin inline asm
	shfl.sync.up.b32 %r1664, %r1665, %r1671, %r1682, %r1683;
	// end inline asm
	// begin inline asm
	shfl.sync.up.b32 %r1669, %r1670, %r1671, %r1682, %r1683;
	// end inline asm
	mov.b64 	%rd270, {%r1664, %r1669};
	setp.lt.s32 	%p442, %r1633, 8;
	selp.b64 	%rd271, 0, %rd270, %p442;
	add.s64 	%rd272, %rd271, %rd269;
	mov.b64 	{%r1675, %r1680}, %rd272;
	mov.b32 	%r1681, 16;
	// begin inline asm
	shfl.sync.up.b32 %r1674, %r1675, %r1681, %r1682, %r1683;
	// end inline asm
	// begin inline asm
	shfl.sync.up.b32 %r1679, %r1680, %r1681, %r1682, %r1683;
	// end inline asm
	mov.b64 	%rd273, {%r1674, %r1679};
	setp.lt.s32 	%p443, %r1633, 16;
	selp.b64 	%rd274, 0, %rd273, %p443;
	add.s64 	%rd68, %rd274, %rd272;
	setp.ne.s32 	%p444, %r1633, 31;
	@%p444 bra 	$L__BB9_629;
	mov.u32 	%r1684, %tid.x;
	shr.u32 	%r1685, %r1684, 2;
	and.b32  	%r1686, %r1685, 248;
	mov.u32 	%r1687, _ZN6thrust24THRUST_300001_SM_1000_NS8cuda_cub4core6detail5shmemE;
	add.s32 	%r1688, %r1687, %r1686;
	st.shared.u64 	[%r1688], %rd68;
$L__BB9_629:
	bar.sync 	0;
	ld.shared.v2.u64 	{%rd276, %rd277}, [_ZN6thrust24THRUST_300001_SM_1000_NS8cuda_cub4core6detail5shmemE];
	mov.u32 	%r1689, %tid.x;
	shr.u32 	%r1690, %r1689, 5;
	add.s64 	%rd278, %rd277, %rd276;
	setp.eq.s32 	%p445, %r1690, 2;
	selp.b64 	%rd279, %rd278, %rd276, %p445;
	ld.shared.v2.u64 	{%rd280, %rd281}, [_ZN6thrust24THRUST_300001_SM_1000_NS8cuda_cub4core6detail5shmemE+16];
	add.s64 	%rd282, %rd278, %rd280;
	setp.eq.s32 	%p446, %r1690, 3;
	selp.b64 	%rd283, %rd282, %rd279, %p446;
	add.s64 	%rd284, %rd282, %rd281;
	setp.eq.s32 	%p447, %r1690, 4;
	selp.b64 	%rd285, %rd284, %rd283, %p447;
	ld.shared.v2.u64 	{%rd286, %rd287}, [_ZN6thrust24THRUST_300001_SM_1000_NS8cuda_cub4core6detail5shmemE+32];
	add.s64 	%rd288, %rd284, %rd286;
	setp.eq.s32 	%p448, %r1690, 5;
	selp.b64 	%rd289, %rd288, %rd285, %p448;
	add.s64 	%rd290, %rd288, %rd287;
	setp.eq.s32 	%p449, %r1690, 6;
	selp.b64 	%rd291, %rd290, %rd289, %p449;
	ld.shared.v2.u64 	{%rd292, %rd293}, [_ZN6thrust24THRUST_300001_SM_1000_NS8cuda_cub4core6detail5shmemE+48];
	add.s64 	%rd294, %rd290, %rd292;
	setp.eq.s32 	%p450, %r1690, 7;
	selp.b64 	%rd295, %rd294, %rd291, %p450;
	add.s64 	%rd296, %rd294, %rd293;
	setp.eq.s32 	%p451, %r1690, 8;
	selp.b64 	%rd297, %rd296, %rd295, %p451;
	ld.shared.v2.u64 	{%rd298, %rd299}, [_ZN6thrust24THRUST_300001_SM_1000_NS8cuda_cub4core6detail5shmemE+64];
	add.s64 	%rd300, %rd296, %rd298;
	setp.eq.s32 	%p452, %r1690, 9;
	selp.b64 	%rd301, %rd300, %rd297, %p452;
	add.s64 	%rd302, %rd300, %rd299;
	setp.eq.s32 	%p453, %r1690, 10;
	selp.b64 	%rd303, %rd302, %rd301, %p453;
	ld.shared.v2.u64 	{%rd304, %rd305}, [_ZN6thrust24THRUST_300001_SM_1000_NS8cuda_cub4core6detail5shmemE+80];
	add.s64 	%rd306, %rd302, %rd304;
	setp.eq.s32 	%p454, %r1690, 11;
	selp.b64 	%rd307, %rd306, %rd303, %p454;
	add.s64 	%rd308, %rd306, %rd305;
	setp.eq.s32 	%p455, %r1690, 12;
	selp.b64 	%rd309, %rd308, %rd307, %p455;
	ld.shared.v2.u64 	{%rd310, %rd311}, [_ZN6thrust24THRUST_300001_SM_1000_NS8cuda_cub4core6detail5shmemE+96];
	add.s64 	%rd312, %rd308, %rd310;
	setp.eq.s32 	%p456, %r1690, 13;
	selp.b64 	%rd313, %rd312, %rd309, %p456;
	add.s64 	%rd314, %rd312, %rd311;
	setp.eq.s32 	%p457, %r1690, 14;
	selp.b64 	%rd315, %rd314, %rd313, %p457;
	ld.shared.v2.u64 	{%rd316, %rd317}, [_ZN6thrust24THRUST_300001_SM_1000_NS8cuda_cub4core6detail5shmemE+112];
	add.s64 	%rd318, %rd314, %rd316;
	setp.eq.s32 	%p458, %r1690, 15;
	selp.b64 	%rd319, %rd318, %rd315, %p458;
	add.s64 	%rd584, %rd318, %rd317;
	setp.lt.u32 	%p459, %r1689, 32;
	selp.b64 	%rd320, 0, %rd319, %p459;
	setp.eq.s32 	%p460, %r1633, 0;
	cvt.u64.u32 	%rd321, %r905;
	sub.s64 	%rd322, %rd68, %rd321;
	selp.b64 	%rd323, 0, %rd322, %p460;
	add.s64 	%rd581, %rd320, %rd323;
	mov.b64 	%rd585, 0;
	bra.uni 	$L__BB9_660;
$L__BB9_630:
	// begin inline asm
	mov.u32 %r1433, %laneid;
	// end inline asm
	cvt.u64.u32 	%rd139, %r905;
	mov.b64 	{%r1435, %r1440}, %rd139;
	mov.b32 	%r1441, 1;
	mov.b32 	%r1482, 0;
	mov.b32 	%r1483, -1;
	// begin inline asm
	shfl.sync.up.b32 %r1434, %r1435, %r1441, %r1482, %r1483;
	// end inline asm
	// begin inline asm
	shfl.sync.up.b32 %r1439, %r1440, %r1441, %r1482, %r1483;
	// end inline asm
	mov.b64 	%rd140, {%r1434, %r1439};
	setp.lt.s32 	%p386, %r1433, 1;
	selp.b64 	%rd141, 0, %rd140, %p386;
	add.s64 	%rd142, %rd141, %rd139;
	mov.b64 	{%r1445, %r1450}, %rd142;
	mov.b32 	%r1451, 2;
	// begin inline asm
	shfl.sync.up.b32 %r1444, %r1445, %r1451, %r1482, %r1483;
	// end inline asm
	// begin inline asm
	shfl.sync.up.b32 %r1449, %r1450, %r1451, %r1482, %r1483;
	// end inline asm
	mov.b64 	%rd143, {%r1444, %r1449};
	setp.lt.s32 	%p387, %r1433, 2;
	selp.b64 	%rd144, 0, %rd143, %p387;
	add.s64 	%rd145, %rd144, %rd142;
	mov.b64 	{%r1455, %r1460}, %rd145;
	mov.b32 	%r1461, 4;
	// begin inline asm
	shfl.sync.up.b32 %r1454, %r1455, %r1461, %r1482, %r1483;
	// end inline asm
	// begin inline asm
	shfl.sync.up.b32 %r1459, %r1460, %r1461, %r1482, %r1483;
	// end inline asm
	mov.b64 	%rd146, {%r1454, %r1459};
	setp.lt.s32 	%p388, %r1433, 4;
	selp.b64 	%rd147, 0, %rd146, %p388;
	add.s64 	%rd148, %rd147, %rd145;
	mov.b64 	{%r1465, %r1470}, %rd148;
	mov.b32 	%r1471, 8;
	// begin inline asm
	shfl.sync.up.b32 %r1464, %r1465, %r1471, %r1482, %r1483;
	// end inline asm
	// begin inline asm
	shfl.sync.up.b32 %r1469, %r1470, %r1471, %r1482, %r1483;
	// end inline asm
	mov.b64 	%rd149, {%r1464, %r1469};
	setp.lt.s32 	%p389, %r1433, 8;
	selp.b64 	%rd150, 0, %rd149, %p389;
	add.s64 	%rd151, %rd150, %rd148;
	mov.b64 	{%r1475, %r1480}, %rd151;
	mov.b32 	%r1481, 16;
	// begin inline asm
	shfl.sync.up.b32 %r1474, %r1475, %r1481, %r1482, %r1483;
	// end inline asm
	// begin inline asm
	shfl.sync.up.b32 %r1479, %r1480, %r1481, %r1482, %r1483;
	// end inline asm
	mov.b64 	%rd152, {%r1474, %r1479};
	setp.lt.s32 	%p390, %r1433, 16;
	selp.b64 	%rd153, 0, %rd152, %p390;
	add.s64 	%rd71, %rd153, %rd151;
	setp.ne.s32 	%p391, %r1433, 31;
	@%p391 bra 	$L__BB9_632;
	mov.u32 	%r1484, %tid.x;
	shr.u32 	%r1485, %r1484, 2;
	and.b32  	%r1486, %r1485, 248;
	mov.u32 	%r1487, _ZN6thrust24THRUST_300001_SM_1000_NS8cuda_cub4core6detail5shmemE;
	add.s32 	%r1488, %r1487, %r1486;
	st.shared.u64 	[%r1488], %rd71;
$L__BB9_632:
	cvt.u64.u32 	%rd154, %r905;
	sub.s64 	%rd155, %rd71, %rd154;
	bar.sync 	0;
	ld.shared.v2.u64 	{%rd156, %rd157}, [_ZN6thrust24THRUST_300001_SM_1000_NS8cuda_cub4core6detail5shmemE];
	mov.u32 	%r1489, %tid.x;
	shr.u32 	%r1490, %r1489, 5;
	add.s64 	%rd158, %rd157, %rd156;
	setp.eq.s32 	%p392, %r1490, 2;
	selp.b64 	%rd159, %rd158, %rd156, %p392;
	ld.shared.v2.u64 	{%rd160, %rd161}, [_ZN6thrust24THRUST_300001_SM_1000_NS8cuda_cub4core6detail5shmemE+16];
	add.s64 	%rd162, %rd158, %rd160;
	setp.eq.s32 	%p393, %r1490, 3;
	selp.b64 	%rd163, %rd162, %rd159, %p393;
	add.s64 	%rd164, %rd162, %rd161;
	setp.eq.s32 	%p394, %r1490, 4;
	selp.b64 	%rd165, %rd164, %rd163, %p394;
	ld.shared.v2.u64 	{%rd166, %rd167}, [_ZN6thrust24THRUST_300001_SM_1000_NS8cuda_cub4core6detail5shmemE+32];
	add.s64 	%rd168, %rd164, %rd166;
	setp.eq.s32 	%p395, %r1490, 5;
	selp.b64 	%rd169, %rd168, %rd165, %p395;
	add.s64 	%rd170, %rd168, %rd167;
	setp.eq.s32 	%p396, %r1490, 6;
	selp.b64 	%rd171, %rd170, %rd169, %p396;
	ld.shared.v2.u64 	{%rd172, %rd173}, [_ZN6thrust24THRUST_300001_SM_1000_NS8cuda_cub4core6detail5shmemE+48];
	add.s64 	%rd174, %rd170, %rd172;
	setp.eq.s32 	%p397, %r1490, 7;
	selp.b64 	%rd175, %rd174, %rd171, %p397;
	add.s64 	%rd176, %rd174, %rd173;
	setp.eq.s32 	%p398, %r1490, 8;
	selp.b64 	%rd177, %rd176, %rd175, %p398;
	ld.shared.v2.u64 	{%rd178, %rd179}, [_ZN6thrust24THRUST_300001_SM_1000_NS8cuda_cub4core6detail5shmemE+64];
	add.s64 	%rd180, %rd176, %rd178;
	setp.eq.s32 	%p399, %r1490, 9;
	selp.b64 	%rd181, %rd180, %rd177, %p399;
	add.s64 	%rd182, %rd180, %rd179;
	setp.eq.s32 	%p400, %r1490, 10;
	selp.b64 	%rd183, %rd182, %rd181, %p400;
	ld.shared.v2.u64 	{%rd184, %rd185}, [_ZN6thrust24THRUST_300001_SM_1000_NS8cuda_cub4core6detail5shmemE+80];
	add.s64 	%rd186, %rd182, %rd184;
	setp.eq.s32 	%p401, %r1490, 11;
	selp.b64 	%rd187, %rd186, %rd183, %p401;
	add.s64 	%rd188, %rd186, %rd185;
	setp.eq.s32 	%p402, %r1490, 12;
	selp.b64 	%rd189, %rd188, %rd187, %p402;
	ld.shared.v2.u64 	{%rd190, %rd191}, [_ZN6thrust24THRUST_300001_SM_1000_NS8cuda_cub4core6detail5shmemE+96];
	add.s64 	%rd192, %rd188, %rd190;
	setp.eq.s32 	%p403, %r1490, 13;
	selp.b64 	%rd193, %rd192, %rd189, %p403;
	add.s64 	%rd194, %rd192, %rd191;
	setp.eq.s32 	%p404, %r1490, 14;
	selp.b64 	%rd195, %rd194, %rd193, %p404;
	ld.shared.v2.u64 	{%rd196, %rd197}, [_ZN6thrust24THRUST_300001_SM_1000_NS8cuda_cub4core6detail5shmemE+112];
	add.s64 	%rd198, %rd194, %rd196;
	setp.eq.s32 	%p405, %r1490, 15;
	selp.b64 	%rd199, %rd198, %rd195, %p405;
	add.s64 	%rd72, %rd198, %rd197;
	setp.gt.u32 	%p406, %r1489, 31;
	setp.lt.u32 	%p407, %r1489, 32;
	setp.eq.s32 	%p408, %r1433, 0;
	selp.b64 	%rd200, 0, %rd155, %p408;
	add.s64 	%rd581, %rd199, %rd200;
	selp.b64 	%rd74, %rd155, %rd581, %p407;
	@%p406 bra 	$L__BB9_657;
	mov.u32 	%r1491, %tid.x;
	setp.ne.s32 	%p409, %r1491, 0;
	mov.u32 	%r1492, %ctaid.x;
	mul.wide.u32 	%rd201, %r1492, 16;
	add.s64 	%rd75, %rd2, %rd201;
	@%p409 bra 	$L__BB9_635;
	st.shared.u64 	[_ZN6thrust24THRUST_300001_SM_1000_NS8cuda_cub4core6detail5shmemE+184], %rd72;
	add.s64 	%rd202, %rd75, 512;
	mov.b64 	%rd203, 100;
	// begin inline asm
	st.relaxed.gpu.v2.u64 [%rd202], {%rd203, %rd72};
	// end inline asm
$L__BB9_635:
	mov.u32 	%r1493, %nctaid.x;
	setp.gt.u32 	%p410, %r1493, 499;
	@%p410 bra 	$L__BB9_637;
	membar.cta;
	bra.uni 	$L__BB9_638;
$L__BB9_637:
	mov.b32 	%r1494, 450;
	// begin inline asm
	nanosleep.u32 %r1494;
	// end inline asm
$L__BB9_638:
	mov.u32 	%r1495, %tid.x;
	mul.wide.u32 	%rd208, %r1495, 16;
	xor.b64  	%rd209, %rd208, -16;
	add.s64 	%rd210, %rd75, %rd209;
	add.s64 	%rd207, %rd210, 512;
	// begin inline asm
	ld.relaxed.gpu.v2.u64 {%rd579, %rd576}, [%rd207];
	// end inline asm
	mov.u32 	%r1630, %nctaid.x;
$L__BB9_639:
	setp.eq.s64 	%p411, %rd579, 99;
	mov.b32 	%r1496, -1;
	vote.sync.any.pred 	%p412, %p411, %r1496;
	not.pred 	%p413, %p412;
	@%p413 bra 	$L__BB9_644;
	setp.gt.u32 	%p438, %r1630, 499;
	@%p438 bra 	$L__BB9_642;
	membar.cta;
	bra.uni 	$L__BB9_643;
$L__BB9_642:
	mov.b32 	%r1631, 350;
	// begin inline asm
	nanosleep.u32 %r1631;
	// end inline asm
$L__BB9_643:
	// begin inline asm
	ld.relaxed.gpu.v2.u64 {%rd579, %rd576}, [%rd207];
	// end inline asm
	bra.uni 	$L__BB9_639;
$L__BB9_644:
	setp.eq.s64 	%p414, %rd579, 101;
	mov.b32 	%r1548, -1;
	vote.sync.ballot.b32 	%r1549, %p414, %r1548;
	// begin inline asm
	mov.u32 %r1498, %lanemask_ge;
	// end inline asm
	and.b32  	%r1550, %r1549, %r1498;
	or.b32  	%r1551, %r1550, -2147483648;
	add.s32 	%r1552, %r1551, -1;
	not.b32 	%r1553, %r1551;
	and.b32  	%r1554, %r1553, %r1552;
	popc.b32 	%r1502, %r1554;
	mov.b64 	{%r1500, %r1505}, %rd576;
	mov.b32 	%r1506, 1;
	// begin inline asm
	shfl.sync.down.b32 %r1499, %r1500, %r1506, %r1502, %r1548;
	// end inline asm
	// begin inline asm
	shfl.sync.down.b32 %r1504, %r1505, %r1506, %r1502, %r1548;
	// end inline asm
	mov.b64 	%rd211, {%r1499, %r1504};
	setp.lt.s32 	%p416, %r1433, %r1502;
	selp.b64 	%rd212, %rd211, 0, %p416;
	add.s64 	%rd213, %rd212, %rd576;
	mov.b64 	{%r1510, %r1515}, %rd213;
	mov.b32 	%r1516, 2;
	// begin inline asm
	shfl.sync.down.b32 %r1509, %r1510, %r1516, %r1502, %r1548;
	// end inline asm
	// begin inline asm
	shfl.sync.down.b32 %r1514, %r1515, %r1516, %r1502, %r1548;
	// end inline asm
	mov.b64 	%rd214, {%r1509, %r1514};
	add.s32 	%r1555, %r1433, 2;
	setp.gt.s32 	%p417, %r1555, %r1502;
	selp.b64 	%rd215, 0, %rd214, %p417;
	add.s64 	%rd216, %rd215, %rd213;
	mov.b64 	{%r1520, %r1525}, %rd216;
	mov.b32 	%r1526, 4;
	// begin inline asm
	shfl.sync.down.b32 %r1519, %r1520, %r1526, %r1502, %r1548;
	// end inline asm
	// begin inline asm
	shfl.sync.down.b32 %r1524, %r1525, %r1526, %r1502, %r1548;
	// end inline asm
	mov.b64 	%rd217, {%r1519, %r1524};
	add.s32 	%r1556, %r1433, 4;
	setp.gt.s32 	%p418, %r1556, %r1502;
	selp.b64 	%rd218, 0, %rd217, %p418;
	add.s64 	%rd219, %rd218, %rd216;
	mov.b64 	{%r1530, %r1535}, %rd219;
	mov.b32 	%r1536, 8;
	// begin inline asm
	shfl.sync.down.b32 %r1529, %r1530, %r1536, %r1502, %r1548;
	// end inline asm
	// begin inline asm
	shfl.sync.down.b32 %r1534, %r1535, %r1536, %r1502, %r1548;
	// end inline asm
	mov.b64 	%rd220, {%r1529, %r1534};
	add.s32 	%r1557, %r1433, 8;
	setp.gt.s32 	%p419, %r1557, %r1502;
	selp.b64 	%rd221, 0, %rd220, %p419;
	add.s64 	%rd222, %rd221, %rd219;
	mov.b64 	{%r1540, %r1545}, %rd222;
	mov.b32 	%r1546, 16;
	// begin inline asm
	shfl.sync.down.b32 %r1539, %r1540, %r1546, %r1502, %r1548;
	// end inline asm
	// begin inline asm
	shfl.sync.down.b32 %r1544, %r1545, %r1546, %r1502, %r1548;
	// end inline asm
	mov.b64 	%rd223, {%r1539, %r1544};
	add.s32 	%r1558, %r1433, 16;
	setp.gt.s32 	%p420, %r1558, %r1502;
	selp.b64 	%rd224, 0, %rd223, %p420;
	add.s64 	%rd577, %rd224, %rd222;
	mov.u32 	%r1559, %tid.x;
	not.b32 	%r1560, %r1559;
	mov.u32 	%r1561, %ctaid.x;
	add.s32 	%r3144, %r1561, %r1560;
	add.s64 	%rd85, %rd2, 512;
$L__BB9_645:
	setp.ne.s64 	%p421, %rd579, 101;
	mov.b32 	%r1562, -1;
	vote.sync.all.pred 	%p422, %p421, %r1562;
	not.pred 	%p423, %p422;
	@%p423 bra 	$L__BB9_653;
	mul.wide.s32 	%rd232, %r3144, 16;
	add.s64 	%rd233, %rd85, %rd232;
	add.s64 	%rd231, %rd233, -512;
	// begin inline asm
	ld.relaxed.gpu.v2.u64 {%rd579, %rd580}, [%rd231];
	// end inline asm
$L__BB9_647:
	setp.eq.s64 	%p427, %rd579, 99;
	mov.b32 	%r1566, -1;
	vote.sync.any.pred 	%p428, %p427, %r1566;
	not.pred 	%p429, %p428;
	@%p429 bra 	$L__BB9_652;
	mov.u32 	%r1628, %nctaid.x;
	setp.gt.u32 	%p437, %r1628, 499;
	@%p437 bra 	$L__BB9_650;
	membar.cta;
	bra.uni 	$L__BB9_651;
$L__BB9_650:
	mov.b32 	%r1629, 350;
	// begin inline asm
	nanosleep.u32 %r1629;
	// end inline asm
$L__BB9_651:
	mul.wide.s32 	%rd252, %r3144, 16;
	add.s64 	%rd253, %rd85, %rd252;
	add.s64 	%rd251, %rd253, -512;
	// begin inline asm
	ld.relaxed.gpu.v2.u64 {%rd579, %rd580}, [%rd251];
	// end inline asm
	bra.uni 	$L__BB9_647;
$L__BB9_652:
	setp.eq.s64 	%p430, %rd579, 101;
	mov.b32 	%r1617, -1;
	vote.sync.ballot.b32 	%r1618, %p430, %r1617;
	and.b32  	%r1619, %r1618, %r1498;
	or.b32  	%r1620, %r1619, -2147483648;
	add.s32 	%r1621, %r1620, -1;
	not.b32 	%r1622, %r1620;
	and.b32  	%r1623, %r1622, %r1621;
	popc.b32 	%r1571, %r1623;
	mov.b64 	{%r1569, %r1574}, %rd580;
	mov.b32 	%r1575, 1;
	// begin inline asm
	shfl.sync.down.b32 %r1568, %r1569, %r1575, %r1571, %r1617;
	// end inline asm
	// begin inline asm
	shfl.sync.down.b32 %r1573, %r1574, %r1575, %r1571, %r1617;
	// end inline asm
	mov.b64 	%rd234, {%r1568, %r1573};
	setp.lt.s32 	%p432, %r1433, %r1571;
	selp.b64 	%rd235, %rd234, 0, %p432;
	add.s64 	%rd236, %rd235, %rd580;
	mov.b64 	{%r1579, %r1584}, %rd236;
	mov.b32 	%r1585, 2;
	// begin inline asm
	shfl.sync.down.b32 %r1578, %r1579, %r1585, %r1571, %r1617;
	// end inline asm
	// begin inline asm
	shfl.sync.down.b32 %r1583, %r1584, %r1585, %r1571, %r1617;
	// end inline asm
	mov.b64 	%rd237, {%r1578, %r1583};
	add.s32 	%r1624, %r1433, 2;
	setp.gt.s32 	%p433, %r1624, %r1571;
	selp.b64 	%rd238, 0, %rd237, %p433;
	add.s64 	%rd239, %rd236, %rd238;
	mov.b64 	{%r1589, %r1594}, %rd239;
	mov.b32 	%r1595, 4;
	// begin inline asm
	shfl.sync.down.b32 %r1588, %r1589, %r1595, %r1571, %r1617;
	// end inline asm
	// begin inline asm
	shfl.sync.down.b32 %r1593, %r1594, %r1595, %r1571, %r1617;
	// end inline asm
	mov.b64 	%rd240, {%r1588, %r1593};
	add.s32 	%r1625, %r1433, 4;
	setp.gt.s32 	%p434, %r1625, %r1571;
	selp.b64 	%rd241, 0, %rd240, %p434;
	add.s64 	%rd242, %rd241, %rd239;
	mov.b64 	{%r1599, %r1604}, %rd242;
	mov.b32 	%r1605, 8;
	// begin inline asm
	shfl.sync.down.b32 %r1598, %r1599, %r1605, %r1571, %r1617;
	// end inline asm
	// begin inline asm
	shfl.sync.down.b32 %r1603, %r1604, %r1605, %r1571, %r1617;
	// end inline asm
	mov.b64 	%rd243, {%r1598, %r1603};
	add.s32 	%r1626, %r1433, 8;
	setp.gt.s32 	%p435, %r1626, %r1571;
	selp.b64 	%rd244, 0, %rd243, %p435;
	add.s64 	%rd245, %rd244, %rd242;
	mov.b64 	{%r1609, %r1614}, %rd245;
	mov.b32 	%r1615, 16;
	// begin inline asm
	shfl.sync.down.b32 %r1608, %r1609, %r1615, %r1571, %r1617;
	// end inline asm
	// begin inline asm
	shfl.sync.down.b32 %r1613, %r1614, %r1615, %r1571, %r1617;
	// end inline asm
	mov.b64 	%rd246, {%r1608, %r1613};
	add.s32 	%r1627, %r1433, 16;
	setp.gt.s32 	%p436, %r1627, %r1571;
	selp.b64 	%rd247, 0, %rd246, %p436;
	add.s64 	%rd248, %rd245, %rd577;
	add.s64 	%rd577, %rd248, %rd247;
	add.s32 	%r3144, %r3144, -32;
	bra.uni 	$L__BB9_645;
$L__BB9_653:
	mov.u32 	%r1564, %tid.x;
	setp.ne.s32 	%p424, %r1564, 0;
	@%p424 bra 	$L__BB9_655;
	add.s64 	%rd227, %rd577, %rd72;
	add.s64 	%rd225, %rd75, 512;
	mov.b64 	%rd226, 101;
	// begin inline asm
	st.relaxed.gpu.v2.u64 [%rd225], {%rd226, %rd227};
	// end inline asm
	st.shared.u64 	[_ZN6thrust24THRUST_300001_SM_1000_NS8cuda_cub4core6detail5shmemE+168], %rd577;
	st.shared.u64 	[_ZN6thrust24THRUST_300001_SM_1000_NS8cuda_cub4core6detail5shmemE+176], %rd227;
$L__BB9_655:
	setp.ne.s32 	%p425, %r1433, 0;
	mov.u64 	%rd581, %rd74;
	@%p425 bra 	$L__BB9_657;
	st.shared.u64 	[_ZN6thrust24THRUST_300001_SM_1000_NS8cuda_cub4core6detail5shmemE+144], %rd577;
	mov.u64 	%rd581, %rd577;
$L__BB9_657:
	mov.u32 	%r1565, %tid.x;
	setp.eq.s32 	%p426, %r1565, 0;
	bar.sync 	0;
	@%p426 bra 	$L__BB9_659;
	ld.shared.u64 	%rd228, [_ZN6thrust24THRUST_300001_SM_1000_NS8cuda_cub4core6detail5shmemE+144];
	add.s64 	%rd581, %rd228, %rd581;
$L__BB9_659:
	ld.shared.u64 	%rd584, [_ZN6thrust24THRUST_300001_SM_1000_NS8cuda_cub4core6detail5shmemE+184];
	ld.shared.u64 	%rd585, [_ZN6thrust24THRUST_300001_SM_1000_NS8cuda_cub4core6detail5shmemE+168];
$L__BB9_660:
	setp.ge.s32 	%p461, %r713, %r706;
	bar.sync 	0;
	cvt.u32.u64 	%r1691, %rd585;
	cvt.u32.u64 	%r1692, %rd581;
	sub.s32 	%r3207, %r1692, %r1691;
	mov.u32 	%r3146, %r3207;
	@%p461 bra 	$L__BB9_662;
	add.s32 	%r3146, %r3207, 1;
	shl.b32 	%r1693, %r3207, 2;
	mov.u32 	%r1694, _ZN6thrust24THRUST_300001_SM_1000_NS8cuda_cub4core6detail5shmemE;
	add.s32 	%r1695, %r1694, %r1693;
	st.shared.u32 	[%r1695+2048], %r711;
$L__BB9_662:
	setp.ge.s32 	%p462, %r724, %r706;
	@%p462 bra 	$L__BB9_664;
	add.s32 	%r915, %r3146, 1;
	shl.b32 	%r1696, %r3146, 2;
	mov.u32 	%r1697, _ZN6thrust24THRUST_300001_SM_1000_NS8cuda_cub4core6detail5shmemE;
	add.s32 	%r1698, %r1697, %r1696;
	st.shared.u32 	[%r1698+2048], %r722;
	mov.u32 	%r3146, %r915;
$L__BB9_664:
	setp.ge.s32 	%p463, %r735, %r706;
	@%p463 bra 	$L__BB9_666;
	add.s32 	%r917, %r3146, 1;
	shl.b32 	%r1699, %r3146, 2;
	mov.u32 	%r1700, _ZN6thrust24THRUST_300001_SM_1000_NS8cuda_cub4core6detail5shmemE;
	add.s32 	%r1701, %r1700, %r1699;
	st.shared.u32 	[%r1701+2048], %r733;
	mov.u32 	%r3146, %r917;
$L__BB9_666:
	setp.ge.s32 	%p464, %r746, %r706;
	@%p464 bra 	$L__BB9_668;
	add.s32 	%r919, %r3146, 1;
	shl.b32 	%r1702, %r3146, 2;
	mov.u32 	%r1703, _ZN6thrust24THRUST_300001_SM_1000_NS8cuda_cub4core6detail5shmemE;
	add.s32 	%r1704, %r1703, %r1702;
	st.shared.u32 	[%r1704+2048], %r744;
	mov.u32 	%r3146, %r919;
$L__BB9_668:
	setp.ge.s32 	%p465, %r757, %r706;
	@%p465 bra 	$L__BB9_670;
	add.s32 	%r921, %r3146, 1;
	shl.b32 	%r1705, %r3146, 2;
	mov.u32 	%r1706, _ZN6thrust24THRUST_300001_SM_1000_NS8cuda_cub4core6detail5shmemE;
	add.s32 	%r1707, %r1706, %r1705;
	st.shared.u32 	[%r1707+2048], %r755;
	mov.u32 	%r3146, %r921;
$L__BB9_670:
	and.b32  	%r923, %r778, 32;
	setp.eq.s32 	%p466, %r923, 0;
	@%p466 bra 	$L__BB9_672;
	add.s32 	%r924, %r3146, 1;
	shl.b32 	%r1708, %r3146, 2;
	mov.u32 	%r1709, _ZN6thrust24THRUST_300001_SM_1000_NS8cuda_cub4core6detail5shmemE;
	add.s32 	%r1710, %r1709, %r1708;
	st.shared.u32 	[%r1710+2048], %r766;
	mov.u32 	%r3146, %r924;
$L__BB9_672:
	and.b32  	%r926, %r778, 64;
	setp.eq.s32 	%p467, %r926, 0;
	@%p467 bra 	$L__BB9_674;
	add.s32 	%r927, %r3146, 1;
	shl.b32 	%r1711, %r3146, 2;
	mov.u32 	%r1712, _ZN6thrust24THRUST_300001_SM_1000_NS8cuda_cub4core6detail5shmemE;
	add.s32 	%r1713, %r1712, %r1711;
	st.shared.u32 	[%r1713+2048], %r776;
	mov.u32 	%r3146, %r927;
$L__BB9_674:
	and.b32  	%r929, %r799, 128;
	setp.eq.s32 	%p468, %r929, 0;
	@%p468 bra 	$L__BB9_676;
	add.s32 	%r930, %r3146, 1;
	shl.b32 	%r1714, %r3146, 2;
	mov.u32 	%r1715, _ZN6thrust24THRUST_300001_SM_1000_NS8cuda_cub4core6detail5shmemE;
	add.s32 	%r1716, %r1715, %r1714;
	st.shared.u32 	[%r1716+2048], %r787;
	mov.u32 	%r3146, %r930;
$L__BB9_676:
	and.b32  	%r932, %r799, 256;
	setp.eq.s32 	%p469, %r932, 0;
	@%p469 bra 	$L__BB9_678;
	add.s32 	%r933, %r3146, 1;
	shl.b32 	%r1717, %r3146, 2;
	mov.u32 	%r1718, _ZN6thrust24THRUST_300001_SM_1000_NS8cuda_cub4core6detail5shmemE;
	add.s32 	%r1719, %r1718, %r1717;
	st.shared.u32 	[%r1719+2048], %r797;
	mov.u32 	%r3146, %r933;
$L__BB9_678:
	and.b32  	%r935, %r820, 512;
	setp.eq.s32 	%p470, %r935, 0;
	@%p470 bra 	$L__BB9_680;
	add.s32 	%r936, %r3146, 1;
	shl.b32 	%r1720, %r3146, 2;
	mov.u32 	%r1721, _ZN6thrust24THRUST_300001_SM_1000_NS8cuda_cub4core6detail5shmemE;
	add.s32 	%r1722, %r1721, %r1720;
	st.shared.u32 	[%r1722+2048], %r808;
	mov.u32 	%r3146, %r936;
$L__BB9_680:
	and.b32  	%r938, %r820, 1024;
	setp.eq.s32 	%p471, %r938, 0;
	@%p471 bra 	$L__BB9_682;
	add.s32 	%r939, %r3146, 1;
	shl.b32 	%r1723, %r3146, 2;
	mov.u32 	%r1724, _ZN6thrust24THRUST_300001_SM_1000_NS8cuda_cub4core6detail5shmemE;
	add.s32 	%r1725, %r1724, %r1723;
	st.shared.u32 	[%r1725+2048], %r818;
	mov.u32 	%r3146, %r939;
$L__BB9_682:
	and.b32  	%r941, %r841, 2048;
	setp.eq.s32 	%p472, %r941, 0;
	@%p472 bra 	$L__BB9_684;
	add.s32 	%r942, %r3146, 1;
	shl.b32 	%r1726, %r3146, 2;
	mov.u32 	%r1727, _ZN6thrust24THRUST_300001_SM_1000_NS8cuda_cub4core6detail5shmemE;
	add.s32 	%r1728, %r1727, %r1726;
	st.shared.u32 	[%r1728+2048], %r829;
	mov.u32 	%r3146, %r942;
$L__BB9_684:
	and.b32  	%r944, %r841, 4096;
	setp.eq.s32 	%p473, %r944, 0;
	@%p473 bra 	$L__BB9_686;
	add.s32 	%r945, %r3146, 1;
	shl.b32 	%r1729, %r3146, 2;
	mov.u32 	%r1730, _ZN6thrust24THRUST_300001_SM_1000_NS8cuda_cub4core6detail5shmemE;
	add.s32 	%r1731, %r1730, %r1729;
	st.shared.u32 	[%r1731+2048], %r839;
	mov.u32 	%r3146, %r945;
$L__BB9_686:
	and.b32  	%r947, %r862, 8192;
	setp.eq.s32 	%p474, %r947, 0;
	@%p474 bra 	$L__BB9_688;
	add.s32 	%r948, %r3146, 1;
	shl.b32 	%r1732, %r3146, 2;
	mov.u32 	%r1733, _ZN6thrust24THRUST_300001_SM_1000_NS8cuda_cub4core6detail5shmemE;
	add.s32 	%r1734, %r1733, %r1732;
	st.shared.u32 	[%r1734+2048], %r850;
	mov.u32 	%r3146, %r948;
$L__BB9_688:
	and.b32  	%r950, %r862, 16384;
	setp.eq.s32 	%p475, %r950, 0;
	@%p475 bra 	$L__BB9_690;
	add.s32 	%r951, %r3146, 1;
	shl.b32 	%r1735, %r3146, 2;
	mov.u32 	%r1736, _ZN6thrust24THRUST_300001_SM_1000_NS8cuda_cub4core6detail5shmemE;
	add.s32 	%r1737, %r1736, %r1735;
	st.shared.u32 	[%r1737+2048], %r860;
	mov.u32 	%r3146, %r951;
$L__BB9_690:
	and.b32  	%r953, %r883, 32768;
	setp.eq.s32 	%p476, %r953, 0;
	@%p476 bra 	$L__BB9_692;
	add.s32 	%r954, %r3146, 1;
	shl.b32 	%r1738, %r3146, 2;
	mov.u32 	%r1739, _ZN6thrust24THRUST_300001_SM_1000_NS8cuda_cub4core6detail5shmemE;
	add.s32 	%r1740, %r1739, %r1738;
	st.shared.u32 	[%r1740+2048], %r871;
	mov.u32 	%r3146, %r954;
$L__BB9_692:
	and.b32  	%r956, %r883, 65536;
	setp.eq.s32 	%p477, %r956, 0;
	@%p477 bra 	$L__BB9_694;
	add.s32 	%r957, %r3146, 1;
	shl.b32 	%r1741, %r3146, 2;
	mov.u32 	%r1742, _ZN6thrust24THRUST_300001_SM_1000_NS8cuda_cub4core6detail5shmemE;
	add.s32 	%r1743, %r1742, %r1741;
	st.shared.u32 	[%r1743+2048], %r881;
	mov.u32 	%r3146, %r957;
$L__BB9_694:
	and.b32  	%r959, %r904, 131072;
	setp.eq.s32 	%p478, %r959, 0;
	@%p478 bra 	$L__BB9_696;
	add.s32 	%r960, %r3146, 1;
	shl.b32 	%r1744, %r3146, 2;
	mov.u32 	%r1745, _ZN6thrust24THRUST_300001_SM_1000_NS8cuda_cub4core6detail5shmemE;
	add.s32 	%r1746, %r1745, %r1744;
	st.shared.u32 	[%r1746+2048], %r892;
	mov.u32 	%r3146, %r960;
$L__BB9_696:
	and.b32  	%r962, %r904, 262144;
	setp.eq.s32 	%p479, %r962, 0;
	@%p479 bra 	$L__BB9_698;
	shl.b32 	%r1747, %r3146, 2;
	mov.u32 	%r1748, _ZN6thrust24THRUST_300001_SM_1000_NS8cuda_cub4core6detail5shmemE;
	add.s32 	%r1749, %r1748, %r1747;
	st.shared.u32 	[%r1749+2048], %r902;
$L__BB9_698:
	bar.sync 	0;
	cvt.u32.u64 	%r1750, %rd584;
	mov.u32 	%r3167, %tid.x;
	setp.ge.s32 	%p480, %r3167, %r1750;
	@%p480 bra 	$L__BB9_705;
	not.b32 	%r1752, %r3167;
	add.s32 	%r1754, %r1752, %r1750;
	and.b32  	%r1755, %r1754, 1536;
	setp.eq.s32 	%p481, %r1755, 1536;
	@%p481 bra 	$L__BB9_702;
	mov.u32 	%r1756, %tid.x;
	not.b32 	%r1757, %r1756;
	cvt.u32.u64 	%r1758, %rd584;
	add.s32 	%r1759, %r1757, %r1758;
	shr.u32 	%r1760, %r1759, 9;
	add.s32 	%r1761, %r1760, 1;
	and.b32  	%r1762, %r1761, 3;
	shl.b32 	%r1763, %r1756, 2;
	mov.u32 	%r1764, _ZN6thrust24THRUST_300001_SM_1000_NS8cuda_cub4core6detail5shmemE;
	add.s32 	%r1765, %r1763, %r1764;
	add.s32 	%r3164, %r1765, 2048;
	cvt.u64.u32 	%rd324, %r1756;
	add.s64 	%rd325, %rd585, %rd324;
	shl.b64 	%rd326, %rd325, 2;
	add.s64 	%rd586, %rd7, %rd326;
	neg.s32 	%r3163, %r1762;
	and.b32  	%r1770, %r1759, 1536;
	add.s32 	%r1771, %r1770, 512;
	and.b32  	%r1772, %r1771, 1536;
	add.s32 	%r3167, %r1756, %r1772;
$L__BB9_701:
	.pragma "nounroll";
	ld.shared.u32 	%r1773, [%r3164];
	st.global.u32 	[%rd586], %r1773;
	add.s32 	%r3164, %r3164, 2048;
	add.s64 	%rd586, %rd586, 2048;
	add.s32 	%r3163, %r3163, 1;
	setp.ne.s32 	%p482, %r3163, 0;
	@%p482 bra 	$L__BB9_701;
$L__BB9_702:
	mov.u32 	%r1774, %tid.x;
	not.b32 	%r1775, %r1774;
	cvt.u32.u64 	%r1776, %rd584;
	add.s32 	%r1777, %r1775, %r1776;
	setp.lt.u32 	%p483, %r1777, 1536;
	@%p483 bra 	$L__BB9_705;
	cvt.u64.u32 	%rd327, %r3167;
	add.s64 	%rd328, %rd585, %rd327;
	shl.b64 	%rd329, %rd328, 2;
	add.s64 	%rd330, %rd329, %rd7;
	add.s64 	%rd587, %rd330, 4096;
	shl.b32 	%r1778, %r3167, 2;
	mov.u32 	%r1779, _ZN6thrust24THRUST_300001_SM_1000_NS8cuda_cub4core6detail5shmemE;
	add.s32 	%r1780, %r1778, %r1779;
	add.s32 	%r3166, %r1780, 8192;
$L__BB9_704:
	ld.shared.u32 	%r1781, [%r3166+-6144];
	st.global.u32 	[%rd587+-4096], %r1781;
	ld.shared.u32 	%r1782, [%r3166+-4096];
	st.global.u32 	[%rd587+-2048], %r1782;
	ld.shared.u32 	%r1783, [%r3166+-2048];
	st.global.u32 	[%rd587], %r1783;
	ld.shared.u32 	%r1784, [%r3166];
	st.global.u32 	[%rd587+2048], %r1784;
	add.s32 	%r3167, %r3167, 2048;
	add.s64 	%rd587, %rd587, 8192;
	add.s32 	%r3166, %r3166, 8192;
	setp.lt.s32 	%p484, %r3167, %r1776;
	@%p484 bra 	$L__BB9_704;
$L__BB9_705:
	mov.u32 	%r977, %tid.x;
	setp.ge.s32 	%p485, %r977, %r559;
	add.s64 	%rd111, %rd5, %rd136;
	add.s64 	%rd112, %rd6, %rd138;
	@%p485 bra 	$L__BB9_709;
	setp.ge.s32 	%p486, %r977, %r556;
	@%p486 bra 	$L__BB9_708;
	ld.global.u32 	%r3168, [%rd111];
	bra.uni 	$L__BB9_709;
$L__BB9_708:
	ld.global.u32 	%r3168, [%rd112];
$L__BB9_709:
	add.s32 	%r981, %r977, 512;
	setp.ge.s32 	%p487, %r981, %r559;
	@%p487 bra 	$L__BB9_713;
	setp.lt.s32 	%p488, %r981, %r556;
	@%p488 bra 	$L__BB9_712;
	ld.global.u32 	%r3169, [%rd112+2048];
	bra.uni 	$L__BB9_713;
$L__BB9_712:
	ld.global.u32 	%r3169, [%rd111+2048];
$L__BB9_713:
	or.b32  	%r985, %r977, 1024;
	setp.ge.s32 	%p489, %r985, %r559;
	@%p489 bra 	$L__BB9_717;
	setp.lt.s32 	%p490, %r985, %r556;
	@%p490 bra 	$L__BB9_716;
	ld.global.u32 	%r3170, [%rd112+4096];
	bra.uni 	$L__BB9_717;
$L__BB9_716:
	ld.global.u32 	%r3170, [%rd111+4096];
$L__BB9_717:
	add.s32 	%r1790, %r977, 1536;
	setp.ge.s32 	%p491, %r1790, %r559;
	@%p491 bra 	$L__BB9_721;
	setp.lt.s32 	%p492, %r1790, %r556;
	@%p492 bra 	$L__BB9_720;
	ld.global.u32 	%r3171, [%rd112+6144];
	bra.uni 	$L__BB9_721;
$L__BB9_720:
	ld.global.u32 	%r3171, [%rd111+6144];
$L__BB9_721:
	or.b32  	%r1793, %r977, 2048;
	setp.ge.s32 	%p493, %r1793, %r559;
	@%p493 bra 	$L__BB9_725;
	setp.lt.s32 	%p494, %r1793, %r556;
	@%p494 bra 	$L__BB9_724;
	ld.global.u32 	%r3172, [%rd112+8192];
	bra.uni 	$L__BB9_725;
$L__BB9_724:
	ld.global.u32 	%r3172, [%rd111+8192];
$L__BB9_725:
	add.s32 	%r1797, %r977, 2560;
	setp.ge.s32 	%p495, %r1797, %r559;
	@%p495 bra 	$L__BB9_729;
	setp.lt.s32 	%p496, %r1797, %r556;
	@%p496 bra 	$L__BB9_728;
	ld.global.u32 	%r3173, [%rd112+10240];
	bra.uni 	$L__BB9_729;
$L__BB9_728:
	ld.global.u32 	%r3173, [%rd111+10240];
$L__BB9_729:
	or.b32  	%r1802, %r977, 3072;
	setp.ge.s32 	%p497, %r1802, %r559;
	@%p497 bra 	$L__BB9_733;
	setp.lt.s32 	%p498, %r1802, %r556;
	@%p498 bra 	$L__BB9_732;
	ld.global.u32 	%r3174, [%rd112+12288];
	bra.uni 	$L__BB9_733;
$L__BB9_732:
	ld.global.u32 	%r3174, [%rd111+12288];
$L__BB9_733:
	add.s32 	%r1807, %r977, 3584;
	setp.ge.s32 	%p499, %r1807, %r559;
	@%p499 bra 	$L__BB9_737;
	setp.lt.s32 	%p500, %r1807, %r556;
	@%p500 bra 	$L__BB9_736;
	ld.global.u32 	%r3175, [%rd112+14336];
	bra.uni 	$L__BB9_737;
$L__BB9_736:
	ld.global.u32 	%r3175, [%rd111+14336];
$L__BB9_737:
	or.b32  	%r1812, %r977, 4096;
	setp.ge.s32 	%p501, %r1812, %r559;
	@%p501 bra 	$L__BB9_741;
	or.b32  	%r1814, %r977, 4096;
	setp.lt.s32 	%p502, %r1814, %r556;
	@%p502 bra 	$L__BB9_740;
	ld.global.u32 	%r3176, [%rd112+16384];
	bra.uni 	$L__BB9_741;
$L__BB9_740:
	ld.global.u32 	%r3176, [%rd111+16384];
$L__BB9_741:
	add.s32 	%r1817, %r977, 4608;
	setp.ge.s32 	%p503, %r1817, %r559;
	@%p503 bra 	$L__BB9_745;
	add.s32 	%r1819, %r977, 4608;
	setp.lt.s32 	%p504, %r1819, %r556;
	@%p504 bra 	$L__BB9_744;
	ld.global.u32 	%r3177, [%rd112+18432];
	bra.uni 	$L__BB9_745;
$L__BB9_744:
	ld.global.u32 	%r3177, [%rd111+18432];
$L__BB9_745:
	mov.u32 	%r1821, %tid.x;
	or.b32  	%r1822, %r1821, 5120;
	setp.ge.s32 	%p505, %r1822, %r559;
	@%p505 bra 	$L__BB9_749;
	mov.u32 	%r1823, %tid.x;
	or.b32  	%r1824, %r1823, 5120;
	setp.lt.s32 	%p506, %r1824, %r556;
	@%p506 bra 	$L__BB9_748;
	ld.global.u32 	%r3178, [%rd112+20480];
	bra.uni 	$L__BB9_749;
$L__BB9_748:
	ld.global.u32 	%r3178, [%rd111+20480];
$L__BB9_749:
	mov.u32 	%r1826, %tid.x;
	add.s32 	%r1827, %r1826, 5632;
	setp.ge.s32 	%p507, %r1827, %r559;
	@%p507 bra 	$L__BB9_753;
	mov.u32 	%r1828, %tid.x;
	add.s32 	%r1829, %r1828, 5632;
	setp.lt.s32 	%p508, %r1829, %r556;
	@%p508 bra 	$L__BB9_752;
	ld.global.u32 	%r3179, [%rd112+22528];
	bra.uni 	$L__BB9_753;
$L__BB9_752:
	ld.global.u32 	%r3179, [%rd111+22528];
$L__BB9_753:
	mov.u32 	%r1831, %tid.x;
	or.b32  	%r1832, %r1831, 6144;
	setp.ge.s32 	%p509, %r1832, %r559;
	@%p509 bra 	$L__BB9_757;
	mov.u32 	%r1833, %tid.x;
	or.b32  	%r1834, %r1833, 6144;
	setp.lt.s32 	%p510, %r1834, %r556;
	@%p510 bra 	$L__BB9_756;
	ld.global.u32 	%r3180, [%rd112+24576];
	bra.uni 	$L__BB9_757;
$L__BB9_756:
	ld.global.u32 	%r3180, [%rd111+24576];
$L__BB9_757:
	mov.u32 	%r1836, %tid.x;
	add.s32 	%r1837, %r1836, 6656;
	setp.ge.s32 	%p511, %r1837, %r559;
	@%p511 bra 	$L__BB9_761;
	mov.u32 	%r1838, %tid.x;
	add.s32 	%r1839, %r1838, 6656;
	setp.lt.s32 	%p512, %r1839, %r556;
	@%p512 bra 	$L__BB9_760;
	ld.global.u32 	%r3181, [%rd112+26624];
	bra.uni 	$L__BB9_761;
$L__BB9_760:
	ld.global.u32 	%r3181, [%rd111+26624];
$L__BB9_761:
	mov.u32 	%r1841, %tid.x;
	or.b32  	%r1842, %r1841, 7168;
	setp.ge.s32 	%p513, %r1842, %r559;
	@%p513 bra 	$L__BB9_765;
	mov.u32 	%r1843, %tid.x;
	or.b32  	%r1844, %r1843, 7168;
	setp.lt.s32 	%p514, %r1844, %r556;
	@%p514 bra 	$L__BB9_764;
	ld.global.u32 	%r3182, [%rd112+28672];
	bra.uni 	$L__BB9_765;
$L__BB9_764:
	ld.global.u32 	%r3182, [%rd111+28672];
$L__BB9_765:
	mov.u32 	%r1846, %tid.x;
	add.s32 	%r1847, %r1846, 7680;
	setp.ge.s32 	%p515, %r1847, %r559;
	@%p515 bra 	$L__BB9_769;
	mov.u32 	%r1848, %tid.x;
	add.s32 	%r1849, %r1848, 7680;
	setp.lt.s32 	%p516, %r1849, %r556;
	@%p516 bra 	$L__BB9_768;
	ld.global.u32 	%r3183, [%rd112+30720];
	bra.uni 	$L__BB9_769;
$L__BB9_768:
	ld.global.u32 	%r3183, [%rd111+30720];
$L__BB9_769:
	mov.u32 	%r1851, %tid.x;
	or.b32  	%r1852, %r1851, 8192;
	setp.ge.s32 	%p517, %r1852, %r559;
	@%p517 bra 	$L__BB9_773;
	mov.u32 	%r1853, %tid.x;
	or.b32  	%r1854, %r1853, 8192;
	setp.lt.s32 	%p518, %r1854, %r556;
	@%p518 bra 	$L__BB9_772;
	ld.global.u32 	%r3184, [%rd112+32768];
	bra.uni 	$L__BB9_773;
$L__BB9_772:
	ld.global.u32 	%r3184, [%rd111+32768];
$L__BB9_773:
	mov.u32 	%r1856, %tid.x;
	add.s32 	%r1857, %r1856, 8704;
	setp.ge.s32 	%p519, %r1857, %r559;
	@%p519 bra 	$L__BB9_777;
	mov.u32 	%r1858, %tid.x;
	add.s32 	%r1859, %r1858, 8704;
	setp.lt.s32 	%p520, %r1859, %r556;
	@%p520 bra 	$L__BB9_776;
	ld.global.u32 	%r3185, [%rd112+34816];
	bra.uni 	$L__BB9_777;
$L__BB9_776:
	ld.global.u32 	%r3185, [%rd111+34816];
$L__BB9_777:
	mov.u32 	%r1861, %tid.x;
	or.b32  	%r1862, %r1861, 9216;
	setp.ge.s32 	%p521, %r1862, %r559;
	@%p521 bra 	$L__BB9_781;
	mov.u32 	%r1863, %tid.x;
	or.b32  	%r1864, %r1863, 9216;
	setp.lt.s32 	%p522, %r1864, %r556;
	@%p522 bra 	$L__BB9_780;
	ld.global.u32 	%r3186, [%rd112+36864];
	bra.uni 	$L__BB9_781;
$L__BB9_780:
	ld.global.u32 	%r3186, [%rd111+36864];
$L__BB9_781:
	bar.sync 	0;
	mov.u32 	%r1865, %tid.x;
	shl.b32 	%r1866, %r1865, 2;
	mov.u32 	%r1867, _ZN6thrust24THRUST_300001_SM_1000_NS8cuda_cub4core6detail5shmemE;
	add.s32 	%r1868, %r1867, %r1866;
	st.shared.u32 	[%r1868+2048], %r3168;
	st.shared.u32 	[%r1868+4096], %r3169;
	st.shared.u32 	[%r1868+6144], %r3170;
	st.shared.u32 	[%r1868+8192], %r3171;
	st.shared.u32 	[%r1868+10240], %r3172;
	st.shared.u32 	[%r1868+12288], %r3173;
	st.shared.u32 	[%r1868+14336], %r3174;
	st.shared.u32 	[%r1868+16384], %r3175;
	st.shared.u32 	[%r1868+18432], %r3176;
	st.shared.u32 	[%r1868+20480], %r3177;
	st.shared.u32 	[%r1868+22528], %r3178;
	st.shared.u32 	[%r1868+24576], %r3179;
	st.shared.u32 	[%r1868+26624], %r3180;
	st.shared.u32 	[%r1868+28672], %r3181;
	st.shared.u32 	[%r1868+30720], %r3182;
	st.shared.u32 	[%r1868+32768], %r3183;
	st.shared.u32 	[%r1868+34816], %r3184;
	st.shared.u32 	[%r1868+36864], %r3185;
	st.shared.u32 	[%r1868+38912], %r3186;
	bar.sync 	0;
	@%p461 bra 	$L__BB9_783;
	shl.b32 	%r1869, %r712, 2;
	mov.u32 	%r1870, _ZN6thrust24THRUST_300001_SM_1000_NS8cuda_cub4core6detail5shmemE;
	add.s32 	%r1871, %r1870, %r1869;
	ld.shared.u32 	%r3168, [%r1871+2048];
$L__BB9_783:
	@%p462 bra 	$L__BB9_785;
	shl.b32 	%r1872, %r723, 2;
	mov.u32 	%r1873, _ZN6thrust24THRUST_300001_SM_1000_NS8cuda_cub4core6detail5shmemE;
	add.s32 	%r1874, %r1873, %r1872;
	ld.shared.u32 	%r3169, [%r1874+2048];
$L__BB9_785:
	@%p463 bra 	$L__BB9_787;
	shl.b32 	%r1875, %r734, 2;
	mov.u32 	%r1876, _ZN6thrust24THRUST_300001_SM_1000_NS8cuda_cub4core6detail5shmemE;
	add.s32 	%r1877, %r1876, %r1875;
	ld.shared.u32 	%r3170, [%r1877+2048];
$L__BB9_787:
	@%p464 bra 	$L__BB9_789;
	shl.b32 	%r1878, %r745, 2;
	mov.u32 	%r1879, _ZN6thrust24THRUST_300001_SM_1000_NS8cuda_cub4core6detail5shmemE;
	add.s32 	%r1880, %r1879, %r1878;
	ld.shared.u32 	%r3171, [%r1880+2048];
$L__BB9_789:
	@%p465 bra 	$L__BB9_791;
	shl.b32 	%r1881, %r756, 2;
	mov.u32 	%r1882, _ZN6thrust24THRUST_300001_SM_1000_NS8cuda_cub4core6detail5shmemE;
	add.s32 	%r1883, %r1882, %r1881;
	ld.shared.u32 	%r3172, [%r1883+2048];
$L__BB9_791:
	@%p466 bra 	$L__BB9_793;
	shl.b32 	%r1884, %r767, 2;
	mov.u32 	%r1885, _ZN6thrust24THRUST_300001_SM_1000_NS8cuda_cub4core6detail5shmemE;
	add.s32 	%r1886, %r1885, %r1884;
	ld.shared.u32 	%r3173, [%r1886+2048];
$L__BB9_793:
	setp.eq.s32 	%p529, %r926, 0;
	@%p529 bra 	$L__BB9_795;
	shl.b32 	%r1887, %r777, 2;
	mov.u32 	%r1888, _ZN6thrust24THRUST_300001_SM_1000_NS8cuda_cub4core6detail5shmemE;
	add.s32 	%r1889, %r1888, %r1887;
	ld.shared.u32 	%r3174, [%r1889+2048];
$L__BB9_795:
	setp.eq.s32 	%p530, %r929, 0;
	@%p530 bra 	$L__BB9_797;
	shl.b32 	%r1890, %r788, 2;
	mov.u32 	%r1891, _ZN6thrust24THRUST_300001_SM_1000_NS8cuda_cub4core6detail5shmemE;
	add.s32 	%r1892, %r1891, %r1890;
	ld.shared.u32 	%r3175, [%r1892+2048];
$L__BB9_797:
	setp.eq.s32 	%p531, %r932, 0;
	@%p531 bra 	$L__BB9_799;
	shl.b32 	%r1893, %r798, 2;
	mov.u32 	%r1894, _ZN6thrust24THRUST_300001_SM_1000_NS8cuda_cub4core6detail5shmemE;
	add.s32 	%r1895, %r1894, %r1893;
	ld.shared.u32 	%r3176, [%r1895+2048];
$L__BB9_799:
	setp.eq.s32 	%p532, %r935, 0;
	@%p532 bra 	$L__BB9_801;
	shl.b32 	%r1896, %r809, 2;
	mov.u32 	%r1897, _ZN6thrust24THRUST_300001_SM_1000_NS8cuda_cub4core6detail5shmemE;
	add.s32 	%r1898, %r1897, %r1896;
	ld.shared.u32 	%r3177, [%r1898+2048];
$L__BB9_801:
	setp.eq.s32 	%p533, %r938, 0;
	@%p533 bra 	$L__BB9_803;
	shl.b32 	%r1899, %r819, 2;
	mov.u32 	%r1900, _ZN6thrust24THRUST_300001_SM_1000_NS8cuda_cub4core6detail5shmemE;
	add.s32 	%r1901, %r1900, %r1899;
	ld.shared.u32 	%r3178, [%r1901+2048];
$L__BB9_803:
	setp.eq.s32 	%p534, %r941, 0;
	@%p534 bra 	$L__BB9_805;
	shl.b32 	%r1902, %r830, 2;
	mov.u32 	%r1903, _ZN6thrust24THRUST_300001_SM_1000_NS8cuda_cub4core6detail5shmemE;
	add.s32 	%r1904, %r1903, %r1902;
	ld.shared.u32 	%r3179, [%r1904+2048];
$L__BB9_805:
	setp.eq.s32 	%p535, %r944, 0;
	@%p535 bra 	$L__BB9_807;
	shl.b32 	%r1905, %r840, 2;
	mov.u32 	%r1906, _ZN6thrust24THRUST_300001_SM_1000_NS8cuda_cub4core6detail5shmemE;
	add.s32 	%r1907, %r1906, %r1905;
	ld.shared.u32 	%r3180, [%r1907+2048];
$L__BB9_807:
	setp.eq.s32 	%p536, %r947, 0;
	@%p536 bra 	$L__BB9_809;
	shl.b32 	%r1908, %r851, 2;
	mov.u32 	%r1909, _ZN6thrust24THRUST_300001_SM_1000_NS8cuda_cub4core6detail5shmemE;
	add.s32 	%r1910, %r1909, %r1908;
	ld.shared.u32 	%r3181, [%r1910+2048];
$L__BB9_809:
	setp.eq.s32 	%p537, %r950, 0;
	@%p537 bra 	$L__BB9_811;
	shl.b32 	%r1911, %r861, 2;
	mov.u32 	%r1912, _ZN6thrust24THRUST_300001_SM_1000_NS8cuda_cub4core6detail5shmemE;
	add.s32 	%r1913, %r1912, %r1911;
	ld.shared.u32 	%r3182, [%r1913+2048];
$L__BB9_811:
	setp.eq.s32 	%p538, %r953, 0;
	@%p538 bra 	$L__BB9_813;
	shl.b32 	%r1914, %r872, 2;
	mov.u32 	%r1915, _ZN6thrust24THRUST_300001_SM_1000_NS8cuda_cub4core6detail5shmemE;
	add.s32 	%r1916, %r1915, %r1914;
	ld.shared.u32 	%r3183, [%r1916+2048];
$L__BB9_813:
	setp.eq.s32 	%p539, %r956, 0;
	@%p539 bra 	$L__BB9_815;
	shl.b32 	%r1917, %r882, 2;
	mov.u32 	%r1918, _ZN6thrust24THRUST_300001_SM_1000_NS8cuda_cub4core6detail5shmemE;
	add.s32 	%r1919, %r1918, %r1917;
	ld.shared.u32 	%r3184, [%r1919+2048];
$L__BB9_815:
	setp.eq.s32 	%p540, %r959, 0;
	@%p540 bra 	$L__BB9_817;
	shl.b32 	%r1920, %r893, 2;
	mov.u32 	%r1921, _ZN6thrust24THRUST_300001_SM_1000_NS8cuda_cub4core6detail5shmemE;
	add.s32 	%r1922, %r1921, %r1920;
	ld.shared.u32 	%r3185, [%r1922+2048];
$L__BB9_817:
	setp.eq.s32 	%p541, %r962, 0;
	@%p541 bra 	$L__BB9_819;
	shl.b32 	%r1923, %r903, 2;
	mov.u32 	%r1924, _ZN6thrust24THRUST_300001_SM_1000_NS8cuda_cub4core6detail5shmemE;
	add.s32 	%r1925, %r1924, %r1923;
	ld.shared.u32 	%r3186, [%r1925+2048];
$L__BB9_819:
	setp.ge.s32 	%p542, %r713, %r706;
	bar.sync 	0;
	@%p542 bra 	$L__BB9_821;
	add.s32 	%r1077, %r3207, 1;
	shl.b32 	%r1926, %r3207, 2;
	mov.u32 	%r1927, _ZN6thrust24THRUST_300001_SM_1000_NS8cuda_cub4core6detail5shmemE;
	add.s32 	%r1928, %r1927, %r1926;
	st.shared.u32 	[%r1928+2048], %r3168;
	mov.u32 	%r3207, %r1077;
$L__BB9_821:
	setp.ge.s32 	%p543, %r724, %r706;
	@%p543 bra 	$L__BB9_823;
	add.s32 	%r1079, %r3207, 1;
	shl.b32 	%r1929, %r3207, 2;
	mov.u32 	%r1930, _ZN6thrust24THRUST_300001_SM_1000_NS8cuda_cub4core6detail5shmemE;
	add.s32 	%r1931, %r1930, %r1929;
	st.shared.u32 	[%r1931+2048], %r3169;
	mov.u32 	%r3207, %r1079;
$L__BB9_823:
	setp.ge.s32 	%p544, %r735, %r706;
	@%p544 bra 	$L__BB9_825;
	add.s32 	%r1081, %r3207, 1;
	shl.b32 	%r1932, %r3207, 2;
	mov.u32 	%r1933, _ZN6thrust24THRUST_300001_SM_1000_NS8cuda_cub4core6detail5shmemE;
	add.s32 	%r1934, %r1933, %r1932;
	st.shared.u32 	[%r1934+2048], %r3170;
	mov.u32 	%r3207, %r1081;
$L__BB9_825:
	setp.ge.s32 	%p545, %r746, %r706;
	@%p545 bra 	$L__BB9_827;
	add.s32 	%r1083, %r3207, 1;
	shl.b32 	%r1935, %r3207, 2;
	mov.u32 	%r1936, _ZN6thrust24THRUST_300001_SM_1000_NS8cuda_cub4core6detail5shmemE;
	add.s32 	%r1937, %r1936, %r1935;
	st.shared.u32 	[%r1937+2048], %r3171;
	mov.u32 	%r3207, %r1083;
$L__BB9_827:
	setp.ge.s32 	%p546, %r757, %r706;
	@%p546 bra 	$L__BB9_829;
	add.s32 	%r1085, %r3207, 1;
	shl.b32 	%r1938, %r3207, 2;
	mov.u32 	%r1939, _ZN6thrust24THRUST_300001_SM_1000_NS8cuda_cub4core6detail5shmemE;
	add.s32 	%r1940, %r1939, %r1938;
	st.shared.u32 	[%r1940+2048], %r3172;
	mov.u32 	%r3207, %r1085;
$L__BB9_829:
	setp.eq.s32 	%p547, %r923, 0;
	@%p547 bra 	$L__BB9_831;
	add.s32 	%r1087, %r3207, 1;
	shl.b32 	%r1941, %r3207, 2;
	mov.u32 	%r1942, _ZN6thrust24THRUST_300001_SM_1000_NS8cuda_cub4core6detail5shmemE;
	add.s32 	%r1943, %r1942, %r1941;
	st.shared.u32 	[%r1943+2048], %r3173;
	mov.u32 	%r3207, %r1087;
$L__BB9_831:
	setp.eq.s32 	%p548, %r926, 0;
	@%p548 bra 	$L__BB9_833;
	add.s32 	%r1089, %r3207, 1;
	shl.b32 	%r1944, %r3207, 2;
	mov.u32 	%r1945, _ZN6thrust24THRUST_300001_SM_1000_NS8cuda_cub4core6detail5shmemE;
	add.s32 	%r1946, %r1945, %r1944;
	st.shared.u32 	[%r1946+2048], %r3174;
	mov.u32 	%r3207, %r1089;
$L__BB9_833:
	setp.eq.s32 	%p549, %r929, 0;
	@%p549 bra 	$L__BB9_835;
	add.s32 	%r1091, %r3207, 1;
	shl.b32 	%r1947, %r3207, 2;
	mov.u32 	%r1948, _ZN6thrust24THRUST_300001_SM_1000_NS8cuda_cub4core6detail5shmemE;
	add.s32 	%r1949, %r1948, %r1947;
	st.shared.u32 	[%r1949+2048], %r3175;
	mov.u32 	%r3207, %r1091;
$L__BB9_835:
	setp.eq.s32 	%p550, %r932, 0;
	@%p550 bra 	$L__BB9_837;
	add.s32 	%r1093, %r3207, 1;
	shl.b32 	%r1950, %r3207, 2;
	mov.u32 	%r1951, _ZN6thrust24THRUST_300001_SM_1000_NS8cuda_cub4core6detail5shmemE;
	add.s32 	%r1952, %r1951, %r1950;
	st.shared.u32 	[%r1952+2048], %r3176;
	mov.u32 	%r3207, %r1093;
$L__BB9_837:
	setp.eq.s32 	%p551, %r935, 0;
	@%p551 bra 	$L__BB9_839;
	add.s32 	%r1095, %r3207, 1;
	shl.b32 	%r1953, %r3207, 2;
	mov.u32 	%r1954, _ZN6thrust24THRUST_300001_SM_1000_NS8cuda_cub4core6detail5shmemE;
	add.s32 	%r1955, %r1954, %r1953;
	st.shared.u32 	[%r1955+2048], %r3177;
	mov.u32 	%r3207, %r1095;
$L__BB9_839:
	setp.eq.s32 	%p552, %r938, 0;
	@%p552 bra 	$L__BB9_841;
	add.s32 	%r1097, %r3207, 1;
	shl.b32 	%r1956, %r3207, 2;
	mov.u32 	%r1957, _ZN6thrust24THRUST_300001_SM_1000_NS8cuda_cub4core6detail5shmemE;
	add.s32 	%r1958, %r1957, %r1956;
	st.shared.u32 	[%r1958+2048], %r3178;
	mov.u32 	%r3207, %r1097;
$L__BB9_841:
	setp.eq.s32 	%p553, %r941, 0;
	@%p553 bra 	$L__BB9_843;
	add.s32 	%r1099, %r3207, 1;
	shl.b32 	%r1959, %r3207, 2;
	mov.u32 	%r1960, _ZN6thrust24THRUST_300001_SM_1000_NS8cuda_cub4core6detail5shmemE;
	add.s32 	%r1961, %r1960, %r1959;
	st.shared.u32 	[%r1961+2048], %r3179;
	mov.u32 	%r3207, %r1099;
$L__BB9_843:
	setp.eq.s32 	%p554, %r944, 0;
	@%p554 bra 	$L__BB9_845;
	add.s32 	%r1101, %r3207, 1;
	shl.b32 	%r1962, %r3207, 2;
	mov.u32 	%r1963, _ZN6thrust24THRUST_300001_SM_1000_NS8cuda_cub4core6detail5shmemE;
	add.s32 	%r1964, %r1963, %r1962;
	st.shared.u32 	[%r1964+2048], %r3180;
	mov.u32 	%r3207, %r1101;
$L__BB9_845:
	setp.eq.s32 	%p555, %r947, 0;
	@%p555 bra 	$L__BB9_847;
	add.s32 	%r1103, %r3207, 1;
	shl.b32 	%r1965, %r3207, 2;
	mov.u32 	%r1966, _ZN6thrust24THRUST_300001_SM_1000_NS8cuda_cub4core6detail5shmemE;
	add.s32 	%r1967, %r1966, %r1965;
	st.shared.u32 	[%r1967+2048], %r3181;
	mov.u32 	%r3207, %r1103;
$L__BB9_847:
	setp.eq.s32 	%p556, %r950, 0;
	@%p556 bra 	$L__BB9_849;
	add.s32 	%r1105, %r3207, 1;
	shl.b32 	%r1968, %r3207, 2;
	mov.u32 	%r1969, _ZN6thrust24THRUST_300001_SM_1000_NS8cuda_cub4core6detail5shmemE;
	add.s32 	%r1970, %r1969, %r1968;
	st.shared.u32 	[%r1970+2048], %r3182;
	mov.u32 	%r3207, %r1105;
$L__BB9_849:
	setp.eq.s32 	%p557, %r953, 0;
	@%p557 bra 	$L__BB9_851;
	add.s32 	%r1107, %r3207, 1;
	shl.b32 	%r1971, %r3207, 2;
	mov.u32 	%r1972, _ZN6thrust24THRUST_300001_SM_1000_NS8cuda_cub4core6detail5shmemE;
	add.s32 	%r1973, %r1972, %r1971;
	st.shared.u32 	[%r1973+2048], %r3183;
	mov.u32 	%r3207, %r1107;
$L__BB9_851:
	setp.eq.s32 	%p558, %r956, 0;
	@%p558 bra 	$L__BB9_853;
	add.s32 	%r1109, %r3207, 1;
	shl.b32 	%r1974, %r3207, 2;
	mov.u32 	%r1975, _ZN6thrust24THRUST_300001_SM_1000_NS8cuda_cub4core6detail5shmemE;
	add.s32 	%r1976, %r1975, %r1974;
	st.shared.u32 	[%r1976+2048], %r3184;
	mov.u32 	%r3207, %r1109;
$L__BB9_853:
	setp.eq.s32 	%p559, %r959, 0;
	@%p559 bra 	$L__BB9_855;
	add.s32 	%r1111, %r3207, 1;
	shl.b32 	%r1977, %r3207, 2;
	mov.u32 	%r1978, _ZN6thrust24THRUST_300001_SM_1000_NS8cuda_cub4core6detail5shmemE;
	add.s32 	%r1979, %r1978, %r1977;
	st.shared.u32 	[%r1979+2048], %r3185;
	mov.u32 	%r3207, %r1111;
$L__BB9_855:
	setp.eq.s32 	%p560, %r962, 0;
	@%p560 bra 	$L__BB9_857;
	shl.b32 	%r1980, %r3207, 2;
	mov.u32 	%r1981, _ZN6thrust24THRUST_300001_SM_1000_NS8cuda_cub4core6detail5shmemE;
	add.s32 	%r1982, %r1981, %r1980;
	st.shared.u32 	[%r1982+2048], %r3186;
$L__BB9_857:
	cvt.u32.u64 	%r1113, %rd584;
	mov.u32 	%r1114, %tid.x;
	setp.ge.s32 	%p561, %r1114, %r1113;
	bar.sync 	0;
	@%p561 bra 	$L__BB9_864;
	not.b32 	%r1983, %r1114;
	add.s32 	%r1115, %r1983, %r1113;
	and.b32  	%r1984, %r1115, 1536;
	setp.eq.s32 	%p562, %r1984, 1536;
	mov.u32 	%r3228, %r1114;
	@%p562 bra 	$L__BB9_861;
	shr.u32 	%r1985, %r1115, 9;
	add.s32 	%r1986, %r1985, 1;
	and.b32  	%r1987, %r1986, 3;
	shl.b32 	%r1988, %r1114, 2;
	mov.u32 	%r1989, _ZN6thrust24THRUST_300001_SM_1000_NS8cuda_cub4core6detail5shmemE;
	add.s32 	%r1990, %r1988, %r1989;
	add.s32 	%r3225, %r1990, 2048;
	cvt.u64.u32 	%rd333, %r1114;
	add.s64 	%rd334, %rd585, %rd333;
	shl.b64 	%rd335, %rd334, 2;
	add.s64 	%rd588, %rd8, %rd335;
	neg.s32 	%r3224, %r1987;
	shl.b32 	%r1991, %r1986, 9;
	and.b32  	%r1992, %r1991, 1536;
	add.s32 	%r3228, %r1114, %r1992;
$L__BB9_860:
	.pragma "nounroll";
	ld.shared.u32 	%r1993, [%r3225];
	st.global.u32 	[%rd588], %r1993;
	add.s32 	%r3225, %r3225, 2048;
	add.s64 	%rd588, %rd588, 2048;
	add.s32 	%r3224, %r3224, 1;
	setp.ne.s32 	%p563, %r3224, 0;
	@%p563 bra 	$L__BB9_860;
$L__BB9_861:
	setp.lt.u32 	%p564, %r1115, 1536;
	@%p564 bra 	$L__BB9_864;
	cvt.u64.u32 	%rd336, %r3228;
	add.s64 	%rd337, %rd585, %rd336;
	shl.b64 	%rd338, %rd337, 2;
	add.s64 	%rd339, %rd338, %rd8;
	add.s64 	%rd589, %rd339, 4096;
	shl.b32 	%r1994, %r3228, 2;
	mov.u32 	%r1995, _ZN6thrust24THRUST_300001_SM_1000_NS8cuda_cub4core6detail5shmemE;
	add.s32 	%r1996, %r1994, %r1995;
	add.s32 	%r3227, %r1996, 8192;
$L__BB9_863:
	ld.shared.u32 	%r1997, [%r3227+-6144];
	st.global.u32 	[%rd589+-4096], %r1997;
	ld.shared.u32 	%r1998, [%r3227+-4096];
	st.global.u32 	[%rd589+-2048], %r1998;
	ld.shared.u32 	%r1999, [%r3227+-2048];
	st.global.u32 	[%rd589], %r1999;
	ld.shared.u32 	%r2000, [%r3227];
	st.global.u32 	[%rd589+2048], %r2000;
	add.s32 	%r3228, %r3228, 2048;
	add.s64 	%rd589, %rd589, 8192;
	add.s32 	%r3227, %r3227, 8192;
	setp.lt.s32 	%p565, %r3228, %r1113;
	@%p565 bra 	$L__BB9_863;
$L__BB9_864:
	setp.ne.s32 	%p566, %r1114, 0;
	@%p566 bra 	$L__BB9_866;
	ld.param.u64 	%rd559, [_ZN6thrust24THRUST_300001_SM_1000_NS8cuda_cub4core6detail13_kernel_agentINS1_16__set_operations10SetOpAgentINS0_6detail15normal_iteratorINS0_10device_ptrIiEEEESB_SB_SB_SB_SB_l7CompareNS5_16serial_set_unionEN4cuda3std3__417integral_constantIbLb1EEEEEJSB_SB_SB_SB_llSB_SB_SC_SD_PNSG_4pairIllEEPmN3cub18CUB_300001_SM_100013ScanTileStateIlLb1EEEEEEvDpT0__param_11];
	add.s64 	%rd340, %rd585, %rd584;
	cvta.to.global.u64 	%rd341, %rd559;
	st.global.u64 	[%rd341], %rd340;
$L__BB9_866:
	ret;

}
	// .globl	_ZN3cub18CUB_300001_SM_10006detail11EmptyKernelIvEEvv
.visible .entry _ZN3cub18CUB_300001_SM_10006detail11EmptyKernelIvEEvv()
{


	ret;

}
	// .globl	_ZN3cub18CUB_300001_SM_10006detail8for_each13static_kernelINS2_12policy_hub_t12policy_500_tEmN6thrust24THRUST_300001_SM_1000_NS8cuda_cub20__uninitialized_fill7functorINS7_10device_ptrIiEEiEEEEvT0_T1_
.visible .entry _ZN3cub18CUB_300001_SM_10006detail8for_each13static_kernelINS2_12policy_hub_t12policy_500_tEmN6thrust24THRUST_300001_SM_1000_NS8cuda_cub20__uninitialized_fill7functorINS7_10device_ptrIiEEiEEEEvT0_T1_(
	.param .u64 _ZN3cub18CUB_300001_SM_10006detail8for_each13static_kernelINS2_12policy_hub_t12policy_500_tEmN6thrust24THRUST_300001_SM_1000_NS8cuda_cub20__uninitialized_fill7functorINS7_10device_ptrIiEEiEEEEvT0_T1__param_0,
	.param .align 8 .b8 _ZN3cub18CUB_300001_SM_10006detail8for_each13static_kernelINS2_12policy_hub_t12policy_500_tEmN6thrust24THRUST_300001_SM_1000_NS8cuda_cub20__uninitialized_fill7functorINS7_10device_ptrIiEEiEEEEvT0_T1__param_1[16]
)
.maxntid 256
{
	.reg .pred 	%p<4>;
	.reg .b16 	%rs<5>;
	.reg .b32 	%r<12>;
	.reg .b64 	%rd<16>;

	ld.param.u32 	%r3, [_ZN3cub18CUB_300001_SM_10006detail8for_each13static_kernelINS2_12policy_hub_t12policy_500_tEmN6thrust24THRUST_300001_SM_1000_NS8cuda_cub20__uninitialized_fill7functorINS7_10device_ptrIiEEiEEEEvT0_T1__param_1+8];
	ld.param.u64 	%rd4, [_ZN3cub18CUB_300001_SM_10006detail8for_each13static_kernelINS2_12policy_hub_t12policy_500_tEmN6thrust24THRUST_300001_SM_1000_NS8cuda_cub20__uninitialized_fill7functorINS7_10device_ptrIiEEiEEEEvT0_T1__param_1];
	ld.param.u64 	%rd5, [_ZN3cub18CUB_300001_SM_10006detail8for_each13static_kernelINS2_12policy_hub_t12policy_500_tEmN6thrust24THRUST_300001_SM_1000_NS8cuda_cub20__uninitialized_fill7functorINS7_10device_ptrIiEEiEEEEvT0_T1__param_0];
	mov.u32 	%r9, %ctaid.x;
	mul.wide.u32 	%rd1, %r9, 512;
	sub.s64 	%rd2, %rd5, %rd1;
	setp.lt.u64 	%p1, %rd2, 512;
	@%p1 bra 	$L__BB11_2;
	mov.u32 	%r11, %tid.x;
	cvta.to.global.u64 	%rd11, %rd4;
	cvt.u64.u32 	%rd12, %r11;
	add.s64 	%rd13, %rd1, %rd12;
	shl.b64 	%rd14, %rd13, 2;
	add.s64 	%rd15, %rd11, %rd14;
	st.global.u32 	[%rd15], %r3;
	st.global.u32 	[%rd15+1024], %r3;
	bra.uni 	$L__BB11_6;
$L__BB11_2:
	cvta.to.global.u64 	%rd6, %rd4;
	mov.u32 	%r2, %tid.x;
	cvt.u64.u32 	%rd7, %r2;
	setp.le.u64 	%p2, %rd2, %rd7;
	add.s64 	%rd8, %rd1, %rd7;
	shl.b64 	%rd9, %rd8, 2;
	add.s64 	%rd3, %rd6, %rd9;
	@%p2 bra 	$L__BB11_4;
	st.global.u32 	[%rd3], %r3;
$L__BB11_4:
	add.s32 	%r10, %r2, 256;
	cvt.u64.u32 	%rd10, %r10;
	setp.le.u64 	%p3, %rd2, %rd10;
	@%p3 bra 	$L__BB11_6;
	st.global.u32 	[%rd3+1024], %r3;
$L__BB11_6:
	ret;

}


// ===== COMPILED SASS (sm_100) =====

	.target	sm_100

	.elftype	@"ET_EXEC"


//--------------------- .note.nv.tkinfo           --------------------------
	.section	.note.nv.tkinfo,"",@"SHT_NOTE"
	.sectionflags	@"SHF_NOTE_NV_TKINFO"
	.tkinfo
        /*0018*/ 	.word	0x00000002
        /*0030*/ 	.string	""
        /*0030*/ 	.string	"ptxas"
        /*0030*/ 	.string	"Cuda compilation tools, release 13.0, V13.0.88"
        /*0030*/ 	.string	"Build cuda_13.0.r13.0/compiler.36424714_0"
        /*0030*/ 	.string	"-arch sm_100 -m 64 "



//--------------------- .note.nv.cuinfo           --------------------------
	.section	.note.nv.cuinfo,"",@"SHT_NOTE"
	.sectionflags	@"SHF_NOTE_NV_CUINFO"
        /*0018*/ 	.short	0x0002
        /*001a*/ 	.short	0x0064
        /*001c*/ 	.short	0x0082
	.zero		2


//--------------------- .nv.info                  --------------------------
	.section	.nv.info,"",@"SHT_CUDA_INFO"
	.align	4


	//----- nvinfo : EIATTR_REGCOUNT
	.align		4
        /*0000*/ 	.byte	0x04, 0x2f
        /*0002*/ 	.short	(.L_46 - .L_45)
	.align		4
.L_45:
        /*0004*/ 	.word	index@(_ZN6thrust24THRUST_300001_SM_1000_NS8cuda_cub4core6detail13_kernel_agentINS1_16__set_operations9InitAgentIN3cub18CUB_300001_SM_100013ScanTileStateIiLb1EEEiEEJSA_iEEEvDpT0_)
        /*0008*/ 	.word	0x00000008


	//----- nvinfo : EIATTR_FRAME_SIZE
	.align		4
.L_46:
        /*000c*/ 	.byte	0x04, 0x11
        /*000e*/ 	.short	(.L_48 - .L_47)
	.align		4
.L_47:
        /*0010*/ 	.word	index@(_ZN6thrust24THRUST_300001_SM_1000_NS8cuda_cub4core6detail13_kernel_agentINS1_16__set_operations9InitAgentIN3cub18CUB_300001_SM_100013ScanTileStateIiLb1EEEiEEJSA_iEEEvDpT0_)
        /*0014*/ 	.word	0x00000000


	//----- nvinfo : EIATTR_REGCOUNT
	.align		4
.L_48:
        /*0018*/ 	.byte	0x04, 0x2f
        /*001a*/ 	.short	(.L_50 - .L_49)
	.align		4
.L_49:
        /*001c*/ 	.word	index@(_ZN6thrust24THRUST_300001_SM_1000_NS8cuda_cub4core6detail13_kernel_agentINS1_16__set_operations14PartitionAgentINS0_6detail15normal_iteratorINS0_10device_ptrIiEEEESB_iN4cuda3std3__44lessIiEEEEJSB_SB_iiiPNSE_4pairIiiEESG_iEEEvDpT0_)
        /*0020*/ 	.word	0x00000015


	//----- nvinfo : EIATTR_FRAME_SIZE
	.align		4
.L_50:
        /*0024*/ 	.byte	0x04, 0x11
        /*0026*/ 	.short	(.L_52 - .L_51)
	.align		4
.L_51:
        /*0028*/ 	.word	index@(_ZN6thrust24THRUST_300001_SM_1000_NS8cuda_cub4core6detail13_kernel_agentINS1_16__set_operations14PartitionAgentINS0_6detail15normal_iteratorINS0_10device_ptrIiEEEESB_iN4cuda3std3__44lessIiEEEEJSB_SB_iiiPNSE_4pairIiiEESG_iEEEvDpT0_)
        /*002c*/ 	.word	0x00000000


	//----- nvinfo : EIATTR_REGCOUNT
	.align		4
.L_52:
        /*0030*/ 	.byte	0x04, 0x2f
        /*0032*/ 	.short	(.L_54 - .L_53)
	.align		4
.L_53:
        /*0034*/ 	.word	index@(_ZN6thrust24THRUST_300001_SM_1000_NS8cuda_cub4core6detail13_kernel_agentINS1_16__set_operations10SetOpAgentINS0_6detail15normal_iteratorINS0_10device_ptrIiEEEESB_SB_SB_SB_SB_iN4cuda3std3__44lessIiEENS5_16serial_set_unionENSE_17integral_constantIbLb1EEEEEJSB_SB_SB_SB_iiSB_SB_SG_SH_PNSE_4pairIiiEEPmN3cub18CUB_300001_SM_100013ScanTileStateIiLb1EEEEEEvDpT0_)
        /*0038*/ 	.word	0x00000066


	//----- nvinfo : EIATTR_FRAME_SIZE
	.align		4
.L_54:
        /*003c*/ 	.byte	0x04, 0x11
        /*003e*/ 	.short	(.L_56 - .L_55)
	.align		4
.L_55:
        /*0040*/ 	.word	index@(_ZN6thrust24THRUST_300001_SM_1000_NS8cuda_cub4core6detail13_kernel_agentINS1_16__set_operations10SetOpAgentINS0_6detail15normal_iteratorINS0_10device_ptrIiEEEESB_SB_SB_SB_SB_iN4cuda3std3__44lessIiEENS5_16serial_set_unionENSE_17integral_constantIbLb1EEEEEJSB_SB_SB_SB_iiSB_SB_SG_SH_PNSE_4pairIiiEEPmN3cub18CUB_300001_SM_100013ScanTileStateIiLb1EEEEEEvDpT0_)
        /*0044*/ 	.word	0x00000000


	//----- nvinfo : EIATTR_REGCOUNT
	.align		4
.L_56:
        /*0048*/ 	.byte	0x04, 0x2f
        /*004a*/ 	.short	(.L_58 - .L_57)
	.align		4
.L_57:
        /*004c*/ 	.word	index@(_ZN6thrust24THRUST_300001_SM_1000_NS8cuda_cub4core6detail13_kernel_agentINS1_16__set_operations9InitAgentIN3cub18CUB_300001_SM_100013ScanTileStateIlLb1EEElEEJSA_lEEEvDpT0_)
        /*0050*/ 	.word	0x0000000a


	//----- nvinfo : EIATTR_FRAME_SIZE
	.align		4
.L_58:
        /*0054*/ 	.byte	0x04, 0x11
        /*0056*/ 	.short	(.L_60 - .L_59)
	.align		4
.L_59:
        /*0058*/ 	.word	index@(_ZN6thrust24THRUST_300001_SM_1000_NS8cuda_cub4core6detail13_kernel_agentINS1_16__set_operations9InitAgentIN3cub18CUB_300001_SM_100013ScanTileStateIlLb1EEElEEJSA_lEEEvDpT0_)
        /*005c*/ 	.word	0x00000000


	//----- nvinfo : EIATTR_REGCOUNT
	.align		4
.L_60:
        /*0060*/ 	.byte	0x04, 0x2f
        /*0062*/ 	.short	(.L_62 - .L_61)
	.align		4
.L_61:
        /*0064*/ 	.word	index@(_ZN6thrust24THRUST_300001_SM_1000_NS8cuda_cub4core6detail13_kernel_agentINS1_16__set_operations14PartitionAgentINS0_6detail15normal_iteratorINS0_10device_ptrIiEEEESB_lN4cuda3std3__44lessIiEEEEJSB_SB_lllPNSE_4pairIllEESG_iEEEvDpT0_)
        /*0068*/ 	.word	0x0000001d


	//----- nvinfo : EIATTR_FRAME_SIZE
	.align		4
.L_62:
        /*006c*/ 	.byte	0x04, 0x11
        /*006e*/ 	.short	(.L_64 - .L_63)
	.align		4
.L_63:
        /*0070*/ 	.word	index@(_ZN6thrust24THRUST_300001_SM_1000_NS8cuda_cub4core6detail13_kernel_agentINS1_16__set_operations14PartitionAgentINS0_6detail15normal_iteratorINS0_10device_ptrIiEEEESB_lN4cuda3std3__44lessIiEEEEJSB_SB_lllPNSE_4pairIllEESG_iEEEvDpT0_)
        /*0074*/ 	.word	0x00000000


	//----- nvinfo : EIATTR_REGCOUNT
	.align		4
.L_64:
        /*0078*/ 	.byte	0x04, 0x2f
        /*007a*/ 	.short	(.L_66 - .L_65)
	.align		4
.L_65:
        /*007c*/ 	.word	index@(_ZN6thrust24THRUST_300001_SM_1000_NS8cuda_cub4core6detail13_kernel_agentINS1_16__set_operations10SetOpAgentINS0_6detail15normal_iteratorINS0_10device_ptrIiEEEESB_SB_SB_SB_SB_lN4cuda3std3__44lessIiEENS5_16serial_set_unionENSE_17integral_constantIbLb1EEEEEJSB_SB_SB_SB_llSB_SB_SG_SH_PNSE_4pairIllEEPmN3cub18CUB_300001_SM_100013ScanTileStateIlLb1EEEEEEvDpT0_)
        /*0080*/ 	.word	0x0000005e


	//----- nvinfo : EIATTR_FRAME_SIZE
	.align		4
.L_66:
        /*0084*/ 	.byte	0x04, 0x11
        /*0086*/ 	.short	(.L_68 - .L_67)
	.align		4
.L_67:
        /*0088*/ 	.word	index@(_ZN6thrust24THRUST_300001_SM_1000_NS8cuda_cub4core6detail13_kernel_agentINS1_16__set_operations10SetOpAgentINS0_6detail15normal_iteratorINS0_10device_ptrIiEEEESB_SB_SB_SB_SB_lN4cuda3std3__44lessIiEENS5_16serial_set_unionENSE_17integral_constantIbLb1EEEEEJSB_SB_SB_SB_llSB_SB_SG_SH_PNSE_4pairIllEEPmN3cub18CUB_300001_SM_100013ScanTileStateIlLb1EEEEEEvDpT0_)
        /*008c*/ 	.word	0x00000000


	//----- nvinfo : EIATTR_REGCOUNT
	.align		4
.L_68:
        /*0090*/ 	.byte	0x04, 0x2f
        /*0092*/ 	.short	(.L_70 - .L_69)
	.align		4
.L_69:
        /*0094*/ 	.word	index@(_ZN6thrust24THRUST_300001_SM_1000_NS8cuda_cub4core6detail13_kernel_agentINS1_16__set_operations14PartitionAgentINS0_6detail15normal_iteratorINS0_10device_ptrIiEEEESB_i7CompareEEJSB_SB_iiiPN4cuda3std3__44pairIiiEESC_iEEEvDpT0_)
        /*0098*/ 	.word	0x00000015


	//----- nvinfo : EIATTR_FRAME_SIZE
	.align		4
.L_70:
        /*009c*/ 	.byte	0x04, 0x11
        /*009e*/ 	.short	(.L_72 - .L_71)
	.align		4
.L_71:
        /*00a0*/ 	.word	index@(_ZN6thrust24THRUST_300001_SM_1000_NS8cuda_cub4core6detail13_kernel_agentINS1_16__set_operations14PartitionAgentINS0_6detail15normal_iteratorINS0_10device_ptrIiEEEESB_i7CompareEEJSB_SB_iiiPN4cuda3std3__44pairIiiEESC_iEEEvDpT0_)
        /*00a4*/ 	.word	0x00000000


	//----- nvinfo : EIATTR_REGCOUNT
	.align		4
.L_72:
        /*00a8*/ 	.byte	0x04, 0x2f
        /*00aa*/ 	.short	(.L_74 - .L_73)
	.align		4
.L_73:
        /*00ac*/ 	.word	index@(_ZN6thrust24THRUST_300001_SM_1000_NS8cuda_cub4core6detail13_kernel_agentINS1_16__set_operations10SetOpAgentINS0_6detail15normal_iteratorINS0_10device_ptrIiEEEESB_SB_SB_SB_SB_i7CompareNS5_16serial_set_unionEN4cuda3std3__417integral_constantIbLb1EEEEEJSB_SB_SB_SB_iiSB_SB_SC_SD_PNSG_4pairIiiEEPmN3cub18CUB_300001_SM_100013ScanTileStateIiLb1EEEEEEvDpT0_)
        /*00b0*/ 	.word	0x00000066


	//----- nvinfo : EIATTR_FRAME_SIZE
	.align		4
.L_74:
        /*00b4*/ 	.byte	0x04, 0x11
        /*00b6*/ 	.short	(.L_76 - .L_75)
	.align		4
.L_75:
        /*00b8*/ 	.word	index@(_ZN6thrust24THRUST_300001_SM_1000_NS8cuda_cub4core6detail13_kernel_agentINS1_16__set_operations10SetOpAgentINS0_6detail15normal_iteratorINS0_10device_ptrIiEEEESB_SB_SB_SB_SB_i7CompareNS5_16serial_set_unionEN4cuda3std3__417integral_constantIbLb1EEEEEJSB_SB_SB_SB_iiSB_SB_SC_SD_PNSG_4pairIiiEEPmN3cub18CUB_300001_SM_100013ScanTileStateIiLb1EEEEEEvDpT0_)
        /*00bc*/ 	.word	0x00000000


	//----- nvinfo : EIATTR_REGCOUNT
	.align		4
.L_76:
        /*00c0*/ 	.byte	0x04, 0x2f
        /*00c2*/ 	.short	(.L_78 - .L_77)
	.align		4
.L_77:
        /*00c4*/ 	.word	index@(_ZN6thrust24THRUST_300001_SM_1000_NS8cuda_cub4core6detail13_kernel_agentINS1_16__set_operations14PartitionAgentINS0_6detail15normal_iteratorINS0_10device_ptrIiEEEESB_l7CompareEEJSB_SB_lllPN4cuda3std3__44pairIllEESC_iEEEvDpT0_)
        /*00c8*/ 	.word	0x0000001d


	//----- nvinfo : EIATTR_FRAME_SIZE
	.align		4
.L_78:
        /*00cc*/ 	.byte	0x04, 0x11
        /*00ce*/ 	.short	(.L_80 - .L_79)
	.align		4
.L_79:
        /*00d0*/ 	.word	index@(_ZN6thrust24THRUST_300001_SM_1000_NS8cuda_cub4core6detail13_kernel_agentINS1_16__set_operations14PartitionAgentINS0_6detail15normal_iteratorINS0_10device_ptrIiEEEESB_l7CompareEEJSB_SB_lllPN4cuda3std3__44pairIllEESC_iEEEvDpT0_)
        /*00d4*/ 	.word	0x00000000


	//----- nvinfo : EIATTR_REGCOUNT
	.align		4
.L_80:
        /*00d8*/ 	.byte	0x04, 0x2f
        /*00da*/ 	.short	(.L_82 - .L_81)
	.align		4
.L_81:
        /*00dc*/ 	.word	index@(_ZN6thrust24THRUST_300001_SM_1000_NS8cuda_cub4core6detail13_kernel_agentINS1_16__set_operations10SetOpAgentINS0_6detail15normal_iteratorINS0_10device_ptrIiEEEESB_SB_SB_SB_SB_l7CompareNS5_16serial_set_unionEN4cuda3std3__417integral_constantIbLb1EEEEEJSB_SB_SB_SB_llSB_SB_SC_SD_PNSG_4pairIllEEPmN3cub18CUB_300001_SM_100013ScanTileStateIlLb1EEEEEEvDpT0_)
        /*00e0*/ 	.word	0x0000005e


	//----- nvinfo : EIATTR_FRAME_SIZE
	.align		4
.L_82:
        /*00e4*/ 	.byte	0x04, 0x11
        /*00e6*/ 	.short	(.L_84 - .L_83)
	.align		4
.L_83:
        /*00e8*/ 	.word	index@(_ZN6thrust24THRUST_300001_SM_1000_NS8cuda_cub4core6detail13_kernel_agentINS1_16__set_operations10SetOpAgentINS0_6detail15normal_iteratorINS0_10device_ptrIiEEEESB_SB_SB_SB_SB_l7CompareNS5_16serial_set_unionEN4cuda3std3__417integral_constantIbLb1EEEEEJSB_SB_SB_SB_llSB_SB_SC_SD_PNSG_4pairIllEEPmN3cub18CUB_300001_SM_100013ScanTileStateIlLb1EEEEEEvDpT0_)
        /*00ec*/ 	.word	0x00000000


	//----- nvinfo : EIATTR_REGCOUNT
	.align		4
.L_84:
        /*00f0*/ 	.byte	0x04, 0x2f
        /*00f2*/ 	.short	(.L_86 - .L_85)
	.align		4
.L_85:
        /*00f4*/ 	.word	index@(_ZN3cub18CUB_300001_SM_10006detail11EmptyKernelIvEEvv)
        /*00f8*/ 	.word	0x00000004


	//----- nvinfo : EIATTR_FRAME_SIZE
	.align		4
.L_86:
        /*00fc*/ 	.byte	0x04, 0x11
        /*00fe*/ 	.short	(.L_88 - .L_87)
	.align		4
.L_87:
        /*0100*/ 	.word	index@(_ZN3cub18CUB_300001_SM_10006detail11EmptyKernelIvEEvv)
        /*0104*/ 	.word	0x00000000


	//----- nvinfo : EIATTR_REGCOUNT
	.align		4
.L_88:
        /*0108*/ 	.byte	0x04, 0x2f
        /*010a*/ 	.short	(.L_90 - .L_89)
	.align		4
.L_89:
        /*010c*/ 	.word	index@(_ZN3cub18CUB_300001_SM_10006detail8for_each13static_kernelINS2_12policy_hub_t12policy_500_tEmN6thrust24THRUST_300001_SM_1000_NS8cuda_cub20__uninitialized_fill7functorINS7_10device_ptrIiEEiEEEEvT0_T1_)
        /*0110*/ 	.word	0x00000008


	//----- nvinfo : EIATTR_FRAME_SIZE
	.align		4
.L_90:
        /*0114*/ 	.byte	0x04, 0x11
        /*0116*/ 	.short	(.L_92 - .L_91)
	.align		4
.L_91:
        /*0118*/ 	.word	index@(_ZN3cub18CUB_300001_SM_10006detail8for_each13static_kernelINS2_12policy_hub_t12policy_500_tEmN6thrust24THRUST_300001_SM_1000_NS8cuda_cub20__uninitialized_fill7functorINS7_10device_ptrIiEEiEEEEvT0_T1_)
        /*011c*/ 	.word	0x00000000


	//----- nvinfo : EIATTR_MIN_STACK_SIZE
	.align		4
.L_92:
        /*0120*/ 	.byte	0x04, 0x12
        /*0122*/ 	.short	(.L_94 - .L_93)
	.align		4
.L_93:
        /*0124*/ 	.word	index@(_ZN3cub18CUB_300001_SM_10006detail8for_each13static_kernelINS2_12policy_hub_t12policy_500_tEmN6thrust24THRUST_300001_SM_1000_NS8cuda_cub20__uninitialized_fill7functorINS7_10device_ptrIiEEiEEEEvT0_T1_)
        /*0128*/ 	.word	0x00000000


	//----- nvinfo : EIATTR_MIN_STACK_SIZE
	.align		4
.L_94:
        /*012c*/ 	.byte	0x04, 0x12
        /*012e*/ 	.short	(.L_96 - .L_95)
	.align		4
.L_95:
        /*0130*/ 	.word	index@(_ZN3cub18CUB_300001_SM_10006detail11EmptyKernelIvEEvv)
        /*0134*/ 	.word	0x00000000


	//----- nvinfo : EIATTR_MIN_STACK_SIZE
	.align		4
.L_96:
        /*0138*/ 	.byte	0x04, 0x12
        /*013a*/ 	.short	(.L_98 - .L_97)
	.align		4
.L_97:
        /*013c*/ 	.word	index@(_ZN6thrust24THRUST_300001_SM_1000_NS8cuda_cub4core6detail13_kernel_agentINS1_16__set_operations10SetOpAgentINS0_6detail15normal_iteratorINS0_10device_ptrIiEEEESB_SB_SB_SB_SB_l7CompareNS5_16serial_set_unionEN4cuda3std3__417integral_constantIbLb1EEEEEJSB_SB_SB_SB_llSB_SB_SC_SD_PNSG_4pairIllEEPmN3cub18CUB_300001_SM_100013ScanTileStateIlLb1EEEEEEvDpT0_)
        /*0140*/ 	.word	0x00000000


	//----- nvinfo : EIATTR_MIN_STACK_SIZE
	.align		4
.L_98:
        /*0144*/ 	.byte	0x04, 0x12
        /*0146*/ 	.short	(.L_100 - .L_99)
	.align		4
.L_99:
        /*0148*/ 	.word	index@(_ZN6thrust24THRUST_300001_SM_1000_NS8cuda_cub4core6detail13_kernel_agentINS1_16__set_operations14PartitionAgentINS0_6detail15normal_iteratorINS0_10device_ptrIiEEEESB_l7CompareEEJSB_SB_lllPN4cuda3std3__44pairIllEESC_iEEEvDpT0_)
        /*014c*/ 	.word	0x00000000


	//----- nvinfo : EIATTR_MIN_STACK_SIZE
	.align		4
.L_100:
        /*0150*/ 	.byte	0x04, 0x12
        /*0152*/ 	.short	(.L_102 - .L_101)
	.align		4
.L_101:
        /*0154*/ 	.word	index@(_ZN6thrust24THRUST_300001_SM_1000_NS8cuda_cub4core6detail13_kernel_agentINS1_16__set_operations10SetOpAgentINS0_6detail15normal_iteratorINS0_10device_ptrIiEEEESB_SB_SB_SB_SB_i7CompareNS5_16serial_set_unionEN4cuda3std3__417integral_constantIbLb1EEEEEJSB_SB_SB_SB_iiSB_SB_SC_SD_PNSG_4pairIiiEEPmN3cub18CUB_300001_SM_100013ScanTileStateIiLb1EEEEEEvDpT0_)
        /*0158*/ 	.word	0x00000000


	//----- nvinfo : EIATTR_MIN_STACK_SIZE
	.align		4
.L_102:
        /*015c*/ 	.byte	0x04, 0x12
        /*015e*/ 	.short	(.L_104 - .L_103)
	.align		4
.L_103:
        /*0160*/ 	.word	index@(_ZN6thrust24THRUST_300001_SM_1000_NS8cuda_cub4core6detail13_kernel_agentINS1_16__set_operations14PartitionAgentINS0_6detail15normal_iteratorINS0_10device_ptrIiEEEESB_i7CompareEEJSB_SB_iiiPN4cuda3std3__44pairIiiEESC_iEEEvDpT0_)
        /*0164*/ 	.word	0x00000000


	//----- nvinfo : EIATTR_MIN_STACK_SIZE
	.align		4
.L_104:
        /*0168*/ 	.byte	0x04, 0x12
        /*016a*/ 	.short	(.L_106 - .L_105)
	.align		4
.L_105:
        /*016c*/ 	.word	index@(_ZN6thrust24THRUST_300001_SM_1000_NS8cuda_cub4core6detail13_kernel_agentINS1_16__set_operations10SetOpAgentINS0_6detail15normal_iteratorINS0_10device_ptrIiEEEESB_SB_SB_SB_SB_lN4cuda3std3__44lessIiEENS5_16serial_set_unionENSE_17integral_constantIbLb1EEEEEJSB_SB_SB_SB_llSB_SB_SG_SH_PNSE_4pairIllEEPmN3cub18CUB_300001_SM_100013ScanTileStateIlLb1EEEEEEvDpT0_)
        /*0170*/ 	.word	0x00000000


	//----- nvinfo : EIATTR_MIN_STACK_SIZE
	.align		4
.L_106:
        /*0174*/ 	.byte	0x04, 0x12
        /*0176*/ 	.short	(.L_108 - .L_107)
	.align		4
.L_107:
        /*0178*/ 	.word	index@(_ZN6thrust24THRUST_300001_SM_1000_NS8cuda_cub4core6detail13_kernel_agentINS1_16__set_operations14PartitionAgentINS0_6detail15normal_iteratorINS0_10device_ptrIiEEEESB_lN4cuda3std3__44lessIiEEEEJSB_SB_lllPNSE_4pairIllEESG_iEEEvDpT0_)
        /*017c*/ 	.word	0x00000000


	//----- nvinfo : EIATTR_MIN_STACK_SIZE
	.align		4
.L_108:
        /*0180*/ 	.byte	0x04, 0x12
        /*0182*/ 	.short	(.L_110 - .L_109)
	.align		4
.L_109:
        /*0184*/ 	.word	index@(_ZN6thrust24THRUST_300001_SM_1000_NS8cuda_cub4core6detail13_kernel_agentINS1_16__set_operations9InitAgentIN3cub18CUB_300001_SM_100013ScanTileStateIlLb1EEElEEJSA_lEEEvDpT0_)
        /*0188*/ 	.word	0x00000000


	//----- nvinfo : EIATTR_MIN_STACK_SIZE
	.align		4
.L_110:
        /*018c*/ 	.byte	0x04, 0x12
        /*018e*/ 	.short	(.L_112 - .L_111)
	.align		4
.L_111:
        /*0190*/ 	.word	index@(_ZN6thrust24THRUST_300001_SM_1000_NS8cuda_cub4core6detail13_kernel_agentINS1_16__set_operations10SetOpAgentINS0_6detail15normal_iteratorINS0_10device_ptrIiEEEESB_SB_SB_SB_SB_iN4cuda3std3__44lessIiEENS5_16serial_set_unionENSE_17integral_constantIbLb1EEEEEJSB_SB_SB_SB_iiSB_SB_SG_SH_PNSE_4pairIiiEEPmN3cub18CUB_300001_SM_100013ScanTileStateIiLb1EEEEEEvDpT0_)
        /*0194*/ 	.word	0x00000000


	//----- nvinfo : EIATTR_MIN_STACK_SIZE
	.align		4
.L_112:
        /*0198*/ 	.byte	0x04, 0x12
        /*019a*/ 	.short	(.L_114 - .L_113)
	.align		4
.L_113:
        /*019c*/ 	.word	index@(_ZN6thrust24THRUST_300001_SM_1000_NS8cuda_cub4core6detail13_kernel_agentINS1_16__set_operations14PartitionAgentINS0_6detail15normal_iteratorINS0_10device_ptrIiEEEESB_iN4cuda3std3__44lessIiEEEEJSB_SB_iiiPNSE_4pairIiiEESG_iEEEvDpT0_)
        /*01a0*/ 	.word	0x00000000


	//----- nvinfo : EIATTR_MIN_STACK_SIZE
	.align		4
.L_114:
        /*01a4*/ 	.byte	0x04, 0x12
        /*01a6*/ 	.short	(.L_116 - .L_115)
	.align		4
.L_115:
        /*01a8*/ 	.word	index@(_ZN6thrust24THRUST_300001_SM_1000_NS8cuda_cub4core6detail13_kernel_agentINS1_16__set_operations9InitAgentIN3cub18CUB_300001_SM_100013ScanTileStateIiLb1EEEiEEJSA_iEEEvDpT0_)
        /*01ac*/ 	.word	0x00000000
.L_116:


//--------------------- .nv.compat                --------------------------
	.section	.nv.compat,"",@"SHT_CUDA_COMPAT_INFO"
	.align	4
        /*0000*/ 	.byte	0x02, 0x09, 0x00, 0x00, 0x02, 0x02, 0x01, 0x00, 0x02, 0x05, 0x05, 0x00, 0x03, 0x07, 0x01, 0x01
        /*0010*/ 	.byte	0x02, 0x03, 0x00, 0x00, 0x02, 0x06, 0x01, 0x00, 0x04, 0x0b, 0x08, 0x00, 0x09, 0x00, 0x00, 0x00
        /*0020*/ 	.byte	0x00, 0x00, 0x00, 0x00


//--------------------- .nv.info._ZN3cub18CUB_300001_SM_10006detail8for_each13static_kernelINS2_12policy_hub_t12policy_500_tEmN6thrust24THRUST_300001_SM_1000_NS8cuda_cub20__uninitialized_fill7functorINS7_10device_ptrIiEEiEEEEvT0_T1_ --------------------------
	.section	.nv.info._ZN3cub18CUB_300001_SM_10006detail8for_each13static_kernelINS2_12policy_hub_t12policy_500_tEmN6thrust24THRUST_300001_SM_1000_NS8cuda_cub20__uninitialized_fill7functorINS7_10device_ptrIiEEiEEEEvT0_T1_,"",@"SHT_CUDA_INFO"
	.sectionflags	@""
	.align	4


	//----- nvinfo : EIATTR_CUDA_API_VERSION
	.align		4
        /*0000*/ 	.byte	0x04, 0x37
        /*0002*/ 	.short	(.L_118 - .L_117)
.L_117:
        /*0004*/ 	.word	0x00000082


	//----- nvinfo : EIATTR_KPARAM_INFO
	.align		4
.L_118:
        /*0008*/ 	.byte	0x04, 0x17
        /*000a*/ 	.short	(.L_120 - .L_119)
.L_119:
        /*000c*/ 	.word	0x00000000
        /*0010*/ 	.short	0x0001
        /*0012*/ 	.short	0x0008
        /*0014*/ 	.byte	0x00, 0xf0, 0x41, 0x00


	//----- nvinfo : EIATTR_KPARAM_INFO
	.align		4
.L_120:
        /*0018*/ 	.byte	0x04, 0x17
        /*001a*/ 	.short	(.L_122 - .L_121)
.L_121:
        /*001c*/ 	.word	0x00000000
        /*0020*/ 	.short	0x0000
        /*0022*/ 	.short	0x0000
        /*0024*/ 	.byte	0x00, 0xf0, 0x21, 0x00


	//----- nvinfo : EIATTR_SPARSE_MMA_MASK
	.align		4
.L_122:
        /*0028*/ 	.byte	0x03, 0x50
        /*002a*/ 	.short	0x0000


	//----- nvinfo : EIATTR_MAXREG_COUNT
	.align		4
        /*002c*/ 	.byte	0x03, 0x1b
        /*002e*/ 	.short	0x00ff


	//----- nvinfo : EIATTR_MERCURY_ISA_VERSION
	.align		4
        /*0030*/ 	.byte	0x03, 0x5f
        /*0032*/ 	.short	0x0101


	//----- nvinfo : EIATTR_VRC_CTA_INIT_COUNT
	.align		4
        /*0034*/ 	.byte	0x02, 0x4a
	.zero		1
	.zero		1


	//----- nvinfo : EIATTR_EXIT_INSTR_OFFSETS
	.align		4
        /*0038*/ 	.byte	0x04, 0x1c
        /*003a*/ 	.short	(.L_124 - .L_123)


	//   ....[0]....
.L_123:
        /*003c*/ 	.word	0x00000130


	//   ....[1]....
        /*0040*/ 	.word	0x00000230


	//   ....[2]....
        /*0044*/ 	.word	0x00000260


	//----- nvinfo : EIATTR_MAX_THREADS
	.align		4
.L_124:
        /*0048*/ 	.byte	0x04, 0x05
        /*004a*/ 	.short	(.L_126 - .L_125)
.L_125:
        /*004c*/ 	.word	0x00000100
        /*0050*/ 	.word	0x00000001
        /*0054*/ 	.word	0x00000001


	//----- nvinfo : EIATTR_CBANK_PARAM_SIZE
	.align		4
.L_126:
        /*0058*/ 	.byte	0x03, 0x19
        /*005a*/ 	.short	0x0018


	//----- nvinfo : EIATTR_PARAM_CBANK
	.align		4
        /*005c*/ 	.byte	0x04, 0x0a
        /*005e*/ 	.short	(.L_128 - .L_127)
	.align		4
.L_127:
        /*0060*/ 	.word	index@(.nv.constant0._ZN3cub18CUB_300001_SM_10006detail8for_each13static_kernelINS2_12policy_hub_t12policy_500_tEmN6thrust24THRUST_300001_SM_1000_NS8cuda_cub20__uninitialized_fill7functorINS7_10device_ptrIiEEiEEEEvT0_T1_)
        /*0064*/ 	.short	0x0380
        /*0066*/ 	.short	0x0018


	//----- nvinfo : EIATTR_SW_WAR
	.align		4
.L_128:
        /*0068*/ 	.byte	0x04, 0x36
        /*006a*/ 	.short	(.L_130 - .L_129)
.L_129:
        /*006c*/ 	.word	0x00000008
.L_130:


//--------------------- .nv.info._ZN3cub18CUB_300001_SM_10006detail11EmptyKernelIvEEvv --------------------------
	.section	.nv.info._ZN3cub18CUB_300001_SM_10006detail11EmptyKernelIvEEvv,"",@"SHT_CUDA_INFO"
	.sectionflags	@""
	.align	4


	//----- nvinfo : EIATTR_CUDA_API_VERSION
	.align		4
        /*0000*/ 	.byte	0x04, 0x37
        /*0002*/ 	.short	(.L_132 - .L_131)
.L_131:
        /*0004*/ 	.word	0x00000082


	//----- nvinfo : EIATTR_SPARSE_MMA_MASK
	.align		4
.L_132:
        /*0008*/ 	.byte	0x03, 0x50
        /*000a*/ 	.short	0x0000


	//----- nvinfo : EIATTR_MAXREG_COUNT
	.align		4
        /*000c*/ 	.byte	0x03, 0x1b
        /*000e*/ 	.short	0x00ff


	//----- nvinfo : EIATTR_MERCURY_ISA_VERSION
	.align		4
        /*0010*/ 	.byte	0x03, 0x5f
        /*0012*/ 	.short	0x0101


	//----- nvinfo : EIATTR_VRC_CTA_INIT_COUNT
	.align		4
        /*0014*/ 	.byte	0x02, 0x4a
	.zero		1
	.zero		1


	//----- nvinfo : EIATTR_EXIT_INSTR_OFFSETS
	.align		4
        /*0018*/ 	.byte	0x04, 0x1c
        /*001a*/ 	.short	(.L_134 - .L_133)


	//   ....[0]....
.L_133:
        /*001c*/ 	.word	0x00000010


	//----- nvinfo : EIATTR_SW_WAR
	.align		4
.L_134:
        /*0020*/ 	.byte	0x04, 0x36
        /*0022*/ 	.short	(.L_136 - .L_135)
.L_135:
        /*0024*/ 	.word	0x00000008
.L_136:


//--------------------- .nv.info._ZN6thrust24THRUST_300001_SM_1000_NS8cuda_cub4core6detail13_kernel_agentINS1_16__set_operations10SetOpAgentINS0_6detail15normal_iteratorINS0_10device_ptrIiEEEESB_SB_SB_SB_SB_l7CompareNS5_16serial_set_unionEN4cuda3std3__417integral_constantIbLb1EEEEEJSB_SB_SB_SB_llSB_SB_SC_SD_PNSG_4pairIllEEPmN3cub18CUB_300001_SM_100013ScanTileStateIlLb1EEEEEEvDpT0_ --------------------------
	.section	.nv.info._ZN6thrust24THRUST_300001_SM_1000_NS8cuda_cub4core6detail13_kernel_agentINS1_16__set_operations10SetOpAgentINS0_6detail15normal_iteratorINS0_10device_ptrIiEEEESB_SB_SB_SB_SB_l7CompareNS5_16serial_set_unionEN4cuda3std3__417integral_constantIbLb1EEEEEJSB_SB_SB_SB_llSB_SB_SC_SD_PNSG_4pairIllEEPmN3cub18CUB_300001_SM_100013ScanTileStateIlLb1EEEEEEvDpT0_,"",@"SHT_CUDA_INFO"
	.sectionflags	@""
	.align	4


	//----- nvinfo : EIATTR_CUDA_API_VERSION
	.align		4
        /*0000*/ 	.byte	0x04, 0x37
        /*0002*/ 	.short	(.L_138 - .L_137)
.L_137:
        /*0004*/ 	.word	0x00000082


	//----- nvinfo : EIATTR_KPARAM_INFO
	.align		4
.L_138:
        /*0008*/ 	.byte	0x04, 0x17
        /*000a*/ 	.short	(.L_140 - .L_139)
.L_139:
        /*000c*/ 	.word	0x00000000
        /*0010*/ 	.short	0x000c
        /*0012*/ 	.short	0x0058
        /*0014*/ 	.byte	0x00, 0xf0, 0x21, 0x00


	//----- nvinfo : EIATTR_KPARAM_INFO
	.align		4
.L_140:
        /*0018*/ 	.byte	0x04, 0x17
        /*001a*/ 	.short	(.L_142 - .L_141)
.L_141:
        /*001c*/ 	.word	0x00000000
        /*0020*/ 	.short	0x000b
        /*0022*/ 	.short	0x0050
        /*0024*/ 	.byte	0x00, 0xf5, 0x21, 0x00


	//----- nvinfo : EIATTR_KPARAM_INFO
	.align		4
.L_142:
        /*0028*/ 	.byte	0x04, 0x17
        /*002a*/ 	.short	(.L_144 - .L_143)
.L_143:
        /*002c*/ 	.word	0x00000000
        /*0030*/ 	.short	0x000a
        /*0032*/ 	.short	0x0048
        /*0034*/ 	.byte	0x00, 0xf5, 0x21, 0x00


	//----- nvinfo : EIATTR_KPARAM_INFO
	.align		4
.L_144:
        /*0038*/ 	.byte	0x04, 0x17
        /*003a*/ 	.short	(.L_146 - .L_145)
.L_145:
        /*003c*/ 	.word	0x00000000
        /*0040*/ 	.short	0x0009
        /*0042*/ 	.short	0x0041
        /*0044*/ 	.byte	0x00, 0xf0, 0x05, 0x00


	//----- nvinfo : EIATTR_KPARAM_INFO
	.align		4
.L_146:
        /*0048*/ 	.byte	0x04, 0x17
        /*004a*/ 	.short	(.L_148 - .L_147)
.L_147:
        /*004c*/ 	.word	0x00000000
        /*0050*/ 	.short	0x0008
        /*0052*/ 	.short	0x0040
        /*0054*/ 	.byte	0x00, 0xf0, 0x05, 0x00


	//----- nvinfo : EIATTR_KPARAM_INFO
	.align		4
.L_148:
        /*0058*/ 	.byte	0x04, 0x17
        /*005a*/ 	.short	(.L_150 - .L_149)
.L_149:
        /*005c*/ 	.word	0x00000000
        /*0060*/ 	.short	0x0007
        /*0062*/ 	.short	0x0038
        /*0064*/ 	.byte	0x00, 0xf0, 0x21, 0x00


	//----- nvinfo : EIATTR_KPARAM_INFO
	.align		4
.L_150:
        /*0068*/ 	.byte	0x04, 0x17
        /*006a*/ 	.short	(.L_152 - .L_151)
.L_151:
        /*006c*/ 	.word	0x00000000
        /*0070*/ 	.short	0x0006
        /*0072*/ 	.short	0x0030
        /*0074*/ 	.byte	0x00, 0xf0, 0x21, 0x00


	//----- nvinfo : EIATTR_KPARAM_INFO
	.align		4
.L_152:
        /*0078*/ 	.byte	0x04, 0x17
        /*007a*/ 	.short	(.L_154 - .L_153)
.L_153:
        /*007c*/ 	.word	0x00000000
        /*0080*/ 	.short	0x0005
        /*0082*/ 	.short	0x0028
        /*0084*/ 	.byte	0x00, 0xf0, 0x21, 0x00


	//----- nvinfo : EIATTR_KPARAM_INFO
	.align		4
.L_154:
        /*0088*/ 	.byte	0x04, 0x17
        /*008a*/ 	.short	(.L_156 - .L_155)
.L_155:
        /*008c*/ 	.word	0x00000000
        /*0090*/ 	.short	0x0004
        /*0092*/ 	.short	0x0020
        /*0094*/ 	.byte	0x00, 0xf0, 0x21, 0x00


	//----- nvinfo : EIATTR_KPARAM_INFO
	.align		4
.L_156:
        /*0098*/ 	.byte	0x04, 0x17
        /*009a*/ 	.short	(.L_158 - .L_157)
.L_157:
        /*009c*/ 	.word	0x00000000
        /*00a0*/ 	.short	0x0003
        /*00a2*/ 	.short	0x0018
        /*00a4*/ 	.byte	0x00, 0xf0, 0x21, 0x00


	//----- nvinfo : EIATTR_KPARAM_INFO
	.align		4
.L_158:
        /*00a8*/ 	.byte	0x04, 0x17
        /*00aa*/ 	.short	(.L_160 - .L_159)
.L_159:
        /*00ac*/ 	.word	0x00000000
        /*00b0*/ 	.short	0x0002
        /*00b2*/ 	.short	0x0010
        /*00b4*/ 	.byte	0x00, 0xf0, 0x21, 0x00


	//----- nvinfo : EIATTR_KPARAM_INFO
	.align		4
.L_160:
        /*00b8*/ 	.byte	0x04, 0x17
        /*00ba*/ 	.short	(.L_162 - .L_161)
.L_161:
        /*00bc*/ 	.word	0x00000000
        /*00c0*/ 	.short	0x0001
        /*00c2*/ 	.short	0x0008
        /*00c4*/ 	.byte	0x00, 0xf0, 0x21, 0x00


	//----- nvinfo : EIATTR_KPARAM_INFO
	.align		4
.L_162:
        /*00c8*/ 	.byte	0x04, 0x17
        /*00ca*/ 	.short	(.L_164 - .L_163)
.L_163:
        /*00cc*/ 	.word	0x00000000
        /*00d0*/ 	.short	0x0000
        /*00d2*/ 	.short	0x0000
        /*00d4*/ 	.byte	0x00, 0xf0, 0x21, 0x00


	//----- nvinfo : EIATTR_SPARSE_MMA_MASK
	.align		4
.L_164:
        /*00d8*/ 	.byte	0x03, 0x50
        /*00da*/ 	.short	0x0000


	//----- nvinfo : EIATTR_MAXREG_COUNT
	.align		4
        /*00dc*/ 	.byte	0x03, 0x1b
        /*00de*/ 	.short	0x0080


	//----- nvinfo : EIATTR_NUM_BARRIERS
	.align		4
        /*00e0*/ 	.byte	0x02, 0x4c
        /*00e2*/ 	.byte	0x01
	.zero		1


	//----- nvinfo : EIATTR_MERCURY_ISA_VERSION
	.align		4
        /*00e4*/ 	.byte	0x03, 0x5f
        /*00e6*/ 	.short	0x0101


	//----- nvinfo : EIATTR_COOP_GROUP_MASK_REGIDS
	.align		4
        /*00e8*/ 	.byte	0x04, 0x29
        /*00ea*/ 	.short	(.L_166 - .L_165)


	//   ....[0]....
.L_165:
        /*00ec*/ 	.word	0xffffffff


	//   ....[1]....
        /*00f0*/ 	.word	0xffffffff


	//   ....[2]....
        /*00f4*/ 	.word	0xffffffff


	//   ....[3]....
        /*00f8*/ 	.word	0xffffffff


	//   ....[4]....
        /*00fc*/ 	.word	0xffffffff


	//   ....[5]....
        /*0100*/ 	.word	0xffffffff


	//   ....[6]....
        /*0104*/ 	.word	0xffffffff


	//   ....[7]....
        /*0108*/ 	.word	0xffffffff


	//   ....[8]....
        /*010c*/ 	.word	0xffffffff


	//   ....[9]....
        /*0110*/ 	.word	0xffffffff


	//   ....[10]....
        /*0114*/ 	.word	0xffffffff


	//   ....[11]....
        /*0118*/ 	.word	0xffffffff


	//   ....[12]....
        /*011c*/ 	.word	0xffffffff


	//   ....[13]....
        /*0120*/ 	.word	0xffffffff


	//   ....[14]....
        /*0124*/ 	.word	0xffffffff


	//   ....[15]....
        /*0128*/ 	.word	0xffffffff


	//   ....[16]....
        /*012c*/ 	.word	0xffffffff


	//   ....[17]....
        /*0130*/ 	.word	0xffffffff


	//   ....[18]....
        /*0134*/ 	.word	0xffffffff


	//   ....[19]....
        /*0138*/ 	.word	0xffffffff


	//   ....[20]....
        /*013c*/ 	.word	0xffffffff


	//   ....[21]....
        /*0140*/ 	.word	0xffffffff


	//   ....[22]....
        /*0144*/ 	.word	0xffffffff


	//   ....[23]....
        /*0148*/ 	.word	0xffffffff


	//   ....[24]....
        /*014c*/ 	.word	0xffffffff


	//   ....[25]....
        /*0150*/ 	.word	0xffffffff


	//   ....[26]....
        /*0154*/ 	.word	0xffffffff


	//   ....[27]....
        /*0158*/ 	.word	0xffffffff


	//   ....[28]....
        /*015c*/ 	.word	0xffffffff


	//   ....[29]....
        /*0160*/ 	.word	0xffffffff


	//   ....[30]....
        /*0164*/ 	.word	0xffffffff


	//   ....[31]....
        /*0168*/ 	.word	0xffffffff


	//   ....[32]....
        /*016c*/ 	.word	0xffffffff


	//   ....[33]....
        /*0170*/ 	.word	0xffffffff


	//   ....[34]....
        /*0174*/ 	.word	0xffffffff


	//   ....[35]....
        /*0178*/ 	.word	0xffffffff


	//   ....[36]....
        /*017c*/ 	.word	0xffffffff


	//   ....[37]....
        /*0180*/ 	.word	0xffffffff


	//   ....[38]....
        /*0184*/ 	.word	0xffffffff


	//   ....[39]....
        /*0188*/ 	.word	0xffffffff


	//   ....[40]....
        /*018c*/ 	.word	0xffffffff


	//   ....[41]....
        /*0190*/ 	.word	0xffffffff


	//   ....[42]....
        /*0194*/ 	.word	0xffffffff


	//   ....[43]....
        /*0198*/ 	.word	0xffffffff


	//   ....[44]....
        /*019c*/ 	.word	0xffffffff


	//   ....[45]....
        /*01a0*/ 	.word	0xffffffff


	//   ....[46]....
        /*01a4*/ 	.word	0xffffffff


	//   ....[47]....
        /*01a8*/ 	.word	0xffffffff


	//   ....[48]....
        /*01ac*/ 	.word	0xffffffff


	//   ....[49]....
        /*01b0*/ 	.word	0xffffffff


	//   ....[50]....
        /*01b4*/ 	.word	0xffffffff


	//   ....[51]....
        /*01b8*/ 	.word	0xffffffff


	//   ....[52]....
        /*01bc*/ 	.word	0xffffffff


	//   ....[53]....
        /*01c0*/ 	.word	0xffffffff


	//   ....[54]....
        /*01c4*/ 	.word	0xffffffff


	//   ....[55]....
        /*01c8*/ 	.word	0xffffffff


	//   ....[56]....
        /*01cc*/ 	.word	0xffffffff


	//   ....[57]....
        /*01d0*/ 	.word	0xffffffff


	//   ....[58]....
        /*01d4*/ 	.word	0xffffffff


	//   ....[59]....
        /*01d8*/ 	.word	0xffffffff


	//   ....[60]....
        /*01dc*/ 	.word	0xffffffff


	//   ....[61]....
        /*01e0*/ 	.word	0xffffffff


	//   ....[62]....
        /*01e4*/ 	.word	0xffffffff


	//   ....[63]....
        /*01e8*/ 	.word	0xffffffff


	//   ....[64]....
        /*01ec*/ 	.word	0xffffffff


	//   ....[65]....
        /*01f0*/ 	.word	0xffffffff


	//   ....[66]....
        /*01f4*/ 	.word	0xffffffff


	//   ....[67]....
        /*01f8*/ 	.word	0xffffffff


	//   ....[68]....
        /*01fc*/ 	.word	0xffffffff


	//   ....[69]....
        /*0200*/ 	.word	0xffffffff


	//   ....[70]....
        /*0204*/ 	.word	0xffffffff


	//   ....[71]....
        /*0208*/ 	.word	0xffffffff


	//   ....[72]....
        /*020c*/ 	.word	0xffffffff


	//   ....[73]....
        /*0210*/ 	.word	0xffffffff


	//   ....[74]....
        /*0214*/ 	.word	0xffffffff


	//   ....[75]....
        /*0218*/ 	.word	0xffffffff


	//   ....[76]....
        /*021c*/ 	.word	0xffffffff


	//   ....[77]....
        /*0220*/ 	.word	0xffffffff


	//   ....[78]....
        /*0224*/ 	.word	0xffffffff


	//   ....[79]....
        /*0228*/ 	.word	0xffffffff


	//   ....[80]....
        /*022c*/ 	.word	0xffffffff


	//   ....[81]....
        /*0230*/ 	.word	0xffffffff


	//   ....[82]....
        /*0234*/ 	.word	0xffffffff


	//   ....[83]....
        /*0238*/ 	.word	0xffffffff


	//   ....[84]....
        /*023c*/ 	.word	0xffffffff


	//   ....[85]....
        /*0240*/ 	.word	0xffffffff


	//   ....[86]....
        /*0244*/ 	.word	0xffffffff


	//   ....[87]....
        /*0248*/ 	.word	0xffffffff


	//   ....[88]....
        /*024c*/ 	.word	0xffffffff


	//   ....[89]....
        /*0250*/ 	.word	0xffffffff


	//   ....[90]....
        /*0254*/ 	.word	0xffffffff


	//   ....[91]....
        /*0258*/ 	.word	0xffffffff


	//   ....[92]....
        /*025c*/ 	.word	0x05000024


	//   ....[93]....
        /*0260*/ 	.word	0x05000024


	//   ....[94]....
        /*0264*/ 	.word	0x05000024


	//   ....[95]....
        /*0268*/ 	.word	0x05000024


	//   ....[96]....
        /*026c*/ 	.word	0x05000024


	//   ....[97]....
        /*0270*/ 	.word	0x05000024


	//   ....[98]....
        /*0274*/ 	.word	0x05000024


	//   ....[99]....
        /*0278*/ 	.word	0x05000024


	//   ....[100]....
        /*027c*/ 	.word	0x05000024


	//   ....[101]....
        /*0280*/ 	.word	0x05000024


	//   ....[102]....
        /*0284*/ 	.word	0x05000024


	//   ....[103]....
        /*0288*/ 	.word	0x05000024


	//   ....[104]....
        /*028c*/ 	.word	0x05000024


	//   ....[105]....
        /*0290*/ 	.word	0x05000024


	//   ....[106]....
        /*0294*/ 	.word	0x05000024


	//   ....[107]....
        /*0298*/ 	.word	0x05000024


	//   ....[108]....
        /*029c*/ 	.word	0x05000024


	//   ....[109]....
        /*02a0*/ 	.word	0x05000024


	//   ....[110]....
        /*02a4*/ 	.word	0x05000024


	//   ....[111]....
        /*02a8*/ 	.word	0x05000024


	//   ....[112]....
        /*02ac*/ 	.word	0x05000024


	//   ....[113]....
        /*02b0*/ 	.word	0x05000024


	//   ....[114]....
        /*02b4*/ 	.word	0x05000024


	//   ....[115]....
        /*02b8*/ 	.word	0x05000024


	//   ....[116]....
        /*02bc*/ 	.word	0x05000024


	//   ....[117]....
        /*02c0*/ 	.word	0x05000024


	//   ....[118]....
        /*02c4*/ 	.word	0x05000024


	//   ....[119]....
        /*02c8*/ 	.word	0x05000024


	//   ....[120]....
        /*02cc*/ 	.word	0x05000024


	//   ....[121]....
        /*02d0*/ 	.word	0x05000024


	//   ....[122]....
        /*02d4*/ 	.word	0x05000024


	//   ....[123]....
        /*02d8*/ 	.word	0x05000024


	//   ....[124]....
        /*02dc*/ 	.word	0x05000024


	//   ....[125]....
        /*02e0*/ 	.word	0x05000024


	//   ....[126]....
        /*02e4*/ 	.word	0x05000024


	//   ....[127]....
        /*02e8*/ 	.word	0x05000024


	//   ....[128]....
        /*02ec*/ 	.word	0x05000024


	//   ....[129]....
        /*02f0*/ 	.word	0x05000024


	//   ....[130]....
        /*02f4*/ 	.word	0x05000024


	//   ....[131]....
        /*02f8*/ 	.word	0x05000024


	//   ....[132]....
        /*02fc*/ 	.word	0x05000024


	//   ....[133]....
        /*0300*/ 	.word	0x05000024


	//   ....[134]....
        /*0304*/ 	.word	0x05000024


	//   ....[135]....
        /*0308*/ 	.word	0x05000024


	//   ....[136]....
        /*030c*/ 	.word	0x05000024


	//   ....[137]....
        /*0310*/ 	.word	0x05000024


	//   ....[138]....
        /*0314*/ 	.word	0x05000024


	//   ....[139]....
        /*0318*/ 	.word	0x05000024


	//   ....[140]....
        /*031c*/ 	.word	0x05000024


	//   ....[141]....
        /*0320*/ 	.word	0x05000024


	//   ....[142]....
        /*0324*/ 	.word	0x05000024


	//   ....[143]....
        /*0328*/ 	.word	0x05000024


	//   ....[144]....
        /*032c*/ 	.word	0x05000024


	//   ....[145]....
        /*0330*/ 	.word	0x05000024


	//   ....[146]....
        /*0334*/ 	.word	0x05000024


	//   ....[147]....
        /*0338*/ 	.word	0x05000024


	//----- nvinfo : EIATTR_COOP_GROUP_INSTR_OFFSETS
	.align		4
.L_166:
        /*033c*/ 	.byte	0x04, 0x28
        /*033e*/ 	.short	(.L_168 - .L_167)


	//   ....[0]....
.L_167:
        /*0340*/ 	.word	0x00002a60


	//   ....[1]....
        /*0344*/ 	.word	0x00002ab0


	//   ....[2]....
        /*0348*/ 	.word	0x00002ad0


	//   ....[3]....
        /*034c*/ 	.word	0x00002b20


	//   ....[4]....
        /*0350*/ 	.word	0x00002b40


	//   ....[5]....
        /*0354*/ 	.word	0x00002b80


	//   ....[6]....
        /*0358*/ 	.word	0x00002bb0


	//   ....[7]....
        /*035c*/ 	.word	0x00002bf0


	//   ....[8]....
        /*0360*/ 	.word	0x00002c30


	//   ....[9]....
        /*0364*/ 	.word	0x00003180


	//   ....[10]....
        /*0368*/ 	.word	0x00003200


	//   ....[11]....
        /*036c*/ 	.word	0x00003210


	//   ....[12]....
        /*0370*/ 	.word	0x00003260


	//   ....[13]....
        /*0374*/ 	.word	0x00003280


	//   ....[14]....
        /*0378*/ 	.word	0x000032c0


	//   ....[15]....
        /*037c*/ 	.word	0x000032f0


	//   ....[16]....
        /*0380*/ 	.word	0x00003330


	//   ....[17]....
        /*0384*/ 	.word	0x00003370


	//   ....[18]....
        /*0388*/ 	.word	0x000039d0


	//   ....[19]....
        /*038c*/ 	.word	0x00003ab0


	//   ....[20]....
        /*0390*/ 	.word	0x00003b20


	//   ....[21]....
        /*0394*/ 	.word	0x00003bc0


	//   ....[22]....
        /*0398*/ 	.word	0x00003be0


	//   ....[23]....
        /*039c*/ 	.word	0x00003c30


	//   ....[24]....
        /*03a0*/ 	.word	0x00003c60


	//   ....[25]....
        /*03a4*/ 	.word	0x00003cc0


	//   ....[26]....
        /*03a8*/ 	.word	0x00003cf0


	//   ....[27]....
        /*03ac*/ 	.word	0x00003d70


	//   ....[28]....
        /*03b0*/ 	.word	0x00003d90


	//   ....[29]....
        /*03b4*/ 	.word	0x00003db0


	//   ....[30]....
        /*03b8*/ 	.word	0x00003e00


	//   ....[31]....
        /*03bc*/ 	.word	0x00003e30


	//   ....[32]....
        /*03c0*/ 	.word	0x00003f20


	//   ....[33]....
        /*03c4*/ 	.word	0x00004010


	//   ....[34]....
        /*03c8*/ 	.word	0x00004070


	//   ....[35]....
        /*03cc*/ 	.word	0x000040e0


	//   ....[36]....
        /*03d0*/ 	.word	0x00004100


	//   ....[37]....
        /*03d4*/ 	.word	0x00004160


	//   ....[38]....
        /*03d8*/ 	.word	0x00004180


	//   ....[39]....
        /*03dc*/ 	.word	0x000041d0


	//   ....[40]....
        /*03e0*/ 	.word	0x000041f0


	//   ....[41]....
        /*03e4*/ 	.word	0x00004250


	//   ....[42]....
        /*03e8*/ 	.word	0x00004270


	//   ....[43]....
        /*03ec*/ 	.word	0x000042f0


	//   ....[44]....
        /*03f0*/ 	.word	0x00004310


	//   ....[45]....
        /*03f4*/ 	.word	0x00004320


	//   ....[46]....
        /*03f8*/ 	.word	0x00009c20


	//   ....[47]....
        /*03fc*/ 	.word	0x00009ca0


	//   ....[48]....
        /*0400*/ 	.word	0x00009cb0


	//   ....[49]....
        /*0404*/ 	.word	0x00009d00


	//   ....[50]....
        /*0408*/ 	.word	0x00009d20


	//   ....[51]....
        /*040c*/ 	.word	0x00009d60


	//   ....[52]....
        /*0410*/ 	.word	0x00009d90


	//   ....[53]....
        /*0414*/ 	.word	0x00009dd0


	//   ....[54]....
        /*0418*/ 	.word	0x00009e10


	//   ....[55]....
        /*041c*/ 	.word	0x0000a2e0


	//   ....[56]....
        /*0420*/ 	.word	0x0000a360


	//   ....[57]....
        /*0424*/ 	.word	0x0000a370


	//   ....[58]....
        /*0428*/ 	.word	0x0000a3c0


	//   ....[59]....
        /*042c*/ 	.word	0x0000a3e0


	//   ....[60]....
        /*0430*/ 	.word	0x0000a420


	//   ....[61]....
        /*0434*/ 	.word	0x0000a450


	//   ....[62]....
        /*0438*/ 	.word	0x0000a490


	//   ....[63]....
        /*043c*/ 	.word	0x0000a4d0


	//   ....[64]....
        /*0440*/ 	.word	0x0000ab30


	//   ....[65]....
        /*0444*/ 	.word	0x0000ac10


	//   ....[66]....
        /*0448*/ 	.word	0x0000ac80


	//   ....[67]....
        /*044c*/ 	.word	0x0000ad20


	//   ....[68]....
        /*0450*/ 	.word	0x0000ad40


	//   ....[69]....
        /*0454*/ 	.word	0x0000ad90


	//   ....[70]....
        /*0458*/ 	.word	0x0000adc0


	//   ....[71]....
        /*045c*/ 	.word	0x0000ae00


	//   ....[72]....
        /*0460*/ 	.word	0x0000ae30


	//   ....[73]....
        /*0464*/ 	.word	0x0000aec0


	//   ....[74]....
        /*0468*/ 	.word	0x0000aee0


	//   ....[75]....
        /*046c*/ 	.word	0x0000af00


	//   ....[76]....
        /*0470*/ 	.word	0x0000af60


	//   ....[77]....
        /*0474*/ 	.word	0x0000af90


	//   ....[78]....
        /*0478*/ 	.word	0x0000b080


	//   ....[79]....
        /*047c*/ 	.word	0x0000b170


	//   ....[80]....
        /*0480*/ 	.word	0x0000b1d0


	//   ....[81]....
        /*0484*/ 	.word	0x0000b240


	//   ....[82]....
        /*0488*/ 	.word	0x0000b260


	//   ....[83]....
        /*048c*/ 	.word	0x0000b2c0


	//   ....[84]....
        /*0490*/ 	.word	0x0000b2e0


	//   ....[85]....
        /*0494*/ 	.word	0x0000b330


	//   ....[86]....
        /*0498*/ 	.word	0x0000b350


	//   ....[87]....
        /*049c*/ 	.word	0x0000b3b0


	//   ....[88]....
        /*04a0*/ 	.word	0x0000b3d0


	//   ....[89]....
        /*04a4*/ 	.word	0x0000b450


	//   ....[90]....
        /*04a8*/ 	.word	0x0000b470


	//   ....[91]....
        /*04ac*/ 	.word	0x0000b480


	//   ....[92]....
        /*04b0*/ 	.word	0x0000e490


	//   ....[93]....
        /*04b4*/ 	.word	0x0000e510


	//   ....[94]....
        /*04b8*/ 	.word	0x0000e5a0


	//   ....[95]....
        /*04bc*/ 	.word	0x0000e650


	//   ....[96]....
        /*04c0*/ 	.word	0x0000e6a0


	//   ....[97]....
        /*04c4*/ 	.word	0x0000e770


	//   ....[98]....
        /*04c8*/ 	.word	0x0000e7d0


	//   ....[99]....
        /*04cc*/ 	.word	0x0000e830


	//   ....[100]....
        /*04d0*/ 	.word	0x0000e8b0


	//   ....[101]....
        /*04d4*/ 	.word	0x0000e920


	//   ....[102]....
        /*04d8*/ 	.word	0x0000e9b0


	//   ....[103]....
        /*04dc*/ 	.word	0x0000ea50


	//   ....[104]....
        /*04e0*/ 	.word	0x0000eaa0


	//   ....[105]....
        /*04e4*/ 	.word	0x0000ebd0


	//   ....[106]....
        /*04e8*/ 	.word	0x0000ec40


	//   ....[107]....
        /*04ec*/ 	.word	0x0000ecc0


	//   ....[108]....
        /*04f0*/ 	.word	0x0000ed40


	//   ....[109]....
        /*04f4*/ 	.word	0x0000ee00


	//   ....[110]....
        /*04f8*/ 	.word	0x0000ee50


	//   ....[111]....
        /*04fc*/ 	.word	0x0000ef20


	//   ....[112]....
        /*0500*/ 	.word	0x0000ef80


	//   ....[113]....
        /*0504*/ 	.word	0x0000efe0


	//   ....[114]....
        /*0508*/ 	.word	0x0000f060


	//   ....[115]....
        /*050c*/ 	.word	0x0000f0d0


	//   ....[116]....
        /*0510*/ 	.word	0x0000f160


	//   ....[117]....
        /*0514*/ 	.word	0x0000f200


	//   ....[118]....
        /*0518*/ 	.word	0x0000f260


	//   ....[119]....
        /*051c*/ 	.word	0x0000f2f0


	//   ....[120]....
        /*0520*/ 	.word	0x0000f360


	//   ....[121]....
        /*0524*/ 	.word	0x0000f3e0


	//   ....[122]....
        /*0528*/ 	.word	0x0000f470


	//   ....[123]....
        /*052c*/ 	.word	0x0000f520


	//   ....[124]....
        /*0530*/ 	.word	0x0000f570


	//   ....[125]....
        /*0534*/ 	.word	0x0000f640


	//   ....[126]....
        /*0538*/ 	.word	0x0000f6a0


	//   ....[127]....
        /*053c*/ 	.word	0x0000f700


	//   ....[128]....
        /*0540*/ 	.word	0x0000f780


	//   ....[129]....
        /*0544*/ 	.word	0x0000f7f0


	//   ....[130]....
        /*0548*/ 	.word	0x0000f880


	//   ....[131]....
        /*054c*/ 	.word	0x0000f920


	//   ....[132]....
        /*0550*/ 	.word	0x0000f970


	//   ....[133]....
        /*0554*/ 	.word	0x0000faa0


	//   ....[134]....
        /*0558*/ 	.word	0x0000fb10


	//   ....[135]....
        /*055c*/ 	.word	0x0000fb90


	//   ....[136]....
        /*0560*/ 	.word	0x0000fc10


	//   ....[137]....
        /*0564*/ 	.word	0x0000fcd0


	//   ....[138]....
        /*0568*/ 	.word	0x0000fd20


	//   ....[139]....
        /*056c*/ 	.word	0x0000fdf0


	//   ....[140]....
        /*0570*/ 	.word	0x0000fe40


	//   ....[141]....
        /*0574*/ 	.word	0x0000feb0


	//   ....[142]....
        /*0578*/ 	.word	0x0000ff40


	//   ....[143]....
        /*057c*/ 	.word	0x0000ffa0


	//   ....[144]....
        /*0580*/ 	.word	0x00010030


	//   ....[145]....
        /*0584*/ 	.word	0x000100e0


	//   ....[146]....
        /*0588*/ 	.word	0x00010130


	//   ....[147]....
        /*058c*/ 	.word	0x000101c0


	//----- nvinfo : EIATTR_VRC_CTA_INIT_COUNT
	.align		4
.L_168:
        /*0590*/ 	.byte	0x02, 0x4a
	.zero		1
	.zero		1


	//----- nvinfo : EIATTR_EXIT_INSTR_OFFSETS
	.align		4
        /*0594*/ 	.byte	0x04, 0x1c
        /*0596*/ 	.short	(.L_170 - .L_169)


	//   ....[0]....
.L_169:
        /*0598*/ 	.word	0x000065b0


	//   ....[1]....
        /*059c*/ 	.word	0x000067b0


	//   ....[2]....
        /*05a0*/ 	.word	0x00006d20


	//   ....[3]....
        /*05a4*/ 	.word	0x00006db0


	//   ....[4]....
        /*05a8*/ 	.word	0x0000e3f0


	//   ....[5]....
        /*05ac*/ 	.word	0x0000e440


	//----- nvinfo : EIATTR_MAX_THREADS
	.align		4
.L_170:
        /*05b0*/ 	.byte	0x04, 0x05
        /*05b2*/ 	.short	(.L_172 - .L_171)
.L_171:
        /*05b4*/ 	.word	0x00000200
        /*05b8*/ 	.word	0x00000001
        /*05bc*/ 	.word	0x00000001


	//----- nvinfo : EIATTR_CRS_STACK_SIZE
	.align		4
.L_172:
        /*05c0*/ 	.byte	0x04, 0x1e
        /*05c2*/ 	.short	(.L_174 - .L_173)
.L_173:
        /*05c4*/ 	.word	0x00000000


	//----- nvinfo : EIATTR_CBANK_PARAM_SIZE
	.align		4
.L_174:
        /*05c8*/ 	.byte	0x03, 0x19
        /*05ca*/ 	.short	0x0060


	//----- nvinfo : EIATTR_PARAM_CBANK
	.align		4
        /*05cc*/ 	.byte	0x04, 0x0a
        /*05ce*/ 	.short	(.L_176 - .L_175)
	.align		4
.L_175:
        /*05d0*/ 	.word	index@(.nv.constant0._ZN6thrust24THRUST_300001_SM_1000_NS8cuda_cub4core6detail13_kernel_agentINS1_16__set_operations10SetOpAgentINS0_6detail15normal_iteratorINS0_10device_ptrIiEEEESB_SB_SB_SB_SB_l7CompareNS5_16serial_set_unionEN4cuda3std3__417integral_constantIbLb1EEEEEJSB_SB_SB_SB_llSB_SB_SC_SD_PNSG_4pairIllEEPmN3cub18CUB_300001_SM_100013ScanTileStateIlLb1EEEEEEvDpT0_)
        /*05d4*/ 	.short	0x0380
        /*05d6*/ 	.short	0x0060


	//----- nvinfo : EIATTR_SW_WAR
	.align		4
.L_176:
        /*05d8*/ 	.byte	0x04, 0x36
        /*05da*/ 	.short	(.L_178 - .L_177)
.L_177:
        /*05dc*/ 	.word	0x00000008
.L_178:


//--------------------- .nv.info._ZN6thrust24THRUST_300001_SM_1000_NS8cuda_cub4core6detail13_kernel_agentINS1_16__set_operations14PartitionAgentINS0_6detail15normal_iteratorINS0_10device_ptrIiEEEESB_l7CompareEEJSB_SB_lllPN4cuda3std3__44pairIllEESC_iEEEvDpT0_ --------------------------
	.section	.nv.info._ZN6thrust24THRUST_300001_SM_1000_NS8cuda_cub4core6detail13_kernel_agentINS1_16__set_operations14PartitionAgentINS0_6detail15normal_iteratorINS0_10device_ptrIiEEEESB_l7CompareEEJSB_SB_lllPN4cuda3std3__44pairIllEESC_iEEEvDpT0_,"",@"SHT_CUDA_INFO"
	.sectionflags	@""
	.align	4


	//----- nvinfo : EIATTR_CUDA_API_VERSION
	.align		4
        /*0000*/ 	.byte	0x04, 0x37
        /*0002*/ 	.short	(.L_180 - .L_179)
.L_179:
        /*0004*/ 	.word	0x00000082


	//----- nvinfo : EIATTR_KPARAM_INFO
	.align		4
.L_180:
        /*0008*/ 	.byte	0x04, 0x17
        /*000a*/ 	.short	(.L_182 - .L_181)
.L_181:
        /*000c*/ 	.word	0x00000000
        /*0010*/ 	.short	0x0007
        /*0012*/ 	.short	0x0034
        /*0014*/ 	.byte	0x00, 0xf0, 0x11, 0x00


	//----- nvinfo : EIATTR_KPARAM_INFO
	.align		4
.L_182:
        /*0018*/ 	.byte	0x04, 0x17
        /*001a*/ 	.short	(.L_184 - .L_183)
.L_183:
        /*001c*/ 	.word	0x00000000
        /*0020*/ 	.short	0x0006
        /*0022*/ 	.short	0x0030
        /*0024*/ 	.byte	0x00, 0xf0, 0x05, 0x00


	//----- nvinfo : EIATTR_KPARAM_INFO
	.align		4
.L_184:
        /*0028*/ 	.byte	0x04, 0x17
        /*002a*/ 	.short	(.L_186 - .L_185)
.L_185:
        /*002c*/ 	.word	0x00000000
        /*0030*/ 	.short	0x0005
        /*0032*/ 	.short	0x0028
        /*0034*/ 	.byte	0x00, 0xf5, 0x21, 0x00


	//----- nvinfo : EIATTR_KPARAM_INFO
	.align		4
.L_186:
        /*0038*/ 	.byte	0x04, 0x17
        /*003a*/ 	.short	(.L_188 - .L_187)
.L_187:
        /*003c*/ 	.word	0x00000000
        /*0040*/ 	.short	0x0004
        /*0042*/ 	.short	0x0020
        /*0044*/ 	.byte	0x00, 0xf0, 0x21, 0x00


	//----- nvinfo : EIATTR_KPARAM_INFO
	.align		4
.L_188:
        /*0048*/ 	.byte	0x04, 0x17
        /*004a*/ 	.short	(.L_190 - .L_189)
.L_189:
        /*004c*/ 	.word	0x00000000
        /*0050*/ 	.short	0x0003
        /*0052*/ 	.short	0x0018
        /*0054*/ 	.byte	0x00, 0xf0, 0x21, 0x00


	//----- nvinfo : EIATTR_KPARAM_INFO
	.align		4
.L_190:
        /*0058*/ 	.byte	0x04, 0x17
        /*005a*/ 	.short	(.L_192 - .L_191)
.L_191:
        /*005c*/ 	.word	0x00000000
        /*0060*/ 	.short	0x0002
        /*0062*/ 	.short	0x0010
        /*0064*/ 	.byte	0x00, 0xf0, 0x21, 0x00


	//----- nvinfo : EIATTR_KPARAM_INFO
	.align		4
.L_192:
        /*0068*/ 	.byte	0x04, 0x17
        /*006a*/ 	.short	(.L_194 - .L_193)
.L_193:
        /*006c*/ 	.word	0x00000000
        /*0070*/ 	.short	0x0001
        /*0072*/ 	.short	0x0008
        /*0074*/ 	.byte	0x00, 0xf0, 0x21, 0x00


	//----- nvinfo : EIATTR_KPARAM_INFO
	.align		4
.L_194:
        /*0078*/ 	.byte	0x04, 0x17
        /*007a*/ 	.short	(.L_196 - .L_195)
.L_195:
        /*007c*/ 	.word	0x00000000
        /*0080*/ 	.short	0x0000
        /*0082*/ 	.short	0x0000
        /*0084*/ 	.byte	0x00, 0xf0, 0x21, 0x00


	//----- nvinfo : EIATTR_SPARSE_MMA_MASK
	.align		4
.L_196:
        /*0088*/ 	.byte	0x03, 0x50
        /*008a*/ 	.short	0x0000


	//----- nvinfo : EIATTR_MAXREG_COUNT
	.align		4
        /*008c*/ 	.byte	0x03, 0x1b
        /*008e*/ 	.short	0x00ff


	//----- nvinfo : EIATTR_MERCURY_ISA_VERSION
	.align		4
        /*0090*/ 	.byte	0x03, 0x5f
        /*0092*/ 	.short	0x0101


	//----- nvinfo : EIATTR_VRC_CTA_INIT_COUNT
	.align		4
        /*0094*/ 	.byte	0x02, 0x4a
	.zero		1
	.zero		1


	//----- nvinfo : EIATTR_EXIT_INSTR_OFFSETS
	.align		4
        /*0098*/ 	.byte	0x04, 0x1c
        /*009a*/ 	.short	(.L_198 - .L_197)


	//   ....[0]....
.L_197:
        /*009c*/ 	.word	0x00000080


	//   ....[1]....
        /*00a0*/ 	.word	0x00001640


	//----- nvinfo : EIATTR_MAX_THREADS
	.align		4
.L_198:
        /*00a4*/ 	.byte	0x04, 0x05
        /*00a6*/ 	.short	(.L_200 - .L_199)
.L_199:
        /*00a8*/ 	.word	0x00000100
        /*00ac*/ 	.word	0x00000001
        /*00b0*/ 	.word	0x00000001


	//----- nvinfo : EIATTR_CRS_STACK_SIZE
	.align		4
.L_200:
        /*00b4*/ 	.byte	0x04, 0x1e
        /*00b6*/ 	.short	(.L_202 - .L_201)
.L_201:
        /*00b8*/ 	.word	0x00000000


	//----- nvinfo : EIATTR_CBANK_PARAM_SIZE
	.align		4
.L_202:
        /*00bc*/ 	.byte	0x03, 0x19
        /*00be*/ 	.short	0x0038


	//----- nvinfo : EIATTR_PARAM_CBANK
	.align		4
        /*00c0*/ 	.byte	0x04, 0x0a
        /*00c2*/ 	.short	(.L_204 - .L_203)
	.align		4
.L_203:
        /*00c4*/ 	.word	index@(.nv.constant0._ZN6thrust24THRUST_300001_SM_1000_NS8cuda_cub4core6detail13_kernel_agentINS1_16__set_operations14PartitionAgentINS0_6detail15normal_iteratorINS0_10device_ptrIiEEEESB_l7CompareEEJSB_SB_lllPN4cuda3std3__44pairIllEESC_iEEEvDpT0_)
        /*00c8*/ 	.short	0x0380
        /*00ca*/ 	.short	0x0038


	//----- nvinfo : EIATTR_SW_WAR
	.align		4
.L_204:
        /*00cc*/ 	.byte	0x04, 0x36
        /*00ce*/ 	.short	(.L_206 - .L_205)
.L_205:
        /*00d0*/ 	.word	0x00000008
.L_206:


//--------------------- .nv.info._ZN6thrust24THRUST_300001_SM_1000_NS8cuda_cub4core6detail13_kernel_agentINS1_16__set_operations10SetOpAgentINS0_6detail15normal_iteratorINS0_10device_ptrIiEEEESB_SB_SB_SB_SB_i7CompareNS5_16serial_set_unionEN4cuda3std3__417integral_constantIbLb1EEEEEJSB_SB_SB_SB_iiSB_SB_SC_SD_PNSG_4pairIiiEEPmN3cub18CUB_300001_SM_100013ScanTileStateIiLb1EEEEEEvDpT0_ --------------------------
	.section	.nv.info._ZN6thrust24THRUST_300001_SM_1000_NS8cuda_cub4core6detail13_kernel_agentINS1_16__set_operations10SetOpAgentINS0_6detail15normal_iteratorINS0_10device_ptrIiEEEESB_SB_SB_SB_SB_i7CompareNS5_16serial_set_unionEN4cuda3std3__417integral_constantIbLb1EEEEEJSB_SB_SB_SB_iiSB_SB_SC_SD_PNSG_4pairIiiEEPmN3cub18CUB_300001_SM_100013ScanTileStateIiLb1EEEEEEvDpT0_,"",@"SHT_CUDA_INFO"
	.sectionflags	@""
	.align	4


	//----- nvinfo : EIATTR_CUDA_API_VERSION
	.align		4
        /*0000*/ 	.byte	0x04, 0x37
        /*0002*/ 	.short	(.L_208 - .L_207)
.L_207:
        /*0004*/ 	.word	0x00000082


	//----- nvinfo : EIATTR_KPARAM_INFO
	.align		4
.L_208:
        /*0008*/ 	.byte	0x04, 0x17
        /*000a*/ 	.short	(.L_210 - .L_209)
.L_209:
        /*000c*/ 	.word	0x00000000
        /*0010*/ 	.short	0x000c
        /*0012*/ 	.short	0x0050
        /*0014*/ 	.byte	0x00, 0xf0, 0x21, 0x00


	//----- nvinfo : EIATTR_KPARAM_INFO
	.align		4
.L_210:
        /*0018*/ 	.byte	0x04, 0x17
        /*001a*/ 	.short	(.L_212 - .L_211)
.L_211:
        /*001c*/ 	.word	0x00000000
        /*0020*/ 	.short	0x000b
        /*0022*/ 	.short	0x0048
        /*0024*/ 	.byte	0x00, 0xf5, 0x21, 0x00


	//----- nvinfo : EIATTR_KPARAM_INFO
	.align		4
.L_212:
        /*0028*/ 	.byte	0x04, 0x17
        /*002a*/ 	.short	(.L_214 - .L_213)
.L_213:
        /*002c*/ 	.word	0x00000000
        /*0030*/ 	.short	0x000a
        /*0032*/ 	.short	0x0040
        /*0034*/ 	.byte	0x00, 0xf5, 0x21, 0x00


	//----- nvinfo : EIATTR_KPARAM_INFO
	.align		4
.L_214:
        /*0038*/ 	.byte	0x04, 0x17
        /*003a*/ 	.short	(.L_216 - .L_215)
.L_215:
        /*003c*/ 	.word	0x00000000
        /*0040*/ 	.short	0x0009
        /*0042*/ 	.short	0x0039
        /*0044*/ 	.byte	0x00, 0xf0, 0x05, 0x00


	//----- nvinfo : EIATTR_KPARAM_INFO
	.align		4
.L_216:
        /*0048*/ 	.byte	0x04, 0x17
        /*004a*/ 	.short	(.L_218 - .L_217)
.L_217:
        /*004c*/ 	.word	0x00000000
        /*0050*/ 	.short	0x0008
        /*0052*/ 	.short	0x0038
        /*0054*/ 	.byte	0x00, 0xf0, 0x05, 0x00


	//----- nvinfo : EIATTR_KPARAM_INFO
	.align		4
.L_218:
        /*0058*/ 	.byte	0x04, 0x17
        /*005a*/ 	.short	(.L_220 - .L_219)
.L_219:
        /*005c*/ 	.word	0x00000000
        /*0060*/ 	.short	0x0007
        /*0062*/ 	.short	0x0030
        /*0064*/ 	.byte	0x00, 0xf0, 0x21, 0x00


	//----- nvinfo : EIATTR_KPARAM_INFO
	.align		4
.L_220:
        /*0068*/ 	.byte	0x04, 0x17
        /*006a*/ 	.short	(.L_222 - .L_221)
.L_221:
        /*006c*/ 	.word	0x00000000
        /*0070*/ 	.short	0x0006
        /*0072*/ 	.short	0x0028
        /*0074*/ 	.byte	0x00, 0xf0, 0x21, 0x00


	//----- nvinfo : EIATTR_KPARAM_INFO
	.align		4
.L_222:
        /*0078*/ 	.byte	0x04, 0x17
        /*007a*/ 	.short	(.L_224 - .L_223)
.L_223:
        /*007c*/ 	.word	0x00000000
        /*0080*/ 	.short	0x0005
        /*0082*/ 	.short	0x0024
        /*0084*/ 	.byte	0x00, 0xf0, 0x11, 0x00


	//----- nvinfo : EIATTR_KPARAM_INFO
	.align		4
.L_224:
        /*0088*/ 	.byte	0x04, 0x17
        /*008a*/ 	.short	(.L_226 - .L_225)
.L_225:
        /*008c*/ 	.word	0x00000000
        /*0090*/ 	.short	0x0004
        /*0092*/ 	.short	0x0020
        /*0094*/ 	.byte	0x00, 0xf0, 0x11, 0x00


	//----- nvinfo : EIATTR_KPARAM_INFO
	.align		4
.L_226:
        /*0098*/ 	.byte	0x04, 0x17
        /*009a*/ 	.short	(.L_228 - .L_227)
.L_227:
        /*009c*/ 	.word	0x00000000
        /*00a0*/ 	.short	0x0003
        /*00a2*/ 	.short	0x0018
        /*00a4*/ 	.byte	0x00, 0xf0, 0x21, 0x00


	//----- nvinfo : EIATTR_KPARAM_INFO
	.align		4
.L_228:
        /*00a8*/ 	.byte	0x04, 0x17
        /*00aa*/ 	.short	(.L_230 - .L_229)
.L_229:
        /*00ac*/ 	.word	0x00000000
        /*00b0*/ 	.short	0x0002
        /*00b2*/ 	.short	0x0010
        /*00b4*/ 	.byte	0x00, 0xf0, 0x21, 0x00


	//----- nvinfo : EIATTR_KPARAM_INFO
	.align		4
.L_230:
        /*00b8*/ 	.byte	0x04, 0x17
        /*00ba*/ 	.short	(.L_232 - .L_231)
.L_231:
        /*00bc*/ 	.word	0x00000000
        /*00c0*/ 	.short	0x0001
        /*00c2*/ 	.short	0x0008
        /*00c4*/ 	.byte	0x00, 0xf0, 0x21, 0x00


	//----- nvinfo : EIATTR_KPARAM_INFO
	.align		4
.L_232:
        /*00c8*/ 	.byte	0x04, 0x17
        /*00ca*/ 	.short	(.L_234 - .L_233)
.L_233:
        /*00cc*/ 	.word	0x00000000
        /*00d0*/ 	.short	0x0000
        /*00d2*/ 	.short	0x0000
        /*00d4*/ 	.byte	0x00, 0xf0, 0x21, 0x00


	//----- nvinfo : EIATTR_SPARSE_MMA_MASK
	.align		4
.L_234:
        /*00d8*/ 	.byte	0x03, 0x50
        /*00da*/ 	.short	0x0000


	//----- nvinfo : EIATTR_MAXREG_COUNT
	.align		4
        /*00dc*/ 	.byte	0x03, 0x1b
        /*00de*/ 	.short	0x0080


	//----- nvinfo : EIATTR_NUM_BARRIERS
	.align		4
        /*00e0*/ 	.byte	0x02, 0x4c
        /*00e2*/ 	.byte	0x01
	.zero		1


	//----- nvinfo : EIATTR_MERCURY_ISA_VERSION
	.align		4
        /*00e4*/ 	.byte	0x03, 0x5f
        /*00e6*/ 	.short	0x0101


	//----- nvinfo : EIATTR_COOP_GROUP_MASK_REGIDS
	.align		4
        /*00e8*/ 	.byte	0x04, 0x29
        /*00ea*/ 	.short	(.L_236 - .L_235)


	//   ....[0]....
.L_235:
        /*00ec*/ 	.word	0xffffffff


	//   ....[1]....
        /*00f0*/ 	.word	0xffffffff


	//   ....[2]....
        /*00f4*/ 	.word	0xffffffff


	//   ....[3]....
        /*00f8*/ 	.word	0xffffffff


	//   ....[4]....
        /*00fc*/ 	.word	0xffffffff


	//   ....[5]....
        /*0100*/ 	.word	0xffffffff


	//   ....[6]....
        /*0104*/ 	.word	0xffffffff


	//   ....[7]....
        /*0108*/ 	.word	0xffffffff


	//   ....[8]....
        /*010c*/ 	.word	0xffffffff


	//   ....[9]....
        /*0110*/ 	.word	0xffffffff


	//   ....[10]....
        /*0114*/ 	.word	0xffffffff


	//   ....[11]....
        /*0118*/ 	.word	0xffffffff


	//   ....[12]....
        /*011c*/ 	.word	0xffffffff


	//   ....[13]....
        /*0120*/ 	.word	0xffffffff


	//   ....[14]....
        /*0124*/ 	.word	0xffffffff


	//   ....[15]....
        /*0128*/ 	.word	0xffffffff


	//   ....[16]....
        /*012c*/ 	.word	0xffffffff


	//   ....[17]....
        /*0130*/ 	.word	0xffffffff


	//   ....[18]....
        /*0134*/ 	.word	0xffffffff


	//   ....[19]....
        /*0138*/ 	.word	0xffffffff


	//   ....[20]....
        /*013c*/ 	.word	0xffffffff


	//   ....[21]....
        /*0140*/ 	.word	0xffffffff


	//   ....[22]....
        /*0144*/ 	.word	0xffffffff


	//   ....[23]....
        /*0148*/ 	.word	0xffffffff


	//   ....[24]....
        /*014c*/ 	.word	0xffffffff


	//   ....[25]....
        /*0150*/ 	.word	0xffffffff


	//   ....[26]....
        /*0154*/ 	.word	0xffffffff


	//   ....[27]....
        /*0158*/ 	.word	0xffffffff


	//   ....[28]....
        /*015c*/ 	.word	0xffffffff


	//   ....[29]....
        /*0160*/ 	.word	0xffffffff


	//   ....[30]....
        /*0164*/ 	.word	0xffffffff


	//   ....[31]....
        /*0168*/ 	.word	0xffffffff


	//   ....[32]....
        /*016c*/ 	.word	0xffffffff


	//   ....[33]....
        /*0170*/ 	.word	0xffffffff


	//   ....[34]....
        /*0174*/ 	.word	0xffffffff


	//   ....[35]....
        /*0178*/ 	.word	0xffffffff


	//   ....[36]....
        /*017c*/ 	.word	0xffffffff


	//   ....[37]....
        /*0180*/ 	.word	0xffffffff


	//   ....[38]....
        /*0184*/ 	.word	0xffffffff


	//   ....[39]....
        /*0188*/ 	.word	0xffffffff


	//   ....[40]....
        /*018c*/ 	.word	0xffffffff


	//   ....[41]....
        /*0190*/ 	.word	0xffffffff


	//   ....[42]....
        /*0194*/ 	.word	0xffffffff


	//   ....[43]....
        /*0198*/ 	.word	0xffffffff


	//   ....[44]....
        /*019c*/ 	.word	0xffffffff


	//   ....[45]....
        /*01a0*/ 	.word	0xffffffff


	//   ....[46]....
        /*01a4*/ 	.word	0xffffffff


	//   ....[47]....
        /*01a8*/ 	.word	0xffffffff


	//   ....[48]....
        /*01ac*/ 	.word	0xffffffff


	//   ....[49]....
        /*01b0*/ 	.word	0xffffffff


	//   ....[50]....
        /*01b4*/ 	.word	0xffffffff


	//   ....[51]....
        /*01b8*/ 	.word	0xffffffff


	//   ....[52]....
        /*01bc*/ 	.word	0xffffffff


	//   ....[53]....
        /*01c0*/ 	.word	0xffffffff


	//   ....[54]....
        /*01c4*/ 	.word	0xffffffff


	//   ....[55]....
        /*01c8*/ 	.word	0xffffffff


	//   ....[56]....
        /*01cc*/ 	.word	0x05000000


	//   ....[57]....
        /*01d0*/ 	.word	0x05000000


	//   ....[58]....
        /*01d4*/ 	.word	0x05000000


	//   ....[59]....
        /*01d8*/ 	.word	0x05000000


	//   ....[60]....
        /*01dc*/ 	.word	0x05000000


	//   ....[61]....
        /*01e0*/ 	.word	0x05000000


	//   ....[62]....
        /*01e4*/ 	.word	0x05000000


	//   ....[63]....
        /*01e8*/ 	.word	0x05000000


	//   ....[64]....
        /*01ec*/ 	.word	0x05000000


	//   ....[65]....
        /*01f0*/ 	.word	0x05000000


	//   ....[66]....
        /*01f4*/ 	.word	0x05000000


	//   ....[67]....
        /*01f8*/ 	.word	0x05000000


	//   ....[68]....
        /*01fc*/ 	.word	0x05000000


	//   ....[69]....
        /*0200*/ 	.word	0x05000000


	//   ....[70]....
        /*0204*/ 	.word	0x05000000


	//   ....[71]....
        /*0208*/ 	.word	0x05000000


	//   ....[72]....
        /*020c*/ 	.word	0x05000000


	//   ....[73]....
        /*0210*/ 	.word	0x05000000


	//   ....[74]....
        /*0214*/ 	.word	0x05000000


	//   ....[75]....
        /*0218*/ 	.word	0x05000000


	//   ....[76]....
        /*021c*/ 	.word	0x05000000


	//   ....[77]....
        /*0220*/ 	.word	0x05000000


	//   ....[78]....
        /*0224*/ 	.word	0x05000000


	//   ....[79]....
        /*0228*/ 	.word	0x05000000


	//   ....[80]....
        /*022c*/ 	.word	0x05000000


	//   ....[81]....
        /*0230*/ 	.word	0x05000000


	//   ....[82]....
        /*0234*/ 	.word	0x05000000


	//   ....[83]....
        /*0238*/ 	.word	0x05000000


	//   ....[84]....
        /*023c*/ 	.word	0x05000000


	//   ....[85]....
        /*0240*/ 	.word	0x05000000


	//   ....[86]....
        /*0244*/ 	.word	0x05000000


	//   ....[87]....
        /*0248*/ 	.word	0x05000000


	//   ....[88]....
        /*024c*/ 	.word	0x05000000


	//   ....[89]....
        /*0250*/ 	.word	0x05000000


	//   ....[90]....
        /*0254*/ 	.word	0x05000000


	//   ....[91]....
        /*0258*/ 	.word	0x05000000


	//----- nvinfo : EIATTR_COOP_GROUP_INSTR_OFFSETS
	.align		4
.L_236:
        /*025c*/ 	.byte	0x04, 0x28
        /*025e*/ 	.short	(.L_238 - .L_237)


	//   ....[0]....
.L_237:
        /*0260*/ 	.word	0x00002a30


	//   ....[1]....
        /*0264*/ 	.word	0x00002a60


	//   ....[2]....
        /*0268*/ 	.word	0x00002ad0


	//   ....[3]....
        /*026c*/ 	.word	0x00002b00


	//   ....[4]....
        /*0270*/ 	.word	0x00002b20


	//   ....[5]....
        /*0274*/ 	.word	0x00002f10


	//   ....[6]....
        /*0278*/ 	.word	0x00002f50


	//   ....[7]....
        /*027c*/ 	.word	0x00002fb0


	//   ....[8]....
        /*0280*/ 	.word	0x00002fe0


	//   ....[9]....
        /*0284*/ 	.word	0x00003000


	//   ....[10]....
        /*0288*/ 	.word	0x00003510


	//   ....[11]....
        /*028c*/ 	.word	0x000035e0


	//   ....[12]....
        /*0290*/ 	.word	0x00003640


	//   ....[13]....
        /*0294*/ 	.word	0x000036c0


	//   ....[14]....
        /*0298*/ 	.word	0x00003740


	//   ....[15]....
        /*029c*/ 	.word	0x000037a0


	//   ....[16]....
        /*02a0*/ 	.word	0x00003800


	//   ....[17]....
        /*02a4*/ 	.word	0x00003860


	//   ....[18]....
        /*02a8*/ 	.word	0x00003870


	//   ....[19]....
        /*02ac*/ 	.word	0x00003940


	//   ....[20]....
        /*02b0*/ 	.word	0x00003a20


	//   ....[21]....
        /*02b4*/ 	.word	0x00003a70


	//   ....[22]....
        /*02b8*/ 	.word	0x00003ae0


	//   ....[23]....
        /*02bc*/ 	.word	0x00003b40


	//   ....[24]....
        /*02c0*/ 	.word	0x00003b90


	//   ....[25]....
        /*02c4*/ 	.word	0x00003bf0


	//   ....[26]....
        /*02c8*/ 	.word	0x00003c30


	//   ....[27]....
        /*02cc*/ 	.word	0x00003c40


	//   ....[28]....
        /*02d0*/ 	.word	0x00009570


	//   ....[29]....
        /*02d4*/ 	.word	0x000095b0


	//   ....[30]....
        /*02d8*/ 	.word	0x00009610


	//   ....[31]....
        /*02dc*/ 	.word	0x00009640


	//   ....[32]....
        /*02e0*/ 	.word	0x00009660


	//   ....[33]....
        /*02e4*/ 	.word	0x00009a00


	//   ....[34]....
        /*02e8*/ 	.word	0x00009a40


	//   ....[35]....
        /*02ec*/ 	.word	0x00009aa0


	//   ....[36]....
        /*02f0*/ 	.word	0x00009ad0


	//   ....[37]....
        /*02f4*/ 	.word	0x00009af0


	//   ....[38]....
        /*02f8*/ 	.word	0x0000a000


	//   ....[39]....
        /*02fc*/ 	.word	0x0000a0d0


	//   ....[40]....
        /*0300*/ 	.word	0x0000a130


	//   ....[41]....
        /*0304*/ 	.word	0x0000a1b0


	//   ....[42]....
        /*0308*/ 	.word	0x0000a230


	//   ....[43]....
        /*030c*/ 	.word	0x0000a290


	//   ....[44]....
        /*0310*/ 	.word	0x0000a2f0


	//   ....[45]....
        /*0314*/ 	.word	0x0000a350


	//   ....[46]....
        /*0318*/ 	.word	0x0000a360


	//   ....[47]....
        /*031c*/ 	.word	0x0000a430


	//   ....[48]....
        /*0320*/ 	.word	0x0000a510


	//   ....[49]....
        /*0324*/ 	.word	0x0000a560


	//   ....[50]....
        /*0328*/ 	.word	0x0000a5d0


	//   ....[51]....
        /*032c*/ 	.word	0x0000a630


	//   ....[52]....
        /*0330*/ 	.word	0x0000a680


	//   ....[53]....
        /*0334*/ 	.word	0x0000a6e0


	//   ....[54]....
        /*0338*/ 	.word	0x0000a720


	//   ....[55]....
        /*033c*/ 	.word	0x0000a730


	//   ....[56]....
        /*0340*/ 	.word	0x0000d800


	//   ....[57]....
        /*0344*/ 	.word	0x0000d880


	//   ....[58]....
        /*0348*/ 	.word	0x0000d910


	//   ....[59]....
        /*034c*/ 	.word	0x0000d9c0


	//   ....[60]....
        /*0350*/ 	.word	0x0000da60


	//   ....[61]....
        /*0354*/ 	.word	0x0000db00


	//   ....[62]....
        /*0358*/ 	.word	0x0000db90


	//   ....[63]....
        /*035c*/ 	.word	0x0000dc00


	//   ....[64]....
        /*0360*/ 	.word	0x0000dce0


	//   ....[65]....
        /*0364*/ 	.word	0x0000dd50


	//   ....[66]....
        /*0368*/ 	.word	0x0000ddd0


	//   ....[67]....
        /*036c*/ 	.word	0x0000de50


	//   ....[68]....
        /*0370*/ 	.word	0x0000df00


	//   ....[69]....
        /*0374*/ 	.word	0x0000dfa0


	//   ....[70]....
        /*0378*/ 	.word	0x0000e040


	//   ....[71]....
        /*037c*/ 	.word	0x0000e0d0


	//   ....[72]....
        /*0380*/ 	.word	0x0000e140


	//   ....[73]....
        /*0384*/ 	.word	0x0000e1b0


	//   ....[74]....
        /*0388*/ 	.word	0x0000e220


	//   ....[75]....
        /*038c*/ 	.word	0x0000e2a0


	//   ....[76]....
        /*0390*/ 	.word	0x0000e330


	//   ....[77]....
        /*0394*/ 	.word	0x0000e3e0


	//   ....[78]....
        /*0398*/ 	.word	0x0000e480


	//   ....[79]....
        /*039c*/ 	.word	0x0000e520


	//   ....[80]....
        /*03a0*/ 	.word	0x0000e5b0


	//   ....[81]....
        /*03a4*/ 	.word	0x0000e620


	//   ....[82]....
        /*03a8*/ 	.word	0x0000e700


	//   ....[83]....
        /*03ac*/ 	.word	0x0000e770


	//   ....[84]....
        /*03b0*/ 	.word	0x0000e7f0


	//   ....[85]....
        /*03b4*/ 	.word	0x0000e870


	//   ....[86]....
        /*03b8*/ 	.word	0x0000e920


	//   ....[87]....
        /*03bc*/ 	.word	0x0000e9c0


	//   ....[88]....
        /*03c0*/ 	.word	0x0000ea60


	//   ....[89]....
        /*03c4*/ 	.word	0x0000eaf0


	//   ....[90]....
        /*03c8*/ 	.word	0x0000eb60


	//   ....[91]....
        /*03cc*/ 	.word	0x0000ebd0


	//----- nvinfo : EIATTR_VRC_CTA_INIT_COUNT
	.align		4
.L_238:
        /*03d0*/ 	.byte	0x02, 0x4a
	.zero		1
	.zero		1


	//----- nvinfo : EIATTR_EXIT_INSTR_OFFSETS
	.align		4
        /*03d4*/ 	.byte	0x04, 0x1c
        /*03d6*/ 	.short	(.L_240 - .L_239)


	//   ....[0]....
.L_239:
        /*03d8*/ 	.word	0x00005f00


	//   ....[1]....
        /*03dc*/ 	.word	0x000060b0


	//   ....[2]....
        /*03e0*/ 	.word	0x00006650


	//   ....[3]....
        /*03e4*/ 	.word	0x000066f0


	//   ....[4]....
        /*03e8*/ 	.word	0x0000d760


	//   ....[5]....
        /*03ec*/ 	.word	0x0000d7b0


	//----- nvinfo : EIATTR_MAX_THREADS
	.align		4
.L_240:
        /*03f0*/ 	.byte	0x04, 0x05
        /*03f2*/ 	.short	(.L_242 - .L_241)
.L_241:
        /*03f4*/ 	.word	0x00000200
        /*03f8*/ 	.word	0x00000001
        /*03fc*/ 	.word	0x00000001


	//----- nvinfo : EIATTR_CRS_STACK_SIZE
	.align		4
.L_242:
        /*0400*/ 	.byte	0x04, 0x1e
        /*0402*/ 	.short	(.L_244 - .L_243)
.L_243:
        /*0404*/ 	.word	0x00000000


	//----- nvinfo : EIATTR_CBANK_PARAM_SIZE
	.align		4
.L_244:
        /*0408*/ 	.byte	0x03, 0x19
        /*040a*/ 	.short	0x0058


	//----- nvinfo : EIATTR_PARAM_CBANK
	.align		4
        /*040c*/ 	.byte	0x04, 0x0a
        /*040e*/ 	.short	(.L_246 - .L_245)
	.align		4
.L_245:
        /*0410*/ 	.word	index@(.nv.constant0._ZN6thrust24THRUST_300001_SM_1000_NS8cuda_cub4core6detail13_kernel_agentINS1_16__set_operations10SetOpAgentINS0_6detail15normal_iteratorINS0_10device_ptrIiEEEESB_SB_SB_SB_SB_i7CompareNS5_16serial_set_unionEN4cuda3std3__417integral_constantIbLb1EEEEEJSB_SB_SB_SB_iiSB_SB_SC_SD_PNSG_4pairIiiEEPmN3cub18CUB_300001_SM_100013ScanTileStateIiLb1EEEEEEvDpT0_)
        /*0414*/ 	.short	0x0380
        /*0416*/ 	.short	0x0058


	//----- nvinfo : EIATTR_SW_WAR
	.align		4
.L_246:
        /*0418*/ 	.byte	0x04, 0x36
        /*041a*/ 	.short	(.L_248 - .L_247)
.L_247:
        /*041c*/ 	.word	0x00000008
.L_248:


//--------------------- .nv.info._ZN6thrust24THRUST_300001_SM_1000_NS8cuda_cub4core6detail13_kernel_agentINS1_16__set_operations14PartitionAgentINS0_6detail15normal_iteratorINS0_10device_ptrIiEEEESB_i7CompareEEJSB_SB_iiiPN4cuda3std3__44pairIiiEESC_iEEEvDpT0_ --------------------------
	.section	.nv.info._ZN6thrust24THRUST_300001_SM_1000_NS8cuda_cub4core6detail13_kernel_agentINS1_16__set_operations14PartitionAgentINS0_6detail15normal_iteratorINS0_10device_ptrIiEEEESB_i7CompareEEJSB_SB_iiiPN4cuda3std3__44pairIiiEESC_iEEEvDpT0_,"",@"SHT_CUDA_INFO"
	.sectionflags	@""
	.align	4


	//----- nvinfo : EIATTR_CUDA_API_VERSION
	.align		4
        /*0000*/ 	.byte	0x04, 0x37
        /*0002*/ 	.short	(.L_250 - .L_249)
.L_249:
        /*0004*/ 	.word	0x00000082


	//----- nvinfo : EIATTR_KPARAM_INFO
	.align		4
.L_250:
        /*0008*/ 	.byte	0x04, 0x17
        /*000a*/ 	.short	(.L_252 - .L_251)
.L_251:
        /*000c*/ 	.word	0x00000000
        /*0010*/ 	.short	0x0007
        /*0012*/ 	.short	0x002c
        /*0014*/ 	.byte	0x00, 0xf0, 0x11, 0x00


	//----- nvinfo : EIATTR_KPARAM_INFO
	.align		4
.L_252:
        /*0018*/ 	.byte	0x04, 0x17
        /*001a*/ 	.short	(.L_254 - .L_253)
.L_253:
        /*001c*/ 	.word	0x00000000
        /*0020*/ 	.short	0x0006
        /*0022*/ 	.short	0x0028
        /*0024*/ 	.byte	0x00, 0xf0, 0x05, 0x00


	//----- nvinfo : EIATTR_KPARAM_INFO
	.align		4
.L_254:
        /*0028*/ 	.byte	0x04, 0x17
        /*002a*/ 	.short	(.L_256 - .L_255)
.L_255:
        /*002c*/ 	.word	0x00000000
        /*0030*/ 	.short	0x0005
        /*0032*/ 	.short	0x0020
        /*0034*/ 	.byte	0x00, 0xf5, 0x21, 0x00


	//----- nvinfo : EIATTR_KPARAM_INFO
	.align		4
.L_256:
        /*0038*/ 	.byte	0x04, 0x17
        /*003a*/ 	.short	(.L_258 - .L_257)
.L_257:
        /*003c*/ 	.word	0x00000000
        /*0040*/ 	.short	0x0004
        /*0042*/ 	.short	0x0018
        /*0044*/ 	.byte	0x00, 0xf0, 0x11, 0x00


	//----- nvinfo : EIATTR_KPARAM_INFO
	.align		4
.L_258:
        /*0048*/ 	.byte	0x04, 0x17
        /*004a*/ 	.short	(.L_260 - .L_259)
.L_259:
        /*004c*/ 	.word	0x00000000
        /*0050*/ 	.short	0x0003
        /*0052*/ 	.short	0x0014
        /*0054*/ 	.byte	0x00, 0xf0, 0x11, 0x00


	//----- nvinfo : EIATTR_KPARAM_INFO
	.align		4
.L_260:
        /*0058*/ 	.byte	0x04, 0x17
        /*005a*/ 	.short	(.L_262 - .L_261)
.L_261:
        /*005c*/ 	.word	0x00000000
        /*0060*/ 	.short	0x0002
        /*0062*/ 	.short	0x0010
        /*0064*/ 	.byte	0x00, 0xf0, 0x11, 0x00


	//----- nvinfo : EIATTR_KPARAM_INFO
	.align		4
.L_262:
        /*0068*/ 	.byte	0x04, 0x17
        /*006a*/ 	.short	(.L_264 - .L_263)
.L_263:
        /*006c*/ 	.word	0x00000000
        /*0070*/ 	.short	0x0001
        /*0072*/ 	.short	0x0008
        /*0074*/ 	.byte	0x00, 0xf0, 0x21, 0x00


	//----- nvinfo : EIATTR_KPARAM_INFO
	.align		4
.L_264:
        /*0078*/ 	.byte	0x04, 0x17
        /*007a*/ 	.short	(.L_266 - .L_265)
.L_265:
        /*007c*/ 	.word	0x00000000
        /*0080*/ 	.short	0x0000
        /*0082*/ 	.short	0x0000
        /*0084*/ 	.byte	0x00, 0xf0, 0x21, 0x00


	//----- nvinfo : EIATTR_SPARSE_MMA_MASK
	.align		4
.L_266:
        /*0088*/ 	.byte	0x03, 0x50
        /*008a*/ 	.short	0x0000


	//----- nvinfo : EIATTR_MAXREG_COUNT
	.align		4
        /*008c*/ 	.byte	0x03, 0x1b
        /*008e*/ 	.short	0x00ff


	//----- nvinfo : EIATTR_MERCURY_ISA_VERSION
	.align		4
        /*0090*/ 	.byte	0x03, 0x5f
        /*0092*/ 	.short	0x0101


	//----- nvinfo : EIATTR_VRC_CTA_INIT_COUNT
	.align		4
        /*0094*/ 	.byte	0x02, 0x4a
	.zero		1
	.zero		1


	//----- nvinfo : EIATTR_EXIT_INSTR_OFFSETS
	.align		4
        /*0098*/ 	.byte	0x04, 0x1c
        /*009a*/ 	.short	(.L_268 - .L_267)


	//   ....[0]....
.L_267:
        /*009c*/ 	.word	0x00000070


	//   ....[1]....
        /*00a0*/ 	.word	0x00000e50


	//----- nvinfo : EIATTR_MAX_THREADS
	.align		4
.L_268:
        /*00a4*/ 	.byte	0x04, 0x05
        /*00a6*/ 	.short	(.L_270 - .L_269)
.L_269:
        /*00a8*/ 	.word	0x00000100
        /*00ac*/ 	.word	0x00000001
        /*00b0*/ 	.word	0x00000001


	//----- nvinfo : EIATTR_CRS_STACK_SIZE
	.align		4
.L_270:
        /*00b4*/ 	.byte	0x04, 0x1e
        /*00b6*/ 	.short	(.L_272 - .L_271)
.L_271:
        /*00b8*/ 	.word	0x00000000


	//----- nvinfo : EIATTR_CBANK_PARAM_SIZE
	.align		4
.L_272:
        /*00bc*/ 	.byte	0x03, 0x19
        /*00be*/ 	.short	0x0030


	//----- nvinfo : EIATTR_PARAM_CBANK
	.align		4
        /*00c0*/ 	.byte	0x04, 0x0a
        /*00c2*/ 	.short	(.L_274 - .L_273)
	.align		4
.L_273:
        /*00c4*/ 	.word	index@(.nv.constant0._ZN6thrust24THRUST_300001_SM_1000_NS8cuda_cub4core6detail13_kernel_agentINS1_16__set_operations14PartitionAgentINS0_6detail15normal_iteratorINS0_10device_ptrIiEEEESB_i7CompareEEJSB_SB_iiiPN4cuda3std3__44pairIiiEESC_iEEEvDpT0_)
        /*00c8*/ 	.short	0x0380
        /*00ca*/ 	.short	0x0030


	//----- nvinfo : EIATTR_SW_WAR
	.align		4
.L_274:
        /*00cc*/ 	.byte	0x04, 0x36
        /*00ce*/ 	.short	(.L_276 - .L_275)
.L_275:
        /*00d0*/ 	.word	0x00000008
.L_276:


//--------------------- .nv.info._ZN6thrust24THRUST_300001_SM_1000_NS8cuda_cub4core6detail13_kernel_agentINS1_16__set_operations10SetOpAgentINS0_6detail15normal_iteratorINS0_10device_ptrIiEEEESB_SB_SB_SB_SB_lN4cuda3std3__44lessIiEENS5_16serial_set_unionENSE_17integral_constantIbLb1EEEEEJSB_SB_SB_SB_llSB_SB_SG_SH_PNSE_4pairIllEEPmN3cub18CUB_300001_SM_100013ScanTileStateIlLb1EEEEEEvDpT0_ --------------------------
	.section	.nv.info._ZN6thrust24THRUST_300001_SM_1000_NS8cuda_cub4core6detail13_kernel_agentINS1_16__set_operations10SetOpAgentINS0_6detail15normal_iteratorINS0_10device_ptrIiEEEESB_SB_SB_SB_SB_lN4cuda3std3__44lessIiEENS5_16serial_set_unionENSE_17integral_constantIbLb1EEEEEJSB_SB_SB_SB_llSB_SB_SG_SH_PNSE_4pairIllEEPmN3cub18CUB_300001_SM_100013ScanTileStateIlLb1EEEEEEvDpT0_,"",@"SHT_CUDA_INFO"
	.sectionflags	@""
	.align	4


	//----- nvinfo : EIATTR_CUDA_API_VERSION
	.align		4
        /*0000*/ 	.byte	0x04, 0x37
        /*0002*/ 	.short	(.L_278 - .L_277)
.L_277:
        /*0004*/ 	.word	0x00000082


	//----- nvinfo : EIATTR_KPARAM_INFO
	.align		4
.L_278:
        /*0008*/ 	.byte	0x04, 0x17
        /*000a*/ 	.short	(.L_280 - .L_279)
.L_279:
        /*000c*/ 	.word	0x00000000
        /*0010*/ 	.short	0x000c
        /*0012*/ 	.short	0x0058
        /*0014*/ 	.byte	0x00, 0xf0, 0x21, 0x00


	//----- nvinfo : EIATTR_KPARAM_INFO
	.align		4
.L_280:
        /*0018*/ 	.byte	0x04, 0x17
        /*001a*/ 	.short	(.L_282 - .L_281)
.L_281:
        /*001c*/ 	.word	0x00000000
        /*0020*/ 	.short	0x000b
        /*0022*/ 	.short	0x0050
        /*0024*/ 	.byte	0x00, 0xf5, 0x21, 0x00


	//----- nvinfo : EIATTR_KPARAM_INFO
	.align		4
.L_282:
        /*0028*/ 	.byte	0x04, 0x17
        /*002a*/ 	.short	(.L_284 - .L_283)
.L_283:
        /*002c*/ 	.word	0x00000000
        /*0030*/ 	.short	0x000a
        /*0032*/ 	.short	0x0048
        /*0034*/ 	.byte	0x00, 0xf5, 0x21, 0x00


	//----- nvinfo : EIATTR_KPARAM_INFO
	.align		4
.L_284:
        /*0038*/ 	.byte	0x04, 0x17
        /*003a*/ 	.short	(.L_286 - .L_285)
.L_285:
        /*003c*/ 	.word	0x00000000
        /*0040*/ 	.short	0x0009
        /*0042*/ 	.short	0x0041
        /*0044*/ 	.byte	0x00, 0xf0, 0x05, 0x00


	//----- nvinfo : EIATTR_KPARAM_INFO
	.align		4
.L_286:
        /*0048*/ 	.byte	0x04, 0x17
        /*004a*/ 	.short	(.L_288 - .L_287)
.L_287:
        /*004c*/ 	.word	0x00000000
        /*0050*/ 	.short	0x0008
        /*0052*/ 	.short	0x0040
        /*0054*/ 	.byte	0x00, 0xf0, 0x05, 0x00


	//----- nvinfo : EIATTR_KPARAM_INFO
	.align		4
.L_288:
        /*0058*/ 	.byte	0x04, 0x17
        /*005a*/ 	.short	(.L_290 - .L_289)
.L_289:
        /*005c*/ 	.word	0x00000000
        /*0060*/ 	.short	0x0007
        /*0062*/ 	.short	0x0038
        /*0064*/ 	.byte	0x00, 0xf0, 0x21, 0x00


	//----- nvinfo : EIATTR_KPARAM_INFO
	.align		4
.L_290:
        /*0068*/ 	.byte	0x04, 0x17
        /*006a*/ 	.short	(.L_292 - .L_291)
.L_291:
        /*006c*/ 	.word	0x00000000
        /*0070*/ 	.short	0x0006
        /*0072*/ 	.short	0x0030
        /*0074*/ 	.byte	0x00, 0xf0, 0x21, 0x00


	//----- nvinfo : EIATTR_KPARAM_INFO
	.align		4
.L_292:
        /*0078*/ 	.byte	0x04, 0x17
        /*007a*/ 	.short	(.L_294 - .L_293)
.L_293:
        /*007c*/ 	.word	0x00000000
        /*0080*/ 	.short	0x0005
        /*0082*/ 	.short	0x0028
        /*0084*/ 	.byte	0x00, 0xf0, 0x21, 0x00


	//----- nvinfo : EIATTR_KPARAM_INFO
	.align		4
.L_294:
        /*0088*/ 	.byte	0x04, 0x17
        /*008a*/ 	.short	(.L_296 - .L_295)
.L_295:
        /*008c*/ 	.word	0x00000000
        /*0090*/ 	.short	0x0004
        /*0092*/ 	.short	0x0020
        /*0094*/ 	.byte	0x00, 0xf0, 0x21, 0x00


	//----- nvinfo : EIATTR_KPARAM_INFO
	.align		4
.L_296:
        /*0098*/ 	.byte	0x04, 0x17
        /*009a*/ 	.short	(.L_298 - .L_297)
.L_297:
        /*009c*/ 	.word	0x00000000
        /*00a0*/ 	.short	0x0003
        /*00a2*/ 	.short	0x0018
        /*00a4*/ 	.byte	0x00, 0xf0, 0x21, 0x00


	//----- nvinfo : EIATTR_KPARAM_INFO
	.align		4
.L_298:
        /*00a8*/ 	.byte	0x04, 0x17
        /*00aa*/ 	.short	(.L_300 - .L_299)
.L_299:
        /*00ac*/ 	.word	0x00000000
        /*00b0*/ 	.short	0x0002
        /*00b2*/ 	.short	0x0010
        /*00b4*/ 	.byte	0x00, 0xf0, 0x21, 0x00


	//----- nvinfo : EIATTR_KPARAM_INFO
	.align		4
.L_300:
        /*00b8*/ 	.byte	0x04, 0x17
        /*00ba*/ 	.short	(.L_302 - .L_301)
.L_301:
        /*00bc*/ 	.word	0x00000000
        /*00c0*/ 	.short	0x0001
        /*00c2*/ 	.short	0x0008
        /*00c4*/ 	.byte	0x00, 0xf0, 0x21, 0x00


	//----- nvinfo : EIATTR_KPARAM_INFO
	.align		4
.L_302:
        /*00c8*/ 	.byte	0x04, 0x17
        /*00ca*/ 	.short	(.L_304 - .L_303)
.L_303:
        /*00cc*/ 	.word	0x00000000
        /*00d0*/ 	.short	0x0000
        /*00d2*/ 	.short	0x0000
        /*00d4*/ 	.byte	0x00, 0xf0, 0x21, 0x00


	//----- nvinfo : EIATTR_SPARSE_MMA_MASK
	.align		4
.L_304:
        /*00d8*/ 	.byte	0x03, 0x50
        /*00da*/ 	.short	0x0000


	//----- nvinfo : EIATTR_MAXREG_COUNT
	.align		4
        /*00dc*/ 	.byte	0x03, 0x1b
        /*00de*/ 	.short	0x0080


	//----- nvinfo : EIATTR_NUM_BARRIERS
	.align		4
        /*00e0*/ 	.byte	0x02, 0x4c
        /*00e2*/ 	.byte	0x01
	.zero		1


	//----- nvinfo : EIATTR_MERCURY_ISA_VERSION
	.align		4
        /*00e4*/ 	.byte	0x03, 0x5f
        /*00e6*/ 	.short	0x0101


	//----- nvinfo : EIATTR_COOP_GROUP_MASK_REGIDS
	.align		4
        /*00e8*/ 	.byte	0x04, 0x29
        /*00ea*/ 	.short	(.L_306 - .L_305)


	//   ....[0]....
.L_305:
        /*00ec*/ 	.word	0xffffffff


	//   ....[1]....
        /*00f0*/ 	.word	0xffffffff


	//   ....[2]....
        /*00f4*/ 	.word	0xffffffff


	//   ....[3]....
        /*00f8*/ 	.word	0xffffffff


	//   ....[4]....
        /*00fc*/ 	.word	0xffffffff


	//   ....[5]....
        /*0100*/ 	.word	0xffffffff


	//   ....[6]....
        /*0104*/ 	.word	0xffffffff


	//   ....[7]....
        /*0108*/ 	.word	0xffffffff


	//   ....[8]....
        /*010c*/ 	.word	0xffffffff


	//   ....[9]....
        /*0110*/ 	.word	0xffffffff


	//   ....[10]....
        /*0114*/ 	.word	0xffffffff


	//   ....[11]....
        /*0118*/ 	.word	0xffffffff


	//   ....[12]....
        /*011c*/ 	.word	0xffffffff


	//   ....[13]....
        /*0120*/ 	.word	0xffffffff


	//   ....[14]....
        /*0124*/ 	.word	0xffffffff


	//   ....[15]....
        /*0128*/ 	.word	0xffffffff


	//   ....[16]....
        /*012c*/ 	.word	0xffffffff


	//   ....[17]....
        /*0130*/ 	.word	0xffffffff


	//   ....[18]....
        /*0134*/ 	.word	0xffffffff


	//   ....[19]....
        /*0138*/ 	.word	0xffffffff


	//   ....[20]....
        /*013c*/ 	.word	0xffffffff


	//   ....[21]....
        /*0140*/ 	.word	0xffffffff


	//   ....[22]....
        /*0144*/ 	.word	0xffffffff


	//   ....[23]....
        /*0148*/ 	.word	0xffffffff


	//   ....[24]....
        /*014c*/ 	.word	0xffffffff


	//   ....[25]....
        /*0150*/ 	.word	0xffffffff


	//   ....[26]....
        /*0154*/ 	.word	0xffffffff


	//   ....[27]....
        /*0158*/ 	.word	0xffffffff


	//   ....[28]....
        /*015c*/ 	.word	0xffffffff


	//   ....[29]....
        /*0160*/ 	.word	0xffffffff


	//   ....[30]....
        /*0164*/ 	.word	0xffffffff


	//   ....[31]....
        /*0168*/ 	.word	0xffffffff


	//   ....[32]....
        /*016c*/ 	.word	0xffffffff


	//   ....[33]....
        /*0170*/ 	.word	0xffffffff


	//   ....[34]....
        /*0174*/ 	.word	0xffffffff


	//   ....[35]....
        /*0178*/ 	.word	0xffffffff


	//   ....[36]....
        /*017c*/ 	.word	0xffffffff


	//   ....[37]....
        /*0180*/ 	.word	0xffffffff


	//   ....[38]....
        /*0184*/ 	.word	0xffffffff


	//   ....[39]....
        /*0188*/ 	.word	0xffffffff


	//   ....[40]....
        /*018c*/ 	.word	0xffffffff


	//   ....[41]....
        /*0190*/ 	.word	0xffffffff


	//   ....[42]....
        /*0194*/ 	.word	0xffffffff


	//   ....[43]....
        /*0198*/ 	.word	0xffffffff


	//   ....[44]....
        /*019c*/ 	.word	0xffffffff


	//   ....[45]....
        /*01a0*/ 	.word	0xffffffff


	//   ....[46]....
        /*01a4*/ 	.word	0xffffffff


	//   ....[47]....
        /*01a8*/ 	.word	0xffffffff


	//   ....[48]....
        /*01ac*/ 	.word	0xffffffff


	//   ....[49]....
        /*01b0*/ 	.word	0xffffffff


	//   ....[50]....
        /*01b4*/ 	.word	0xffffffff


	//   ....[51]....
        /*01b8*/ 	.word	0xffffffff


	//   ....[52]....
        /*01bc*/ 	.word	0xffffffff


	//   ....[53]....
        /*01c0*/ 	.word	0xffffffff


	//   ....[54]....
        /*01c4*/ 	.word	0xffffffff


	//   ....[55]....
        /*01c8*/ 	.word	0xffffffff


	//   ....[56]....
        /*01cc*/ 	.word	0xffffffff


	//   ....[57]....
        /*01d0*/ 	.word	0xffffffff


	//   ....[58]....
        /*01d4*/ 	.word	0xffffffff


	//   ....[59]....
        /*01d8*/ 	.word	0xffffffff


	//   ....[60]....
        /*01dc*/ 	.word	0xffffffff


	//   ....[61]....
        /*01e0*/ 	.word	0xffffffff


	//   ....[62]....
        /*01e4*/ 	.word	0xffffffff


	//   ....[63]....
        /*01e8*/ 	.word	0xffffffff


	//   ....[64]....
        /*01ec*/ 	.word	0xffffffff


	//   ....[65]....
        /*01f0*/ 	.word	0xffffffff


	//   ....[66]....
        /*01f4*/ 	.word	0xffffffff


	//   ....[67]....
        /*01f8*/ 	.word	0xffffffff


	//   ....[68]....
        /*01fc*/ 	.word	0xffffffff


	//   ....[69]....
        /*0200*/ 	.word	0xffffffff


	//   ....[70]....
        /*0204*/ 	.word	0xffffffff


	//   ....[71]....
        /*0208*/ 	.word	0xffffffff


	//   ....[72]....
        /*020c*/ 	.word	0xffffffff


	//   ....[73]....
        /*0210*/ 	.word	0xffffffff


	//   ....[74]....
        /*0214*/ 	.word	0xffffffff


	//   ....[75]....
        /*0218*/ 	.word	0xffffffff


	//   ....[76]....
        /*021c*/ 	.word	0xffffffff


	//   ....[77]....
        /*0220*/ 	.word	0xffffffff


	//   ....[78]....
        /*0224*/ 	.word	0xffffffff


	//   ....[79]....
        /*0228*/ 	.word	0xffffffff


	//   ....[80]....
        /*022c*/ 	.word	0xffffffff


	//   ....[81]....
        /*0230*/ 	.word	0xffffffff


	//   ....[82]....
        /*0234*/ 	.word	0xffffffff


	//   ....[83]....
        /*0238*/ 	.word	0xffffffff


	//   ....[84]....
        /*023c*/ 	.word	0xffffffff


	//   ....[85]....
        /*0240*/ 	.word	0xffffffff


	//   ....[86]....
        /*0244*/ 	.word	0xffffffff


	//   ....[87]....
        /*0248*/ 	.word	0xffffffff


	//   ....[88]....
        /*024c*/ 	.word	0xffffffff


	//   ....[89]....
        /*0250*/ 	.word	0xffffffff


	//   ....[90]....
        /*0254*/ 	.word	0xffffffff


	//   ....[91]....
        /*0258*/ 	.word	0xffffffff


	//   ....[92]....
        /*025c*/ 	.word	0x05000024


	//   ....[93]....
        /*0260*/ 	.word	0x05000024


	//   ....[94]....
        /*0264*/ 	.word	0x05000024


	//   ....[95]....
        /*0268*/ 	.word	0x05000024


	//   ....[96]....
        /*026c*/ 	.word	0x05000024


	//   ....[97]....
        /*0270*/ 	.word	0x05000024


	//   ....[98]....
        /*0274*/ 	.word	0x05000024


	//   ....[99]....
        /*0278*/ 	.word	0x05000024


	//   ....[100]....
        /*027c*/ 	.word	0x05000024


	//   ....[101]....
        /*0280*/ 	.word	0x05000024


	//   ....[102]....
        /*0284*/ 	.word	0x05000024


	//   ....[103]....
        /*0288*/ 	.word	0x05000024


	//   ....[104]....
        /*028c*/ 	.word	0x05000024


	//   ....[105]....
        /*0290*/ 	.word	0x05000024


	//   ....[106]....
        /*0294*/ 	.word	0x05000024


	//   ....[107]....
        /*0298*/ 	.word	0x05000024


	//   ....[108]....
        /*029c*/ 	.word	0x05000024


	//   ....[109]....
        /*02a0*/ 	.word	0x05000024


	//   ....[110]....
        /*02a4*/ 	.word	0x05000024


	//   ....[111]....
        /*02a8*/ 	.word	0x05000024


	//   ....[112]....
        /*02ac*/ 	.word	0x05000024


	//   ....[113]....
        /*02b0*/ 	.word	0x05000024


	//   ....[114]....
        /*02b4*/ 	.word	0x05000024


	//   ....[115]....
        /*02b8*/ 	.word	0x05000024


	//   ....[116]....
        /*02bc*/ 	.word	0x05000024


	//   ....[117]....
        /*02c0*/ 	.word	0x05000024


	//   ....[118]....
        /*02c4*/ 	.word	0x05000024


	//   ....[119]....
        /*02c8*/ 	.word	0x05000024


	//   ....[120]....
        /*02cc*/ 	.word	0x05000024


	//   ....[121]....
        /*02d0*/ 	.word	0x05000024


	//   ....[122]....
        /*02d4*/ 	.word	0x05000024


	//   ....[123]....
        /*02d8*/ 	.word	0x05000024


	//   ....[124]....
        /*02dc*/ 	.word	0x05000024


	//   ....[125]....
        /*02e0*/ 	.word	0x05000024


	//   ....[126]....
        /*02e4*/ 	.word	0x05000024


	//   ....[127]....
        /*02e8*/ 	.word	0x05000024


	//   ....[128]....
        /*02ec*/ 	.word	0x05000024


	//   ....[129]....
        /*02f0*/ 	.word	0x05000024


	//   ....[130]....
        /*02f4*/ 	.word	0x05000024


	//   ....[131]....
        /*02f8*/ 	.word	0x05000024


	//   ....[132]....
        /*02fc*/ 	.word	0x05000024


	//   ....[133]....
        /*0300*/ 	.word	0x05000024


	//   ....[134]....
        /*0304*/ 	.word	0x05000024


	//   ....[135]....
        /*0308*/ 	.word	0x05000024


	//   ....[136]....
        /*030c*/ 	.word	0x05000024


	//   ....[137]....
        /*0310*/ 	.word	0x05000024


	//   ....[138]....
        /*0314*/ 	.word	0x05000024


	//   ....[139]....
        /*0318*/ 	.word	0x05000024


	//   ....[140]....
        /*031c*/ 	.word	0x05000024


	//   ....[141]....
        /*0320*/ 	.word	0x05000024


	//   ....[142]....
        /*0324*/ 	.word	0x05000024


	//   ....[143]....
        /*0328*/ 	.word	0x05000024


	//   ....[144]....
        /*032c*/ 	.word	0x05000024


	//   ....[145]....
        /*0330*/ 	.word	0x05000024


	//   ....[146]....
        /*0334*/ 	.word	0x05000024


	//   ....[147]....
        /*0338*/ 	.word	0x05000024


	//----- nvinfo : EIATTR_COOP_GROUP_INSTR_OFFSETS
	.align		4
.L_306:
        /*033c*/ 	.byte	0x04, 0x28
        /*033e*/ 	.short	(.L_308 - .L_307)


	//   ....[0]....
.L_307:
        /*0340*/ 	.word	0x00002a60


	//   ....[1]....
        /*0344*/ 	.word	0x00002ab0


	//   ....[2]....
        /*0348*/ 	.word	0x00002ad0


	//   ....[3]....
        /*034c*/ 	.word	0x00002b20


	//   ....[4]....
        /*0350*/ 	.word	0x00002b40


	//   ....[5]....
        /*0354*/ 	.word	0x00002b80


	//   ....[6]....
        /*0358*/ 	.word	0x00002bb0


	//   ....[7]....
        /*035c*/ 	.word	0x00002bf0


	//   ....[8]....
        /*0360*/ 	.word	0x00002c30


	//   ....[9]....
        /*0364*/ 	.word	0x00003180


	//   ....[10]....
        /*0368*/ 	.word	0x00003200


	//   ....[11]....
        /*036c*/ 	.word	0x00003210


	//   ....[12]....
        /*0370*/ 	.word	0x00003260


	//   ....[13]....
        /*0374*/ 	.word	0x00003280


	//   ....[14]....
        /*0378*/ 	.word	0x000032c0


	//   ....[15]....
        /*037c*/ 	.word	0x000032f0


	//   ....[16]....
        /*0380*/ 	.word	0x00003330


	//   ....[17]....
        /*0384*/ 	.word	0x00003370


	//   ....[18]....
        /*0388*/ 	.word	0x000039d0


	//   ....[19]....
        /*038c*/ 	.word	0x00003ab0


	//   ....[20]....
        /*0390*/ 	.word	0x00003b20


	//   ....[21]....
        /*0394*/ 	.word	0x00003bc0


	//   ....[22]....
        /*0398*/ 	.word	0x00003be0


	//   ....[23]....
        /*039c*/ 	.word	0x00003c30


	//   ....[24]....
        /*03a0*/ 	.word	0x00003c60


	//   ....[25]....
        /*03a4*/ 	.word	0x00003cc0


	//   ....[26]....
        /*03a8*/ 	.word	0x00003cf0


	//   ....[27]....
        /*03ac*/ 	.word	0x00003d70


	//   ....[28]....
        /*03b0*/ 	.word	0x00003d90


	//   ....[29]....
        /*03b4*/ 	.word	0x00003db0


	//   ....[30]....
        /*03b8*/ 	.word	0x00003e00


	//   ....[31]....
        /*03bc*/ 	.word	0x00003e30


	//   ....[32]....
        /*03c0*/ 	.word	0x00003f20


	//   ....[33]....
        /*03c4*/ 	.word	0x00004010


	//   ....[34]....
        /*03c8*/ 	.word	0x00004070


	//   ....[35]....
        /*03cc*/ 	.word	0x000040e0


	//   ....[36]....
        /*03d0*/ 	.word	0x00004100


	//   ....[37]....
        /*03d4*/ 	.word	0x00004160


	//   ....[38]....
        /*03d8*/ 	.word	0x00004180


	//   ....[39]....
        /*03dc*/ 	.word	0x000041d0


	//   ....[40]....
        /*03e0*/ 	.word	0x000041f0


	//   ....[41]....
        /*03e4*/ 	.word	0x00004250


	//   ....[42]....
        /*03e8*/ 	.word	0x00004270


	//   ....[43]....
        /*03ec*/ 	.word	0x000042f0


	//   ....[44]....
        /*03f0*/ 	.word	0x00004310


	//   ....[45]....
        /*03f4*/ 	.word	0x00004320


	//   ....[46]....
        /*03f8*/ 	.word	0x00009c20


	//   ....[47]....
        /*03fc*/ 	.word	0x00009ca0


	//   ....[48]....
        /*0400*/ 	.word	0x00009cb0


	//   ....[49]....
        /*0404*/ 	.word	0x00009d00


	//   ....[50]....
        /*0408*/ 	.word	0x00009d20


	//   ....[51]....
        /*040c*/ 	.word	0x00009d60


	//   ....[52]....
        /*0410*/ 	.word	0x00009d90


	//   ....[53]....
        /*0414*/ 	.word	0x00009dd0


	//   ....[54]....
        /*0418*/ 	.word	0x00009e10


	//   ....[55]....
        /*041c*/ 	.word	0x0000a2e0


	//   ....[56]....
        /*0420*/ 	.word	0x0000a360


	//   ....[57]....
        /*0424*/ 	.word	0x0000a370


	//   ....[58]....
        /*0428*/ 	.word	0x0000a3c0


	//   ....[59]....
        /*042c*/ 	.word	0x0000a3e0


	//   ....[60]....
        /*0430*/ 	.word	0x0000a420


	//   ....[61]....
        /*0434*/ 	.word	0x0000a450


	//   ....[62]....
        /*0438*/ 	.word	0x0000a490


	//   ....[63]....
        /*043c*/ 	.word	0x0000a4d0


	//   ....[64]....
        /*0440*/ 	.word	0x0000ab30


	//   ....[65]....
        /*0444*/ 	.word	0x0000ac10


	//   ....[66]....
        /*0448*/ 	.word	0x0000ac80


	//   ....[67]....
        /*044c*/ 	.word	0x0000ad20


	//   ....[68]....
        /*0450*/ 	.word	0x0000ad40


	//   ....[69]....
        /*0454*/ 	.word	0x0000ad90


	//   ....[70]....
        /*0458*/ 	.word	0x0000adc0


	//   ....[71]....
        /*045c*/ 	.word	0x0000ae00


	//   ....[72]....
        /*0460*/ 	.word	0x0000ae30


	//   ....[73]....
        /*0464*/ 	.word	0x0000aec0


	//   ....[74]....
        /*0468*/ 	.word	0x0000aee0


	//   ....[75]....
        /*046c*/ 	.word	0x0000af00


	//   ....[76]....
        /*0470*/ 	.word	0x0000af60


	//   ....[77]....
        /*0474*/ 	.word	0x0000af90


	//   ....[78]....
        /*0478*/ 	.word	0x0000b080


	//   ....[79]....
        /*047c*/ 	.word	0x0000b170


	//   ....[80]....
        /*0480*/ 	.word	0x0000b1d0


	//   ....[81]....
        /*0484*/ 	.word	0x0000b240


	//   ....[82]....
        /*0488*/ 	.word	0x0000b260


	//   ....[83]....
        /*048c*/ 	.word	0x0000b2c0


	//   ....[84]....
        /*0490*/ 	.word	0x0000b2e0


	//   ....[85]....
        /*0494*/ 	.word	0x0000b330


	//   ....[86]....
        /*0498*/ 	.word	0x0000b350


	//   ....[87]....
        /*049c*/ 	.word	0x0000b3b0


	//   ....[88]....
        /*04a0*/ 	.word	0x0000b3d0


	//   ....[89]....
        /*04a4*/ 	.word	0x0000b450


	//   ....[90]....
        /*04a8*/ 	.word	0x0000b470


	//   ....[91]....
        /*04ac*/ 	.word	0x0000b480


	//   ....[92]....
        /*04b0*/ 	.word	0x0000e490


	//   ....[93]....
        /*04b4*/ 	.word	0x0000e510


	//   ....[94]....
        /*04b8*/ 	.word	0x0000e5a0


	//   ....[95]....
        /*04bc*/ 	.word	0x0000e650


	//   ....[96]....
        /*04c0*/ 	.word	0x0000e6a0


	//   ....[97]....
        /*04c4*/ 	.word	0x0000e770


	//   ....[98]....
        /*04c8*/ 	.word	0x0000e7d0


	//   ....[99]....
        /*04cc*/ 	.word	0x0000e830


	//   ....[100]....
        /*04d0*/ 	.word	0x0000e8b0


	//   ....[101]....
        /*04d4*/ 	.word	0x0000e920


	//   ....[102]....
        /*04d8*/ 	.word	0x0000e9b0


	//   ....[103]....
        /*04dc*/ 	.word	0x0000ea50


	//   ....[104]....
        /*04e0*/ 	.word	0x0000eaa0


	//   ....[105]....
        /*04e4*/ 	.word	0x0000ebd0


	//   ....[106]....
        /*04e8*/ 	.word	0x0000ec40


	//   ....[107]....
        /*04ec*/ 	.word	0x0000ecc0


	//   ....[108]....
        /*04f0*/ 	.word	0x0000ed40


	//   ....[109]....
        /*04f4*/ 	.word	0x0000ee00


	//   ....[110]....
        /*04f8*/ 	.word	0x0000ee50


	//   ....[111]....
        /*04fc*/ 	.word	0x0000ef20


	//   ....[112]....
        /*0500*/ 	.word	0x0000ef80


	//   ....[113]....
        /*0504*/ 	.word	0x0000efe0


	//   ....[114]....
        /*0508*/ 	.word	0x0000f060


	//   ....[115]....
        /*050c*/ 	.word	0x0000f0d0


	//   ....[116]....
        /*0510*/ 	.word	0x0000f160


	//   ....[117]....
        /*0514*/ 	.word	0x0000f200


	//   ....[118]....
        /*0518*/ 	.word	0x0000f260


	//   ....[119]....
        /*051c*/ 	.word	0x0000f2f0


	//   ....[120]....
        /*0520*/ 	.word	0x0000f360


	//   ....[121]....
        /*0524*/ 	.word	0x0000f3e0


	//   ....[122]....
        /*0528*/ 	.word	0x0000f470


	//   ....[123]....
        /*052c*/ 	.word	0x0000f520


	//   ....[124]....
        /*0530*/ 	.word	0x0000f570


	//   ....[125]....
        /*0534*/ 	.word	0x0000f640


	//   ....[126]....
        /*0538*/ 	.word	0x0000f6a0


	//   ....[127]....
        /*053c*/ 	.word	0x0000f700


	//   ....[128]....
        /*0540*/ 	.word	0x0000f780


	//   ....[129]....
        /*0544*/ 	.word	0x0000f7f0


	//   ....[130]....
        /*0548*/ 	.word	0x0000f880


	//   ....[131]....
        /*054c*/ 	.word	0x0000f920


	//   ....[132]....
        /*0550*/ 	.word	0x0000f970


	//   ....[133]....
        /*0554*/ 	.word	0x0000faa0


	//   ....[134]....
        /*0558*/ 	.word	0x0000fb10


	//   ....[135]....
        /*055c*/ 	.word	0x0000fb90


	//   ....[136]....
        /*0560*/ 	.word	0x0000fc10


	//   ....[137]....
        /*0564*/ 	.word	0x0000fcd0


	//   ....[138]....
        /*0568*/ 	.word	0x0000fd20


	//   ....[139]....
        /*056c*/ 	.word	0x0000fdf0


	//   ....[140]....
        /*0570*/ 	.word	0x0000fe40


	//   ....[141]....
        /*0574*/ 	.word	0x0000feb0


	//   ....[142]....
        /*0578*/ 	.word	0x0000ff40


	//   ....[143]....
        /*057c*/ 	.word	0x0000ffa0


	//   ....[144]....
        /*0580*/ 	.word	0x00010030


	//   ....[145]....
        /*0584*/ 	.word	0x000100e0


	//   ....[146]....
        /*0588*/ 	.word	0x00010130


	//   ....[147]....
        /*058c*/ 	.word	0x000101c0


	//----- nvinfo : EIATTR_VRC_CTA_INIT_COUNT
	.align		4
.L_308:
        /*0590*/ 	.byte	0x02, 0x4a
	.zero		1
	.zero		1


	//----- nvinfo : EIATTR_EXIT_INSTR_OFFSETS
	.align		4
        /*0594*/ 	.byte	0x04, 0x1c
        /*0596*/ 	.short	(.L_310 - .L_309)


	//   ....[0]....
.L_309:
        /*0598*/ 	.word	0x000065b0


	//   ....[1]....
        /*059c*/ 	.word	0x000067b0


	//   ....[2]....
        /*05a0*/ 	.word	0x00006d20


	//   ....[3]....
        /*05a4*/ 	.word	0x00006db0


	//   ....[4]....
        /*05a8*/ 	.word	0x0000e3f0


	//   ....[5]....
        /*05ac*/ 	.word	0x0000e440


	//----- nvinfo : EIATTR_MAX_THREADS
	.align		4
.L_310:
        /*05b0*/ 	.byte	0x04, 0x05
        /*05b2*/ 	.short	(.L_312 - .L_311)
.L_311:
        /*05b4*/ 	.word	0x00000200
        /*05b8*/ 	.word	0x00000001
        /*05bc*/ 	.word	0x00000001


	//----- nvinfo : EIATTR_CRS_STACK_SIZE
	.align		4
.L_312:
        /*05c0*/ 	.byte	0x04, 0x1e
        /*05c2*/ 	.short	(.L_314 - .L_313)
.L_313:
        /*05c4*/ 	.word	0x00000000


	//----- nvinfo : EIATTR_CBANK_PARAM_SIZE
	.align		4
.L_314:
        /*05c8*/ 	.byte	0x03, 0x19
        /*05ca*/ 	.short	0x0060


	//----- nvinfo : EIATTR_PARAM_CBANK
	.align		4
        /*05cc*/ 	.byte	0x04, 0x0a
        /*05ce*/ 	.short	(.L_316 - .L_315)
	.align		4
.L_315:
        /*05d0*/ 	.word	index@(.nv.constant0._ZN6thrust24THRUST_300001_SM_1000_NS8cuda_cub4core6detail13_kernel_agentINS1_16__set_operations10SetOpAgentINS0_6detail15normal_iteratorINS0_10device_ptrIiEEEESB_SB_SB_SB_SB_lN4cuda3std3__44lessIiEENS5_16serial_set_unionENSE_17integral_constantIbLb1EEEEEJSB_SB_SB_SB_llSB_SB_SG_SH_PNSE_4pairIllEEPmN3cub18CUB_300001_SM_100013ScanTileStateIlLb1EEEEEEvDpT0_)
        /*05d4*/ 	.short	0x0380
        /*05d6*/ 	.short	0x0060


	//----- nvinfo : EIATTR_SW_WAR
	.align		4
.L_316:
        /*05d8*/ 	.byte	0x04, 0x36
        /*05da*/ 	.short	(.L_318 - .L_317)
.L_317:
        /*05dc*/ 	.word	0x00000008
.L_318:


//--------------------- .nv.info._ZN6thrust24THRUST_300001_SM_1000_NS8cuda_cub4core6detail13_kernel_agentINS1_16__set_operations14PartitionAgentINS0_6detail15normal_iteratorINS0_10device_ptrIiEEEESB_lN4cuda3std3__44lessIiEEEEJSB_SB_lllPNSE_4pairIllEESG_iEEEvDpT0_ --------------------------
	.section	.nv.info._ZN6thrust24THRUST_300001_SM_1000_NS8cuda_cub4core6detail13_kernel_agentINS1_16__set_operations14PartitionAgentINS0_6detail15normal_iteratorINS0_10device_ptrIiEEEESB_lN4cuda3std3__44lessIiEEEEJSB_SB_lllPNSE_4pairIllEESG_iEEEvDpT0_,"",@"SHT_CUDA_INFO"
	.sectionflags	@""
	.align	4


	//----- nvinfo : EIATTR_CUDA_API_VERSION
	.align		4
        /*0000*/ 	.byte	0x04, 0x37
        /*0002*/ 	.short	(.L_320 - .L_319)
.L_319:
        /*0004*/ 	.word	0x00000082


	//----- nvinfo : EIATTR_KPARAM_INFO
	.align		4
.L_320:
        /*0008*/ 	.byte	0x04, 0x17
        /*000a*/ 	.short	(.L_322 - .L_321)
.L_321:
        /*000c*/ 	.word	0x00000000
        /*0010*/ 	.short	0x0007
        /*0012*/ 	.short	0x0034
        /*0014*/ 	.byte	0x00, 0xf0, 0x11, 0x00


	//----- nvinfo : EIATTR_KPARAM_INFO
	.align		4
.L_322:
        /*0018*/ 	.byte	0x04, 0x17
        /*001a*/ 	.short	(.L_324 - .L_323)
.L_323:
        /*001c*/ 	.word	0x00000000
        /*0020*/ 	.short	0x0006
        /*0022*/ 	.short	0x0030
        /*0024*/ 	.byte	0x00, 0xf0, 0x05, 0x00


	//----- nvinfo : EIATTR_KPARAM_INFO
	.align		4
.L_324:
        /*0028*/ 	.byte	0x04, 0x17
        /*002a*/ 	.short	(.L_326 - .L_325)
.L_325:
        /*002c*/ 	.word	0x00000000
        /*0030*/ 	.short	0x0005
        /*0032*/ 	.short	0x0028
        /*0034*/ 	.byte	0x00, 0xf5, 0x21, 0x00


	//----- nvinfo : EIATTR_KPARAM_INFO
	.align		4
.L_326:
        /*0038*/ 	.byte	0x04, 0x17
        /*003a*/ 	.short	(.L_328 - .L_327)
.L_327:
        /*003c*/ 	.word	0x00000000
        /*0040*/ 	.short	0x0004
        /*0042*/ 	.short	0x0020
        /*0044*/ 	.byte	0x00, 0xf0, 0x21, 0x00


	//----- nvinfo : EIATTR_KPARAM_INFO
	.align		4
.L_328:
        /*0048*/ 	.byte	0x04, 0x17
        /*004a*/ 	.short	(.L_330 - .L_329)
.L_329:
        /*004c*/ 	.word	0x00000000
        /*0050*/ 	.short	0x0003
        /*0052*/ 	.short	0x0018
        /*0054*/ 	.byte	0x00, 0xf0, 0x21, 0x00


	//----- nvinfo : EIATTR_KPARAM_INFO
	.align		4
.L_330:
        /*0058*/ 	.byte	0x04, 0x17
        /*005a*/ 	.short	(.L_332 - .L_331)
.L_331:
        /*005c*/ 	.word	0x00000000
        /*0060*/ 	.short	0x0002
        /*0062*/ 	.short	0x0010
        /*0064*/ 	.byte	0x00, 0xf0, 0x21, 0x00


	//----- nvinfo : EIATTR_KPARAM_INFO
	.align		4
.L_332:
        /*0068*/ 	.byte	0x04, 0x17
        /*006a*/ 	.short	(.L_334 - .L_333)
.L_333:
        /*006c*/ 	.word	0x00000000
        /*0070*/ 	.short	0x0001
        /*0072*/ 	.short	0x0008
        /*0074*/ 	.byte	0x00, 0xf0, 0x21, 0x00


	//----- nvinfo : EIATTR_KPARAM_INFO
	.align		4
.L_334:
        /*0078*/ 	.byte	0x04, 0x17
        /*007a*/ 	.short	(.L_336 - .L_335)
.L_335:
        /*007c*/ 	.word	0x00000000
        /*0080*/ 	.short	0x0000
        /*0082*/ 	.short	0x0000
        /*0084*/ 	.byte	0x00, 0xf0, 0x21, 0x00


	//----- nvinfo : EIATTR_SPARSE_MMA_MASK
	.align		4
.L_336:
        /*0088*/ 	.byte	0x03, 0x50
        /*008a*/ 	.short	0x0000


	//----- nvinfo : EIATTR_MAXREG_COUNT
	.align		4
        /*008c*/ 	.byte	0x03, 0x1b
        /*008e*/ 	.short	0x00ff


	//----- nvinfo : EIATTR_MERCURY_ISA_VERSION
	.align		4
        /*0090*/ 	.byte	0x03, 0x5f
        /*0092*/ 	.short	0x0101


	//----- nvinfo : EIATTR_VRC_CTA_INIT_COUNT
	.align		4
        /*0094*/ 	.byte	0x02, 0x4a
	.zero		1
	.zero		1


	//----- nvinfo : EIATTR_EXIT_INSTR_OFFSETS
	.align		4
        /*0098*/ 	.byte	0x04, 0x1c
        /*009a*/ 	.short	(.L_338 - .L_337)


	//   ....[0]....
.L_337:
        /*009c*/ 	.word	0x00000080


	//   ....[1]....
        /*00a0*/ 	.word	0x00001640


	//----- nvinfo : EIATTR_MAX_THREADS
	.align		4
.L_338:
        /*00a4*/ 	.byte	0x04, 0x05
        /*00a6*/ 	.short	(.L_340 - .L_339)
.L_339:
        /*00a8*/ 	.word	0x00000100
        /*00ac*/ 	.word	0x00000001
        /*00b0*/ 	.word	0x00000001


	//----- nvinfo : EIATTR_CRS_STACK_SIZE
	.align		4
.L_340:
        /*00b4*/ 	.byte	0x04, 0x1e
        /*00b6*/ 	.short	(.L_342 - .L_341)
.L_341:
        /*00b8*/ 	.word	0x00000000


	//----- nvinfo : EIATTR_CBANK_PARAM_SIZE
	.align		4
.L_342:
        /*00bc*/ 	.byte	0x03, 0x19
        /*00be*/ 	.short	0x0038


	//----- nvinfo : EIATTR_PARAM_CBANK
	.align		4
        /*00c0*/ 	.byte	0x04, 0x0a
        /*00c2*/ 	.short	(.L_344 - .L_343)
	.align		4
.L_343:
        /*00c4*/ 	.word	index@(.nv.constant0._ZN6thrust24THRUST_300001_SM_1000_NS8cuda_cub4core6detail13_kernel_agentINS1_16__set_operations14PartitionAgentINS0_6detail15normal_iteratorINS0_10device_ptrIiEEEESB_lN4cuda3std3__44lessIiEEEEJSB_SB_lllPNSE_4pairIllEESG_iEEEvDpT0_)
        /*00c8*/ 	.short	0x0380
        /*00ca*/ 	.short	0x0038


	//----- nvinfo : EIATTR_SW_WAR
	.align		4
.L_344:
        /*00cc*/ 	.byte	0x04, 0x36
        /*00ce*/ 	.short	(.L_346 - .L_345)
.L_345:
        /*00d0*/ 	.word	0x00000008
.L_346:


//--------------------- .nv.info._ZN6thrust24THRUST_300001_SM_1000_NS8cuda_cub4core6detail13_kernel_agentINS1_16__set_operations9InitAgentIN3cub18CUB_300001_SM_100013ScanTileStateIlLb1EEElEEJSA_lEEEvDpT0_ --------------------------
	.section	.nv.info._ZN6thrust24THRUST_300001_SM_1000_NS8cuda_cub4core6detail13_kernel_agentINS1_16__set_operations9InitAgentIN3cub18CUB_300001_SM_100013ScanTileStateIlLb1EEElEEJSA_lEEEvDpT0_,"",@"SHT_CUDA_INFO"
	.sectionflags	@""
	.align	4


	//----- nvinfo : EIATTR_CUDA_API_VERSION
	.align		4
        /*0000*/ 	.byte	0x04, 0x37
        /*0002*/ 	.short	(.L_348 - .L_347)
.L_347:
        /*0004*/ 	.word	0x00000082


	//----- nvinfo : EIATTR_KPARAM_INFO
	.align		4
.L_348:
        /*0008*/ 	.byte	0x04, 0x17
        /*000a*/ 	.short	(.L_350 - .L_349)
.L_349:
        /*000c*/ 	.word	0x00000000
        /*0010*/ 	.short	0x0001
        /*0012*/ 	.short	0x0008
        /*0014*/ 	.byte	0x00, 0xf0, 0x21, 0x00


	//----- nvinfo : EIATTR_KPARAM_INFO
	.align		4
.L_350:
        /*0018*/ 	.byte	0x04, 0x17
        /*001a*/ 	.short	(.L_352 - .L_351)
.L_351:
        /*001c*/ 	.word	0x00000000
        /*0020*/ 	.short	0x0000
        /*0022*/ 	.short	0x0000
        /*0024*/ 	.byte	0x00, 0xf0, 0x21, 0x00


	//----- nvinfo : EIATTR_SPARSE_MMA_MASK
	.align		4
.L_352:
        /*0028*/ 	.byte	0x03, 0x50
        /*002a*/ 	.short	0x0000


	//----- nvinfo : EIATTR_MAXREG_COUNT
	.align		4
        /*002c*/ 	.byte	0x03, 0x1b
        /*002e*/ 	.short	0x00ff


	//----- nvinfo : EIATTR_MERCURY_ISA_VERSION
	.align		4
        /*0030*/ 	.byte	0x03, 0x5f
        /*0032*/ 	.short	0x0101


	//----- nvinfo : EIATTR_VRC_CTA_INIT_COUNT
	.align		4
        /*0034*/ 	.byte	0x02, 0x4a
	.zero		1
	.zero		1


	//----- nvinfo : EIATTR_EXIT_INSTR_OFFSETS
	.align		4
        /*0038*/ 	.byte	0x04, 0x1c
        /*003a*/ 	.short	(.L_354 - .L_353)


	//   ....[0]....
.L_353:
        /*003c*/ 	.word	0x00000100


	//   ....[1]....
        /*0040*/ 	.word	0x00000140


	//----- nvinfo : EIATTR_MAX_THREADS
	.align		4
.L_354:
        /*0044*/ 	.byte	0x04, 0x05
        /*0046*/ 	.short	(.L_356 - .L_355)
.L_355:
        /*0048*/ 	.word	0x00000080
        /*004c*/ 	.word	0x00000001
        /*0050*/ 	.word	0x00000001


	//----- nvinfo : EIATTR_CBANK_PARAM_SIZE
	.align		4
.L_356:
        /*0054*/ 	.byte	0x03, 0x19
        /*0056*/ 	.short	0x0010


	//----- nvinfo : EIATTR_PARAM_CBANK
	.align		4
        /*0058*/ 	.byte	0x04, 0x0a
        /*005a*/ 	.short	(.L_358 - .L_357)
	.align		4
.L_357:
        /*005c*/ 	.word	index@(.nv.constant0._ZN6thrust24THRUST_300001_SM_1000_NS8cuda_cub4core6detail13_kernel_agentINS1_16__set_operations9InitAgentIN3cub18CUB_300001_SM_100013ScanTileStateIlLb1EEElEEJSA_lEEEvDpT0_)
        /*0060*/ 	.short	0x0380
        /*0062*/ 	.short	0x0010


	//----- nvinfo : EIATTR_SW_WAR
	.align		4
.L_358:
        /*0064*/ 	.byte	0x04, 0x36
        /*0066*/ 	.short	(.L_360 - .L_359)
.L_359:
        /*0068*/ 	.word	0x00000008
.L_360:


//--------------------- .nv.info._ZN6thrust24THRUST_300001_SM_1000_NS8cuda_cub4core6detail13_kernel_agentINS1_16__set_operations10SetOpAgentINS0_6detail15normal_iteratorINS0_10device_ptrIiEEEESB_SB_SB_SB_SB_iN4cuda3std3__44lessIiEENS5_16serial_set_unionENSE_17integral_constantIbLb1EEEEEJSB_SB_SB_SB_iiSB_SB_SG_SH_PNSE_4pairIiiEEPmN3cub18CUB_300001_SM_100013ScanTileStateIiLb1EEEEEEvDpT0_ --------------------------
	.section	.nv.info._ZN6thrust24THRUST_300001_SM_1000_NS8cuda_cub4core6detail13_kernel_agentINS1_16__set_operations10SetOpAgentINS0_6detail15normal_iteratorINS0_10device_ptrIiEEEESB_SB_SB_SB_SB_iN4cuda3std3__44lessIiEENS5_16serial_set_unionENSE_17integral_constantIbLb1EEEEEJSB_SB_SB_SB_iiSB_SB_SG_SH_PNSE_4pairIiiEEPmN3cub18CUB_300001_SM_100013ScanTileStateIiLb1EEEEEEvDpT0_,"",@"SHT_CUDA_INFO"
	.sectionflags	@""
	.align	4


	//----- nvinfo : EIATTR_CUDA_API_VERSION
	.align		4
        /*0000*/ 	.byte	0x04, 0x37
        /*0002*/ 	.short	(.L_362 - .L_361)
.L_361:
        /*0004*/ 	.word	0x00000082


	//----- nvinfo : EIATTR_KPARAM_INFO
	.align		4
.L_362:
        /*0008*/ 	.byte	0x04, 0x17
        /*000a*/ 	.short	(.L_364 - .L_363)
.L_363:
        /*000c*/ 	.word	0x00000000
        /*0010*/ 	.short	0x000c
        /*0012*/ 	.short	0x0050
        /*0014*/ 	.byte	0x00, 0xf0, 0x21, 0x00


	//----- nvinfo : EIATTR_KPARAM_INFO
	.align		4
.L_364:
        /*0018*/ 	.byte	0x04, 0x17
        /*001a*/ 	.short	(.L_366 - .L_365)
.L_365:
        /*001c*/ 	.word	0x00000000
        /*0020*/ 	.short	0x000b
        /*0022*/ 	.short	0x0048
        /*0024*/ 	.byte	0x00, 0xf5, 0x21, 0x00


	//----- nvinfo : EIATTR_KPARAM_INFO
	.align		4
.L_366:
        /*0028*/ 	.byte	0x04, 0x17
        /*002a*/ 	.short	(.L_368 - .L_367)
.L_367:
        /*002c*/ 	.word	0x00000000
        /*0030*/ 	.short	0x000a
        /*0032*/ 	.short	0x0040
        /*0034*/ 	.byte	0x00, 0xf5, 0x21, 0x00


	//----- nvinfo : EIATTR_KPARAM_INFO
	.align		4
.L_368:
        /*0038*/ 	.byte	0x04, 0x17
        /*003a*/ 	.short	(.L_370 - .L_369)
.L_369:
        /*003c*/ 	.word	0x00000000
        /*0040*/ 	.short	0x0009
        /*0042*/ 	.short	0x0039
        /*0044*/ 	.byte	0x00, 0xf0, 0x05, 0x00


	//----- nvinfo : EIATTR_KPARAM_INFO
	.align		4
.L_370:
        /*0048*/ 	.byte	0x04, 0x17
        /*004a*/ 	.short	(.L_372 - .L_371)
.L_371:
        /*004c*/ 	.word	0x00000000
        /*0050*/ 	.short	0x0008
        /*0052*/ 	.short	0x0038
        /*0054*/ 	.byte	0x00, 0xf0, 0x05, 0x00


	//----- nvinfo : EIATTR_KPARAM_INFO
	.align		4
.L_372:
        /*0058*/ 	.byte	0x04, 0x17
        /*005a*/ 	.short	(.L_374 - .L_373)
.L_373:
        /*005c*/ 	.word	0x00000000
        /*0060*/ 	.short	0x0007
        /*0062*/ 	.short	0x0030
        /*0064*/ 	.byte	0x00, 0xf0, 0x21, 0x00


	//----- nvinfo : EIATTR_KPARAM_INFO
	.align		4
.L_374:
        /*0068*/ 	.byte	0x04, 0x17
        /*006a*/ 	.short	(.L_376 - .L_375)
.L_375:
        /*006c*/ 	.word	0x00000000
        /*0070*/ 	.short	0x0006
        /*0072*/ 	.short	0x0028
        /*0074*/ 	.byte	0x00, 0xf0, 0x21, 0x00


	//----- nvinfo : EIATTR_KPARAM_INFO
	.align		4
.L_376:
        /*0078*/ 	.byte	0x04, 0x17
        /*007a*/ 	.short	(.L_378 - .L_377)
.L_377:
        /*007c*/ 	.word	0x00000000
        /*0080*/ 	.short	0x0005
        /*0082*/ 	.short	0x0024
        /*0084*/ 	.byte	0x00, 0xf0, 0x11, 0x00


	//----- nvinfo : EIATTR_KPARAM_INFO
	.align		4
.L_378:
        /*0088*/ 	.byte	0x04, 0x17
        /*008a*/ 	.short	(.L_380 - .L_379)
.L_379:
        /*008c*/ 	.word	0x00000000
        /*0090*/ 	.short	0x0004
        /*0092*/ 	.short	0x0020
        /*0094*/ 	.byte	0x00, 0xf0, 0x11, 0x00


	//----- nvinfo : EIATTR_KPARAM_INFO
	.align		4
.L_380:
        /*0098*/ 	.byte	0x04, 0x17
        /*009a*/ 	.short	(.L_382 - .L_381)
.L_381:
        /*009c*/ 	.word	0x00000000
        /*00a0*/ 	.short	0x0003
        /*00a2*/ 	.short	0x0018
        /*00a4*/ 	.byte	0x00, 0xf0, 0x21, 0x00


	//----- nvinfo : EIATTR_KPARAM_INFO
	.align		4
.L_382:
        /*00a8*/ 	.byte	0x04, 0x17
        /*00aa*/ 	.short	(.L_384 - .L_383)
.L_383:
        /*00ac*/ 	.word	0x00000000
        /*00b0*/ 	.short	0x0002
        /*00b2*/ 	.short	0x0010
        /*00b4*/ 	.byte	0x00, 0xf0, 0x21, 0x00


	//----- nvinfo : EIATTR_KPARAM_INFO
	.align		4
.L_384:
        /*00b8*/ 	.byte	0x04, 0x17
        /*00ba*/ 	.short	(.L_386 - .L_385)
.L_385:
        /*00bc*/ 	.word	0x00000000
        /*00c0*/ 	.short	0x0001
        /*00c2*/ 	.short	0x0008
        /*00c4*/ 	.byte	0x00, 0xf0, 0x21, 0x00


	//----- nvinfo : EIATTR_KPARAM_INFO
	.align		4
.L_386:
        /*00c8*/ 	.byte	0x04, 0x17
        /*00ca*/ 	.short	(.L_388 - .L_387)
.L_387:
        /*00cc*/ 	.word	0x00000000
        /*00d0*/ 	.short	0x0000
        /*00d2*/ 	.short	0x0000
        /*00d4*/ 	.byte	0x00, 0xf0, 0x21, 0x00


	//----- nvinfo : EIATTR_SPARSE_MMA_MASK
	.align		4
.L_388:
        /*00d8*/ 	.byte	0x03, 0x50
        /*00da*/ 	.short	0x0000


	//----- nvinfo : EIATTR_MAXREG_COUNT
	.align		4
        /*00dc*/ 	.byte	0x03, 0x1b
        /*00de*/ 	.short	0x0080


	//----- nvinfo : EIATTR_NUM_BARRIERS
	.align		4
        /*00e0*/ 	.byte	0x02, 0x4c
        /*00e2*/ 	.byte	0x01
	.zero		1


	//----- nvinfo : EIATTR_MERCURY_ISA_VERSION
	.align		4
        /*00e4*/ 	.byte	0x03, 0x5f
        /*00e6*/ 	.short	0x0101


	//----- nvinfo : EIATTR_COOP_GROUP_MASK_REGIDS
	.align		4
        /*00e8*/ 	.byte	0x04, 0x29
        /*00ea*/ 	.short	(.L_390 - .L_389)


	//   ....[0]....
.L_389:
        /*00ec*/ 	.word	0xffffffff


	//   ....[1]....
        /*00f0*/ 	.word	0xffffffff


	//   ....[2]....
        /*00f4*/ 	.word	0xffffffff


	//   ....[3]....
        /*00f8*/ 	.word	0xffffffff


	//   ....[4]....
        /*00fc*/ 	.word	0xffffffff


	//   ....[5]....
        /*0100*/ 	.word	0xffffffff


	//   ....[6]....
        /*0104*/ 	.word	0xffffffff


	//   ....[7]....
        /*0108*/ 	.word	0xffffffff


	//   ....[8]....
        /*010c*/ 	.word	0xffffffff


	//   ....[9]....
        /*0110*/ 	.word	0xffffffff


	//   ....[10]....
        /*0114*/ 	.word	0xffffffff


	//   ....[11]....
        /*0118*/ 	.word	0xffffffff


	//   ....[12]....
        /*011c*/ 	.word	0xffffffff


	//   ....[13]....
        /*0120*/ 	.word	0xffffffff


	//   ....[14]....
        /*0124*/ 	.word	0xffffffff


	//   ....[15]....
        /*0128*/ 	.word	0xffffffff


	//   ....[16]....
        /*012c*/ 	.word	0xffffffff


	//   ....[17]....
        /*0130*/ 	.word	0xffffffff


	//   ....[18]....
        /*0134*/ 	.word	0xffffffff


	//   ....[19]....
        /*0138*/ 	.word	0xffffffff


	//   ....[20]....
        /*013c*/ 	.word	0xffffffff


	//   ....[21]....
        /*0140*/ 	.word	0xffffffff


	//   ....[22]....
        /*0144*/ 	.word	0xffffffff


	//   ....[23]....
        /*0148*/ 	.word	0xffffffff


	//   ....[24]....
        /*014c*/ 	.word	0xffffffff


	//   ....[25]....
        /*0150*/ 	.word	0xffffffff


	//   ....[26]....
        /*0154*/ 	.word	0xffffffff


	//   ....[27]....
        /*0158*/ 	.word	0xffffffff


	//   ....[28]....
        /*015c*/ 	.word	0xffffffff


	//   ....[29]....
        /*0160*/ 	.word	0xffffffff


	//   ....[30]....
        /*0164*/ 	.word	0xffffffff


	//   ....[31]....
        /*0168*/ 	.word	0xffffffff


	//   ....[32]....
        /*016c*/ 	.word	0xffffffff


	//   ....[33]....
        /*0170*/ 	.word	0xffffffff


	//   ....[34]....
        /*0174*/ 	.word	0xffffffff


	//   ....[35]....
        /*0178*/ 	.word	0xffffffff


	//   ....[36]....
        /*017c*/ 	.word	0xffffffff


	//   ....[37]....
        /*0180*/ 	.word	0xffffffff


	//   ....[38]....
        /*0184*/ 	.word	0xffffffff


	//   ....[39]....
        /*0188*/ 	.word	0xffffffff


	//   ....[40]....
        /*018c*/ 	.word	0xffffffff


	//   ....[41]....
        /*0190*/ 	.word	0xffffffff


	//   ....[42]....
        /*0194*/ 	.word	0xffffffff


	//   ....[43]....
        /*0198*/ 	.word	0xffffffff


	//   ....[44]....
        /*019c*/ 	.word	0xffffffff


	//   ....[45]....
        /*01a0*/ 	.word	0xffffffff


	//   ....[46]....
        /*01a4*/ 	.word	0xffffffff


	//   ....[47]....
        /*01a8*/ 	.word	0xffffffff


	//   ....[48]....
        /*01ac*/ 	.word	0xffffffff


	//   ....[49]....
        /*01b0*/ 	.word	0xffffffff


	//   ....[50]....
        /*01b4*/ 	.word	0xffffffff


	//   ....[51]....
        /*01b8*/ 	.word	0xffffffff


	//   ....[52]....
        /*01bc*/ 	.word	0xffffffff


	//   ....[53]....
        /*01c0*/ 	.word	0xffffffff


	//   ....[54]....
        /*01c4*/ 	.word	0xffffffff


	//   ....[55]....
        /*01c8*/ 	.word	0xffffffff


	//   ....[56]....
        /*01cc*/ 	.word	0x05000000


	//   ....[57]....
        /*01d0*/ 	.word	0x05000000


	//   ....[58]....
        /*01d4*/ 	.word	0x05000000


	//   ....[59]....
        /*01d8*/ 	.word	0x05000000


	//   ....[60]....
        /*01dc*/ 	.word	0x05000000


	//   ....[61]....
        /*01e0*/ 	.word	0x05000000


	//   ....[62]....
        /*01e4*/ 	.word	0x05000000


	//   ....[63]....
        /*01e8*/ 	.word	0x05000000


	//   ....[64]....
        /*01ec*/ 	.word	0x05000000


	//   ....[65]....
        /*01f0*/ 	.word	0x05000000


	//   ....[66]....
        /*01f4*/ 	.word	0x05000000


	//   ....[67]....
        /*01f8*/ 	.word	0x05000000


	//   ....[68]....
        /*01fc*/ 	.word	0x05000000


	//   ....[69]....
        /*0200*/ 	.word	0x05000000


	//   ....[70]....
        /*0204*/ 	.word	0x05000000


	//   ....[71]....
        /*0208*/ 	.word	0x05000000


	//   ....[72]....
        /*020c*/ 	.word	0x05000000


	//   ....[73]....
        /*0210*/ 	.word	0x05000000


	//   ....[74]....
        /*0214*/ 	.word	0x05000000


	//   ....[75]....
        /*0218*/ 	.word	0x05000000


	//   ....[76]....
        /*021c*/ 	.word	0x05000000


	//   ....[77]....
        /*0220*/ 	.word	0x05000000


	//   ....[78]....
        /*0224*/ 	.word	0x05000000


	//   ....[79]....
        /*0228*/ 	.word	0x05000000


	//   ....[80]....
        /*022c*/ 	.word	0x05000000


	//   ....[81]....
        /*0230*/ 	.word	0x05000000


	//   ....[82]....
        /*0234*/ 	.word	0x05000000


	//   ....[83]....
        /*0238*/ 	.word	0x05000000


	//   ....[84]....
        /*023c*/ 	.word	0x05000000


	//   ....[85]....
        /*0240*/ 	.word	0x05000000


	//   ....[86]....
        /*0244*/ 	.word	0x05000000


	//   ....[87]....
        /*0248*/ 	.word	0x05000000


	//   ....[88]....
        /*024c*/ 	.word	0x05000000


	//   ....[89]....
        /*0250*/ 	.word	0x05000000


	//   ....[90]....
        /*0254*/ 	.word	0x05000000


	//   ....[91]....
        /*0258*/ 	.word	0x05000000


	//----- nvinfo : EIATTR_COOP_GROUP_INSTR_OFFSETS
	.align		4
.L_390:
        /*025c*/ 	.byte	0x04, 0x28
        /*025e*/ 	.short	(.L_392 - .L_391)


	//   ....[0]....
.L_391:
        /*0260*/ 	.word	0x00002a30


	//   ....[1]....
        /*0264*/ 	.word	0x00002a60


	//   ....[2]....
        /*0268*/ 	.word	0x00002ad0


	//   ....[3]....
        /*026c*/ 	.word	0x00002b00


	//   ....[4]....
        /*0270*/ 	.word	0x00002b20


	//   ....[5]....
        /*0274*/ 	.word	0x00002f10


	//   ....[6]....
        /*0278*/ 	.word	0x00002f50


	//   ....[7]....
        /*027c*/ 	.word	0x00002fb0


	//   ....[8]....
        /*0280*/ 	.word	0x00002fe0


	//   ....[9]....
        /*0284*/ 	.word	0x00003000


	//   ....[10]....
        /*0288*/ 	.word	0x00003510


	//   ....[11]....
        /*028c*/ 	.word	0x000035e0


	//   ....[12]....
        /*0290*/ 	.word	0x00003640


	//   ....[13]....
        /*0294*/ 	.word	0x000036c0


	//   ....[14]....
        /*0298*/ 	.word	0x00003740


	//   ....[15]....
        /*029c*/ 	.word	0x000037a0


	//   ....[16]....
        /*02a0*/ 	.word	0x00003800


	//   ....[17]....
        /*02a4*/ 	.word	0x00003860


	//   ....[18]....
        /*02a8*/ 	.word	0x00003870


	//   ....[19]....
        /*02ac*/ 	.word	0x00003940


	//   ....[20]....
        /*02b0*/ 	.word	0x00003a20


	//   ....[21]....
        /*02b4*/ 	.word	0x00003a70


	//   ....[22]....
        /*02b8*/ 	.word	0x00003ae0


	//   ....[23]....
        /*02bc*/ 	.word	0x00003b40


	//   ....[24]....
        /*02c0*/ 	.word	0x00003b90


	//   ....[25]....
        /*02c4*/ 	.word	0x00003bf0


	//   ....[26]....
        /*02c8*/ 	.word	0x00003c30


	//   ....[27]....
        /*02cc*/ 	.word	0x00003c40


	//   ....[28]....
        /*02d0*/ 	.word	0x00009570


	//   ....[29]....
        /*02d4*/ 	.word	0x000095b0


	//   ....[30]....
        /*02d8*/ 	.word	0x00009610


	//   ....[31]....
        /*02dc*/ 	.word	0x00009640


	//   ....[32]....
        /*02e0*/ 	.word	0x00009660


	//   ....[33]....
        /*02e4*/ 	.word	0x00009a00


	//   ....[34]....
        /*02e8*/ 	.word	0x00009a40


	//   ....[35]....
        /*02ec*/ 	.word	0x00009aa0


	//   ....[36]....
        /*02f0*/ 	.word	0x00009ad0


	//   ....[37]....
        /*02f4*/ 	.word	0x00009af0


	//   ....[38]....
        /*02f8*/ 	.word	0x0000a000


	//   ....[39]....
        /*02fc*/ 	.word	0x0000a0d0


	//   ....[40]....
        /*0300*/ 	.word	0x0000a130


	//   ....[41]....
        /*0304*/ 	.word	0x0000a1b0


	//   ....[42]....
        /*0308*/ 	.word	0x0000a230


	//   ....[43]....
        /*030c*/ 	.word	0x0000a290


	//   ....[44]....
        /*0310*/ 	.word	0x0000a2f0


	//   ....[45]....
        /*0314*/ 	.word	0x0000a350


	//   ....[46]....
        /*0318*/ 	.word	0x0000a360


	//   ....[47]....
        /*031c*/ 	.word	0x0000a430


	//   ....[48]....
        /*0320*/ 	.word	0x0000a510


	//   ....[49]....
        /*0324*/ 	.word	0x0000a560


	//   ....[50]....
        /*0328*/ 	.word	0x0000a5d0


	//   ....[51]....
        /*032c*/ 	.word	0x0000a630


	//   ....[52]....
        /*0330*/ 	.word	0x0000a680


	//   ....[53]....
        /*0334*/ 	.word	0x0000a6e0


	//   ....[54]....
        /*0338*/ 	.word	0x0000a720


	//   ....[55]....
        /*033c*/ 	.word	0x0000a730


	//   ....[56]....
        /*0340*/ 	.word	0x0000d800


	//   ....[57]....
        /*0344*/ 	.word	0x0000d880


	//   ....[58]....
        /*0348*/ 	.word	0x0000d910


	//   ....[59]....
        /*034c*/ 	.word	0x0000d9c0


	//   ....[60]....
        /*0350*/ 	.word	0x0000da60


	//   ....[61]....
        /*0354*/ 	.word	0x0000db00


	//   ....[62]....
        /*0358*/ 	.word	0x0000db90


	//   ....[63]....
        /*035c*/ 	.word	0x0000dc00


	//   ....[64]....
        /*0360*/ 	.word	0x0000dce0


	//   ....[65]....
        /*0364*/ 	.word	0x0000dd50


	//   ....[66]....
        /*0368*/ 	.word	0x0000ddd0


	//   ....[67]....
        /*036c*/ 	.word	0x0000de50


	//   ....[68]....
        /*0370*/ 	.word	0x0000df00


	//   ....[69]....
        /*0374*/ 	.word	0x0000dfa0


	//   ....[70]....
        /*0378*/ 	.word	0x0000e040


	//   ....[71]....
        /*037c*/ 	.word	0x0000e0d0


	//   ....[72]....
        /*0380*/ 	.word	0x0000e140


	//   ....[73]....
        /*0384*/ 	.word	0x0000e1b0


	//   ....[74]....
        /*0388*/ 	.word	0x0000e220


	//   ....[75]....
        /*038c*/ 	.word	0x0000e2a0


	//   ....[76]....
        /*0390*/ 	.word	0x0000e330


	//   ....[77]....
        /*0394*/ 	.word	0x0000e3e0


	//   ....[78]....
        /*0398*/ 	.word	0x0000e480


	//   ....[79]....
        /*039c*/ 	.word	0x0000e520


	//   ....[80]....
        /*03a0*/ 	.word	0x0000e5b0


	//   ....[81]....
        /*03a4*/ 	.word	0x0000e620


	//   ....[82]....
        /*03a8*/ 	.word	0x0000e700


	//   ....[83]....
        /*03ac*/ 	.word	0x0000e770


	//   ....[84]....
        /*03b0*/ 	.word	0x0000e7f0


	//   ....[85]....
        /*03b4*/ 	.word	0x0000e870


	//   ....[86]....
        /*03b8*/ 	.word	0x0000e920


	//   ....[87]....
        /*03bc*/ 	.word	0x0000e9c0


	//   ....[88]....
        /*03c0*/ 	.word	0x0000ea60


	//   ....[89]....
        /*03c4*/ 	.word	0x0000eaf0


	//   ....[90]....
        /*03c8*/ 	.word	0x0000eb60


	//   ....[91]....
        /*03cc*/ 	.word	0x0000ebd0


	//----- nvinfo : EIATTR_VRC_CTA_INIT_COUNT
	.align		4
.L_392:
        /*03d0*/ 	.byte	0x02, 0x4a
	.zero		1
	.zero		1


	//----- nvinfo : EIATTR_EXIT_INSTR_OFFSETS
	.align		4
        /*03d4*/ 	.byte	0x04, 0x1c
        /*03d6*/ 	.short	(.L_394 - .L_393)


	//   ....[0]....
.L_393:
        /*03d8*/ 	.word	0x00005f00


	//   ....[1]....
        /*03dc*/ 	.word	0x000060b0


	//   ....[2]....
        /*03e0*/ 	.word	0x00006650


	//   ....[3]....
        /*03e4*/ 	.word	0x000066f0


	//   ....[4]....
        /*03e8*/ 	.word	0x0000d760


	//   ....[5]....
        /*03ec*/ 	.word	0x0000d7b0


	//----- nvinfo : EIATTR_MAX_THREADS
	.align		4
.L_394:
        /*03f0*/ 	.byte	0x04, 0x05
        /*03f2*/ 	.short	(.L_396 - .L_395)
.L_395:
        /*03f4*/ 	.word	0x00000200
        /*03f8*/ 	.word	0x00000001
        /*03fc*/ 	.word	0x00000001


	//----- nvinfo : EIATTR_CRS_STACK_SIZE
	.align		4
.L_396:
        /*0400*/ 	.byte	0x04, 0x1e
        /*0402*/ 	.short	(.L_398 - .L_397)
.L_397:
        /*0404*/ 	.word	0x00000000


	//----- nvinfo : EIATTR_CBANK_PARAM_SIZE
	.align		4
.L_398:
        /*0408*/ 	.byte	0x03, 0x19
        /*040a*/ 	.short	0x0058


	//----- nvinfo : EIATTR_PARAM_CBANK
	.align		4
        /*040c*/ 	.byte	0x04, 0x0a
        /*040e*/ 	.short	(.L_400 - .L_399)
	.align		4
.L_399:
        /*0410*/ 	.word	index@(.nv.constant0._ZN6thrust24THRUST_300001_SM_1000_NS8cuda_cub4core6detail13_kernel_agentINS1_16__set_operations10SetOpAgentINS0_6detail15normal_iteratorINS0_10device_ptrIiEEEESB_SB_SB_SB_SB_iN4cuda3std3__44lessIiEENS5_16serial_set_unionENSE_17integral_constantIbLb1EEEEEJSB_SB_SB_SB_iiSB_SB_SG_SH_PNSE_4pairIiiEEPmN3cub18CUB_300001_SM_100013ScanTileStateIiLb1EEEEEEvDpT0_)
        /*0414*/ 	.short	0x0380
        /*0416*/ 	.short	0x0058


	//----- nvinfo : EIATTR_SW_WAR
	.align		4
.L_400:
        /*0418*/ 	.byte	0x04, 0x36
        /*041a*/ 	.short	(.L_402 - .L_401)
.L_401:
        /*041c*/ 	.word	0x00000008
.L_402:


//--------------------- .nv.info._ZN6thrust24THRUST_300001_SM_1000_NS8cuda_cub4core6detail13_kernel_agentINS1_16__set_operations14PartitionAgentINS0_6detail15normal_iteratorINS0_10device_ptrIiEEEESB_iN4cuda3std3__44lessIiEEEEJSB_SB_iiiPNSE_4pairIiiEESG_iEEEvDpT0_ --------------------------
	.section	.nv.info._ZN6thrust24THRUST_300001_SM_1000_NS8cuda_cub4core6detail13_kernel_agentINS1_16__set_operations14PartitionAgentINS0_6detail15normal_iteratorINS0_10device_ptrIiEEEESB_iN4cuda3std3__44lessIiEEEEJSB_SB_iiiPNSE_4pairIiiEESG_iEEEvDpT0_,"",@"SHT_CUDA_INFO"
	.sectionflags	@""
	.align	4


	//----- nvinfo : EIATTR_CUDA_API_VERSION
	.align		4
        /*0000*/ 	.byte	0x04, 0x37
        /*0002*/ 	.short	(.L_404 - .L_403)
.L_403:
        /*0004*/ 	.word	0x00000082


	//----- nvinfo : EIATTR_KPARAM_INFO
	.align		4
.L_404:
        /*0008*/ 	.byte	0x04, 0x17
        /*000a*/ 	.short	(.L_406 - .L_405)
.L_405:
        /*000c*/ 	.word	0x00000000
        /*0010*/ 	.short	0x0007
        /*0012*/ 	.short	0x002c
        /*0014*/ 	.byte	0x00, 0xf0, 0x11, 0x00


	//----- nvinfo : EIATTR_KPARAM_INFO
	.align		4
.L_406:
        /*0018*/ 	.byte	0x04, 0x17
        /*001a*/ 	.short	(.L_408 - .L_407)
.L_407:
        /*001c*/ 	.word	0x00000000
        /*0020*/ 	.short	0x0006
        /*0022*/ 	.short	0x0028
        /*0024*/ 	.byte	0x00, 0xf0, 0x05, 0x00


	//----- nvinfo : EIATTR_KPARAM_INFO
	.align		4
.L_408:
        /*0028*/ 	.byte	0x04, 0x17
        /*002a*/ 	.short	(.L_410 - .L_409)
.L_409:
        /*002c*/ 	.word	0x00000000
        /*0030*/ 	.short	0x0005
        /*0032*/ 	.short	0x0020
        /*0034*/ 	.byte	0x00, 0xf5, 0x21, 0x00


	//----- nvinfo : EIATTR_KPARAM_INFO
	.align		4
.L_410:
        /*0038*/ 	.byte	0x04, 0x17
        /*003a*/ 	.short	(.L_412 - .L_411)
.L_411:
        /*003c*/ 	.word	0x00000000
        /*0040*/ 	.short	0x0004
        /*0042*/ 	.short	0x0018
        /*0044*/ 	.byte	0x00, 0xf0, 0x11, 0x00


	//----- nvinfo : EIATTR_KPARAM_INFO
	.align		4
.L_412:
        /*0048*/ 	.byte	0x04, 0x17
        /*004a*/ 	.short	(.L_414 - .L_413)
.L_413:
        /*004c*/ 	.word	0x00000000
        /*0050*/ 	.short	0x0003
        /*0052*/ 	.short	0x0014
        /*0054*/ 	.byte	0x00, 0xf0, 0x11, 0x00


	//----- nvinfo : EIATTR_KPARAM_INFO
	.align		4
.L_414:
        /*0058*/ 	.byte	0x04, 0x17
        /*005a*/ 	.short	(.L_416 - .L_415)
.L_415:
        /*005c*/ 	.word	0x00000000
        /*0060*/ 	.short	0x0002
        /*0062*/ 	.short	0x0010
        /*0064*/ 	.byte	0x00, 0xf0, 0x11, 0x00


	//----- nvinfo : EIATTR_KPARAM_INFO
	.align		4
.L_416:
        /*0068*/ 	.byte	0x04, 0x17
        /*006a*/ 	.short	(.L_418 - .L_417)
.L_417:
        /*006c*/ 	.word	0x00000000
        /*0070*/ 	.short	0x0001
        /*0072*/ 	.short	0x0008
        /*0074*/ 	.byte	0x00, 0xf0, 0x21, 0x00


	//----- nvinfo : EIATTR_KPARAM_INFO
	.align		4
.L_418:
        /*0078*/ 	.byte	0x04, 0x17
        /*007a*/ 	.short	(.L_420 - .L_419)
.L_419:
        /*007c*/ 	.word	0x00000000
        /*0080*/ 	.short	0x0000
        /*0082*/ 	.short	0x0000
        /*0084*/ 	.byte	0x00, 0xf0, 0x21, 0x00


	//----- nvinfo : EIATTR_SPARSE_MMA_MASK
	.align		4
.L_420:
        /*0088*/ 	.byte	0x03, 0x50
        /*008a*/ 	.short	0x0000


	//----- nvinfo : EIATTR_MAXREG_COUNT
	.align		4
        /*008c*/ 	.byte	0x03, 0x1b
        /*008e*/ 	.short	0x00ff


	//----- nvinfo : EIATTR_MERCURY_ISA_VERSION
	.align		4
        /*0090*/ 	.byte	0x03, 0x5f
        /*0092*/ 	.short	0x0101


	//----- nvinfo : EIATTR_VRC_CTA_INIT_COUNT
	.align		4
        /*0094*/ 	.byte	0x02, 0x4a
	.zero		1
	.zero		1


	//----- nvinfo : EIATTR_EXIT_INSTR_OFFSETS
	.align		4
        /*0098*/ 	.byte	0x04, 0x1c
        /*009a*/ 	.short	(.L_422 - .L_421)


	//   ....[0]....
.L_421:
        /*009c*/ 	.word	0x00000070


	//   ....[1]....
        /*00a0*/ 	.word	0x00000e50


	//----- nvinfo : EIATTR_MAX_THREADS
	.align		4
.L_422:
        /*00a4*/ 	.byte	0x04, 0x05
        /*00a6*/ 	.short	(.L_424 - .L_423)
.L_423:
        /*00a8*/ 	.word	0x00000100
        /*00ac*/ 	.word	0x00000001
        /*00b0*/ 	.word	0x00000001


	//----- nvinfo : EIATTR_CRS_STACK_SIZE
	.align		4
.L_424:
        /*00b4*/ 	.byte	0x04, 0x1e
        /*00b6*/ 	.short	(.L_426 - .L_425)
.L_425:
        /*00b8*/ 	.word	0x00000000


	//----- nvinfo : EIATTR_CBANK_PARAM_SIZE
	.align		4
.L_426:
        /*00bc*/ 	.byte	0x03, 0x19
        /*00be*/ 	.short	0x0030


	//----- nvinfo : EIATTR_PARAM_CBANK
	.align		4
        /*00c0*/ 	.byte	0x04, 0x0a
        /*00c2*/ 	.short	(.L_428 - .L_427)
	.align		4
.L_427:
        /*00c4*/ 	.word	index@(.nv.constant0._ZN6thrust24THRUST_300001_SM_1000_NS8cuda_cub4core6detail13_kernel_agentINS1_16__set_operations14PartitionAgentINS0_6detail15normal_iteratorINS0_10device_ptrIiEEEESB_iN4cuda3std3__44lessIiEEEEJSB_SB_iiiPNSE_4pairIiiEESG_iEEEvDpT0_)
        /*00c8*/ 	.short	0x0380
        /*00ca*/ 	.short	0x0030


	//----- nvinfo : EIATTR_SW_WAR
	.align		4
.L_428:
        /*00cc*/ 	.byte	0x04, 0x36
        /*00ce*/ 	.short	(.L_430 - .L_429)
.L_429:
        /*00d0*/ 	.word	0x00000008
.L_430:


//--------------------- .nv.info._ZN6thrust24THRUST_300001_SM_1000_NS8cuda_cub4core6detail13_kernel_agentINS1_16__set_operations9InitAgentIN3cub18CUB_300001_SM_100013ScanTileStateIiLb1EEEiEEJSA_iEEEvDpT0_ --------------------------
	.section	.nv.info._ZN6thrust24THRUST_300001_SM_1000_NS8cuda_cub4core6detail13_kernel_agentINS1_16__set_operations9InitAgentIN3cub18CUB_300001_SM_100013ScanTileStateIiLb1EEEiEEJSA_iEEEvDpT0_,"",@"SHT_CUDA_INFO"
	.sectionflags	@""
	.align	4


	//----- nvinfo : EIATTR_CUDA_API_VERSION
	.align		4
        /*0000*/ 	.byte	0x04, 0x37
        /*0002*/ 	.short	(.L_432 - .L_431)
.L_431:
        /*0004*/ 	.word	0x00000082


	//----- nvinfo : EIATTR_KPARAM_INFO
	.align		4
.L_432:
        /*0008*/ 	.byte	0x04, 0x17
        /*000a*/ 	.short	(.L_434 - .L_433)
.L_433:
        /*000c*/ 	.word	0x00000000
        /*0010*/ 	.short	0x0001
        /*0012*/ 	.short	0x0008
        /*0014*/ 	.byte	0x00, 0xf0, 0x11, 0x00


	//----- nvinfo : EIATTR_KPARAM_INFO
	.align		4
.L_434:
        /*0018*/ 	.byte	0x04, 0x17
        /*001a*/ 	.short	(.L_436 - .L_435)
.L_435:
        /*001c*/ 	.word	0x00000000
        /*0020*/ 	.short	0x0000
        /*0022*/ 	.short	0x0000
        /*0024*/ 	.byte	0x00, 0xf0, 0x21, 0x00


	//----- nvinfo : EIATTR_SPARSE_MMA_MASK
	.align		4
.L_436:
        /*0028*/ 	.byte	0x03, 0x50
        /*002a*/ 	.short	0x0000


	//----- nvinfo : EIATTR_MAXREG_COUNT
	.align		4
        /*002c*/ 	.byte	0x03, 0x1b
        /*002e*/ 	.short	0x00ff


	//----- nvinfo : EIATTR_MERCURY_ISA_VERSION
	.align		4
        /*0030*/ 	.byte	0x03, 0x5f
        /*0032*/ 	.short	0x0101


	//----- nvinfo : EIATTR_VRC_CTA_INIT_COUNT
	.align		4
        /*0034*/ 	.byte	0x02, 0x4a
	.zero		1
	.zero		1


	//----- nvinfo : EIATTR_EXIT_INSTR_OFFSETS
	.align		4
        /*0038*/ 	.byte	0x04, 0x1c
        /*003a*/ 	.short	(.L_438 - .L_437)


	//   ....[0]....
.L_437:
        /*003c*/ 	.word	0x000000f0


	//   ....[1]....
        /*0040*/ 	.word	0x00000130


	//----- nvinfo : EIATTR_MAX_THREADS
	.align		4
.L_438:
        /*0044*/ 	.byte	0x04, 0x05
        /*0046*/ 	.short	(.L_440 - .L_439)
.L_439:
        /*0048*/ 	.word	0x00000080
        /*004c*/ 	.word	0x00000001
        /*0050*/ 	.word	0x00000001


	//----- nvinfo : EIATTR_CBANK_PARAM_SIZE
	.align		4
.L_440:
        /*0054*/ 	.byte	0x03, 0x19
        /*0056*/ 	.short	0x000c


	//----- nvinfo : EIATTR_PARAM_CBANK
	.align		4
        /*0058*/ 	.byte	0x04, 0x0a
        /*005a*/ 	.short	(.L_442 - .L_441)
	.align		4
.L_441:
        /*005c*/ 	.word	index@(.nv.constant0._ZN6thrust24THRUST_300001_SM_1000_NS8cuda_cub4core6detail13_kernel_agentINS1_16__set_operations9InitAgentIN3cub18CUB_300001_SM_100013ScanTileStateIiLb1EEEiEEJSA_iEEEvDpT0_)
        /*0060*/ 	.short	0x0380
        /*0062*/ 	.short	0x000c


	//----- nvinfo : EIATTR_SW_WAR
	.align		4
.L_442:
        /*0064*/ 	.byte	0x04, 0x36
        /*0066*/ 	.short	(.L_444 - .L_443)
.L_443:
        /*0068*/ 	.word	0x00000008
.L_444:


//--------------------- .nv.callgraph             --------------------------
	.section	.nv.callgraph,"",@"SHT_CUDA_CALLGRAPH"
	.align	4
	.sectionentsize	8
	.align		4
        /*0000*/ 	.word	0x00000000
	.align		4
        /*0004*/ 	.word	0xffffffff
	.align		4
        /*0008*/ 	.word	0x00000000
	.align		4
        /*000c*/ 	.word	0xfffffffe
	.align		4
        /*0010*/ 	.word	0x00000000
	.align		4
        /*0014*/ 	.word	0xfffffffd
	.align		4
        /*0018*/ 	.word	0x00000000
	.align		4
        /*001c*/ 	.word	0xfffffffc


//--------------------- .nv.constant4             --------------------------
	.section	.nv.constant4,"a",@progbits
	.align	8
	.align		8
.nv.constant4:
        /*0000*/ 	.dword	_ZN34_INTERNAL_9472a1b4_4_k_cu_0da159924cuda3std3__45__cpo5beginE
	.align		8
        /*0008*/ 	.dword	_ZN34_INTERNAL_9472a1b4_4_k_cu_0da159924cuda3std3__45__cpo3endE
	.align		8
        /*0010*/ 	.dword	_ZN34_INTERNAL_9472a1b4_4_k_cu_0da159924cuda3std3__45__cpo6cbeginE
	.align		8
        /*0018*/ 	.dword	_ZN34_INTERNAL_9472a1b4_4_k_cu_0da159924cuda3std3__45__cpo4cendE
	.align		8
        /*0020*/ 	.dword	_ZN34_INTERNAL_9472a1b4_4_k_cu_0da159924cuda3std3__45__cpo6rbeginE
	.align		8
        /*0028*/ 	.dword	_ZN34_INTERNAL_9472a1b4_4_k_cu_0da159924cuda3std3__45__cpo4rendE
	.align		8
        /*0030*/ 	.dword	_ZN34_INTERNAL_9472a1b4_4_k_cu_0da159924cuda3std3__45__cpo7crbeginE
	.align		8
        /*0038*/ 	.dword	_ZN34_INTERNAL_9472a1b4_4_k_cu_0da159924cuda3std3__45__cpo5crendE
	.align		8
        /*0040*/ 	.dword	_ZN34_INTERNAL_9472a1b4_4_k_cu_0da159924cuda3std3__436_GLOBAL__N__9472a1b4_4_k_cu_0da159926ignoreE
	.align		8
        /*0048*/ 	.dword	_ZN34_INTERNAL_9472a1b4_4_k_cu_0da159924cuda3std3__419piecewise_constructE
	.align		8
        /*0050*/ 	.dword	_ZN34_INTERNAL_9472a1b4_4_k_cu_0da159924cuda3std3__48in_placeE
	.align		8
        /*0058*/ 	.dword	_ZN34_INTERNAL_9472a1b4_4_k_cu_0da159924cuda3std3__420unreachable_sentinelE
	.align		8
        /*0060*/ 	.dword	_ZN34_INTERNAL_9472a1b4_4_k_cu_0da159924cuda3std3__47nulloptE
	.align		8
        /*0068*/ 	.dword	_ZN34_INTERNAL_9472a1b4_4_k_cu_0da159924cuda3std3__48unexpectE
	.align		8
        /*0070*/ 	.dword	_ZN34_INTERNAL_9472a1b4_4_k_cu_0da159924cuda3std6ranges3__45__cpo4swapE
	.align		8
        /*0078*/ 	.dword	_ZN34_INTERNAL_9472a1b4_4_k_cu_0da159924cuda3std6ranges3__45__cpo9iter_moveE
	.align		8
        /*0080*/ 	.dword	_ZN34_INTERNAL_9472a1b4_4_k_cu_0da159924cuda3std6ranges3__45__cpo5beginE
	.align		8
        /*0088*/ 	.dword	_ZN34_INTERNAL_9472a1b4_4_k_cu_0da159924cuda3std6ranges3__45__cpo3endE
	.align		8
        /*0090*/ 	.dword	_ZN34_INTERNAL_9472a1b4_4_k_cu_0da159924cuda3std6ranges3__45__cpo6cbeginE
	.align		8
        /*0098*/ 	.dword	_ZN34_INTERNAL_9472a1b4_4_k_cu_0da159924cuda3std6ranges3__45__cpo4cendE
	.align		8
        /*00a0*/ 	.dword	_ZN34_INTERNAL_9472a1b4_4_k_cu_0da159924cuda3std6ranges3__45__cpo7advanceE
	.align		8
        /*00a8*/ 	.dword	_ZN34_INTERNAL_9472a1b4_4_k_cu_0da159924cuda3std6ranges3__45__cpo9iter_swapE
	.align		8
        /*00b0*/ 	.dword	_ZN34_INTERNAL_9472a1b4_4_k_cu_0da159924cuda3std6ranges3__45__cpo4nextE
	.align		8
        /*00b8*/ 	.dword	_ZN34_INTERNAL_9472a1b4_4_k_cu_0da159924cuda3std6ranges3__45__cpo4prevE
	.align		8
        /*00c0*/ 	.dword	_ZN34_INTERNAL_9472a1b4_4_k_cu_0da159924cuda3std6ranges3__45__cpo4dataE
	.align		8
        /*00c8*/ 	.dword	_ZN34_INTERNAL_9472a1b4_4_k_cu_0da159924cuda3std6ranges3__45__cpo5cdataE
	.align		8
        /*00d0*/ 	.dword	_ZN34_INTERNAL_9472a1b4_4_k_cu_0da159924cuda3std6ranges3__45__cpo4sizeE
	.align		8
        /*00d8*/ 	.dword	_ZN34_INTERNAL_9472a1b4_4_k_cu_0da159924cuda3std6ranges3__45__cpo5ssizeE
	.align		8
        /*00e0*/ 	.dword	_ZN34_INTERNAL_9472a1b4_4_k_cu_0da159924cuda3std6ranges3__45__cpo8distanceE
	.align		8
        /*00e8*/ 	.dword	_ZN34_INTERNAL_9472a1b4_4_k_cu_0da159926thrust24THRUST_300001_SM_1000_NS8cuda_cub3parE
	.align		8
        /*00f0*/ 	.dword	_ZN34_INTERNAL_9472a1b4_4_k_cu_0da159926thrust24THRUST_300001_SM_1000_NS8cuda_cub10par_nosyncE
	.align		8
        /*00f8*/ 	.dword	_ZN34_INTERNAL_9472a1b4_4_k_cu_0da159926thrust24THRUST_300001_SM_1000_NS6system6detail10sequential3seqE
	.align		8
        /*0100*/ 	.dword	_ZN34_INTERNAL_9472a1b4_4_k_cu_0da159926thrust24THRUST_300001_SM_1000_NS6system3cpp3parE
	.align		8
        /*0108*/ 	.dword	_ZN34_INTERNAL_9472a1b4_4_k_cu_0da159926thrust24THRUST_300001_SM_1000_NS12placeholders2_1E
	.align		8
        /*0110*/ 	.dword	_ZN34_INTERNAL_9472a1b4_4_k_cu_0da159926thrust24THRUST_300001_SM_1000_NS12placeholders2_2E
	.align		8
        /*0118*/ 	.dword	_ZN34_INTERNAL_9472a1b4_4_k_cu_0da159926thrust24THRUST_300001_SM_1000_NS12placeholders2_3E
	.align		8
        /*0120*/ 	.dword	_ZN34_INTERNAL_9472a1b4_4_k_cu_0da159926thrust24THRUST_300001_SM_1000_NS12placeholders2_4E
	.align		8
        /*0128*/ 	.dword	_ZN34_INTERNAL_9472a1b4_4_k_cu_0da159926thrust24THRUST_300001_SM_1000_NS12placeholders2_5E
	.align		8
        /*0130*/ 	.dword	_ZN34_INTERNAL_9472a1b4_4_k_cu_0da159926thrust24THRUST_300001_SM_1000_NS12placeholders2_6E
	.align		8
        /*0138*/ 	.dword	_ZN34_INTERNAL_9472a1b4_4_k_cu_0da159926thrust24THRUST_300001_SM_1000_NS12placeholders2_7E
	.align		8
        /*0140*/ 	.dword	_ZN34_INTERNAL_9472a1b4_4_k_cu_0da159926thrust24THRUST_300001_SM_1000_NS12placeholders2_8E
	.align		8
        /*0148*/ 	.dword	_ZN34_INTERNAL_9472a1b4_4_k_cu_0da159926thrust24THRUST_300001_SM_1000_NS12placeholders2_9E
	.align		8
        /*0150*/ 	.dword	_ZN34_INTERNAL_9472a1b4_4_k_cu_0da159926thrust24THRUST_300001_SM_1000_NS12placeholders3_10E
	.align		8
        /*0158*/ 	.dword	_ZN34_INTERNAL_9472a1b4_4_k_cu_0da159926thrust24THRUST_300001_SM_1000_NS3seqE
	.align		8
        /*0160*/ 	.dword	_ZN34_INTERNAL_9472a1b4_4_k_cu_0da159926thrust24THRUST_300001_SM_1000_NS6deviceE


//--------------------- .text._ZN3cub18CUB_300001_SM_10006detail8for_each13static_kernelINS2_12policy_hub_t12policy_500_tEmN6thrust24THRUST_300001_SM_1000_NS8cuda_cub20__uninitialized_fill7functorINS7_10device_ptrIiEEiEEEEvT0_T1_ --------------------------
	.section	.text._ZN3cub18CUB_300001_SM_10006detail8for_each13static_kernelINS2_12policy_hub_t12policy_500_tEmN6thrust24THRUST_300001_SM_1000_NS8cuda_cub20__uninitialized_fill7functorINS7_10device_ptrIiEEiEEEEvT0_T1_,"ax",@progbits
	.align	128
        .global         _ZN3cub18CUB_300001_SM_10006detail8for_each13static_kernelINS2_12policy_hub_t12policy_500_tEmN6thrust24THRUST_300001_SM_1000_NS8cuda_cub20__uninitialized_fill7functorINS7_10device_ptrIiEEiEEEEvT0_T1_
        .type           _ZN3cub18CUB_300001_SM_10006detail8for_each13static_kernelINS2_12policy_hub_t12policy_500_tEmN6thrust24THRUST_300001_SM_1000_NS8cuda_cub20__uninitialized_fill7functorINS7_10device_ptrIiEEiEEEEvT0_T1_,@function
        .size           _ZN3cub18CUB_300001_SM_10006detail8for_each13static_kernelINS2_12policy_hub_t12policy_500_tEmN6thrust24THRUST_300001_SM_1000_NS8cuda_cub20__uninitialized_fill7functorINS7_10device_ptrIiEEiEEEEvT0_T1_,(.L_x_1191 - _ZN3cub18CUB_300001_SM_10006detail8for_each13static_kernelINS2_12policy_hub_t12policy_500_tEmN6thrust24THRUST_300001_SM_1000_NS8cuda_cub20__uninitialized_fill7functorINS7_10device_ptrIiEEiEEEEvT0_T1_)
        .other          _ZN3cub18CUB_300001_SM_10006detail8for_each13static_kernelINS2_12policy_hub_t12policy_500_tEmN6thrust24THRUST_300001_SM_1000_NS8cuda_cub20__uninitialized_fill7functorINS7_10device_ptrIiEEiEEEEvT0_T1_,@"STO_CUDA_ENTRY STV_DEFAULT"
_ZN3cub18CUB_300001_SM_10006detail8for_each13static_kernelINS2_12policy_hub_t12policy_500_tEmN6thrust24THRUST_300001_SM_1000_NS8cuda_cub20__uninitialized_fill7functorINS7_10device_ptrIiEEiEEEEvT0_T1_:
.text._ZN3cub18CUB_300001_SM_10006detail8for_each13static_kernelINS2_12policy_hub_t12policy_500_tEmN6thrust24THRUST_300001_SM_1000_NS8cuda_cub20__uninitialized_fill7functorINS7_10device_ptrIiEEiEEEEvT0_T1_:
[----:B------:R-:W-:Y:S08]  /*0000*/  LDC R1, c[0x0][0x37c] ;  /* 0x0000df00ff017b82 */ /* 0x000ff00000000800 */
[----:B------:R-:W0:Y:S01]  /*0010*/  S2UR UR4, SR_CTAID.X ;  /* 0x00000000000479c3 */ /* 0x000e220000002500 */
[----:B------:R-:W1:Y:S01]  /*0020*/  LDCU.64 UR6, c[0x0][0x380] ;  /* 0x00007000ff0677ac */ /* 0x000e620008000a00 */
[----:B------:R-:W2:Y:S01]  /*0030*/  LDCU.64 UR8, c[0x0][0x358] ;  /* 0x00006b00ff0877ac */ /* 0x000ea20008000a00 */
[----:B0-----:R-:W-:-:S04]  /*0040*/  UIMAD.WIDE.U32 UR4, UR4, 0x200, URZ ;  /* 0x00000200040478a5 */ /* 0x001fc8000f8e00ff */
[----:B-1----:R-:W-:-:S04]  /*0050*/  UIADD3 UR6, UP0, UPT, -UR4, UR6, URZ ;  /* 0x0000000604067290 */ /* 0x002fc8000ff1e1ff */
[----:B------:R-:W-:Y:S02]  /*0060*/  UIADD3.X UR7, UPT, UPT, ~UR5, UR7, URZ, UP0, !UPT ;  /* 0x0000000705077290 */ /* 0x000fe400087fe5ff */
[----:B------:R-:W-:-:S04]  /*0070*/  UISETP.GE.U32.AND UP0, UPT, UR6, 0x200, UPT ;  /* 0x000002000600788c */ /* 0x000fc8000bf06070 */
[----:B------:R-:W-:-:S09]  /*0080*/  UISETP.GE.U32.AND.EX UP0, UPT, UR7, URZ, UPT, UP0 ;  /* 0x000000ff0700728c */ /* 0x000fd2000bf06100 */
[----:B--2---:R-:W-:Y:S05]  /*0090*/  BRA.U !UP0, `(.L_x_0) ;  /* 0x0000000108287547 */ /* 0x004fea000b800000 */
[----:B------:R-:W0:Y:S01]  /*00a0*/  S2R R0, SR_TID.X ;  /* 0x0000000000007919 */ /* 0x000e220000002100 */
[----:B------:R-:W1:Y:S01]  /*00b0*/  LDCU.64 UR6, c[0x0][0x388] ;  /* 0x00007100ff0677ac */ /* 0x000e620008000a00 */
[----:B------:R-:W2:Y:S01]  /*00c0*/  LDC R5, c[0x0][0x390] ;  /* 0x0000e400ff057b82 */ /* 0x000ea20000000800 */
[----:B0-----:R-:W-:-:S05]  /*00d0*/  IADD3 R0, P0, PT, R0, UR4, RZ ;  /* 0x0000000400007c10 */ /* 0x001fca000ff1e0ff */
[----:B------:R-:W-:Y:S01]  /*00e0*/  IMAD.X R3, RZ, RZ, UR5, P0 ;  /* 0x00000005ff037e24 */ /* 0x000fe200080e06ff */
[----:B-1----:R-:W-:-:S04]  /*00f0*/  LEA R2, P0, R0, UR6, 0x2 ;  /* 0x0000000600027c11 */ /* 0x002fc8000f8010ff */
[----:B------:R-:W-:-:S05]  /*0100*/  LEA.HI.X R3, R0, UR7, R3, 0x2, P0 ;  /* 0x0000000700037c11 */ /* 0x000fca00080f1403 */
[----:B--2---:R-:W-:Y:S04]  /*0110*/  STG.E desc[UR8][R2.64], R5 ;  /* 0x0000000502007986 */ /* 0x004fe8000c101908 */
[----:B------:R-:W-:Y:S01]  /*0120*/  STG.E desc[UR8][R2.64+0x400], R5 ;  /* 0x0004000502007986 */ /* 0x000fe2000c101908 */
[----:B------:R-:W-:Y:S05]  /*0130*/  EXIT ;  /* 0x000000000000794d */ /* 0x000fea0003800000 */
.L_x_0:
[----:B------:R-:W0:Y:S01]  /*0140*/  S2R R0, SR_TID.X ;  /* 0x0000000000007919 */ /* 0x000e220000002100 */
[----:B------:R-:W-:Y:S01]  /*0150*/  IMAD.U32 R2, RZ, RZ, UR7 ;  /* 0x00000007ff027e24 */ /* 0x000fe2000f8e00ff */
[----:B------:R-:W1:Y:S01]  /*0160*/  LDCU.64 UR10, c[0x0][0x388] ;  /* 0x00007100ff0a77ac */ /* 0x000e620008000a00 */
[----:B------:R-:W-:Y:S01]  /*0170*/  IMAD.U32 R4, RZ, RZ, UR7 ;  /* 0x00000007ff047e24 */ /* 0x000fe2000f8e00ff */
[----:B0-----:R-:W-:-:S04]  /*0180*/  ISETP.LT.U32.AND P0, PT, R0, UR6, PT ;  /* 0x0000000600007c0c */ /* 0x001fc8000bf01070 */
[----:B------:R-:W-:Y:S01]  /*0190*/  ISETP.GT.U32.AND.EX P0, PT, R2, RZ, PT, P0 ;  /* 0x000000ff0200720c */ /* 0x000fe20003f04100 */
[C---:B------:R-:W-:Y:S01]  /*01a0*/  VIADD R2, R0.reuse, 0x100 ;  /* 0x0000010000027836 */ /* 0x040fe20000000000 */
[----:B------:R-:W-:-:S04]  /*01b0*/  IADD3 R0, P2, PT, R0, UR4, RZ ;  /* 0x0000000400007c10 */ /* 0x000fc8000ff5e0ff */
[----:B------:R-:W-:Y:S01]  /*01c0*/  ISETP.LT.U32.AND P1, PT, R2, UR6, PT ;  /* 0x0000000602007c0c */ /* 0x000fe2000bf21070 */
[----:B------:R-:W-:Y:S01]  /*01d0*/  IMAD.X R3, RZ, RZ, UR5, P2 ;  /* 0x00000005ff037e24 */ /* 0x000fe200090e06ff */
[----:B-1----:R-:W-:Y:S02]  /*01e0*/  LEA R2, P2, R0, UR10, 0x2 ;  /* 0x0000000a00027c11 */ /* 0x002fe4000f8410ff */
[----:B------:R-:W-:Y:S02]  /*01f0*/  ISETP.GT.U32.AND.EX P1, PT, R4, RZ, PT, P1 ;  /* 0x000000ff0400720c */ /* 0x000fe40003f24110 */
[----:B------:R-:W-:Y:S01]  /*0200*/  LEA.HI.X R3, R0, UR11, R3, 0x2, P2 ;  /* 0x0000000b00037c11 */ /* 0x000fe200090f1403 */
[----:B------:R-:W0:Y:S04]  /*0210*/  @P0 LDC R5, c[0x0][0x390] ;  /* 0x0000e400ff050b82 */ /* 0x000e280000000800 */
[----:B0-----:R0:W-:Y:S06]  /*0220*/  @P0 STG.E desc[UR8][R2.64], R5 ;  /* 0x0000000502000986 */ /* 0x0011ec000c101908 */
[----:B------:R-:W-:Y:S05]  /*0230*/  @!P1 EXIT ;  /* 0x000000000000994d */ /* 0x000fea0003800000 */
[----:B0-----:R-:W0:Y:S02]  /*0240*/  LDC R5, c[0x0][0x390] ;  /* 0x0000e400ff057b82 */ /* 0x001e240000000800 */
[----:B0-----:R-:W-:Y:S01]  /*0250*/  STG.E desc[UR8][R2.64+0x400], R5 ;  /* 0x0004000502007986 */ /* 0x001fe2000c101908 */
[----:B------:R-:W-:Y:S05]  /*0260*/  EXIT ;  /* 0x000000000000794d */ /* 0x000fea0003800000 */
.L_x_1:
[----:B------:R-:W-:-:S00]  /*0270*/  BRA `(.L_x_1) ;  /* 0xfffffffc00fc7947 */ /* 0x000fc0000383ffff */
[----:B------:R-:W-:-:S00]  /*0280*/  NOP ;  /* 0x0000000000007918 */ /* 0x000fc00000000000 */
[----:B------:R-:W-:-:S00]  /*0290*/  NOP ;  /* 0x0000000000007918 */ /* 0x000fc00000000000 */
[----:B------:R-:W-:-:S00]  /*02a0*/  NOP ;  /* 0x0000000000007918 */ /* 0x000fc00000000000 */
[----:B------:R-:W-:-:S00]  /*02b0*/  NOP ;  /* 0x0000000000007918 */ /* 0x000fc00000000000 */
[----:B------:R-:W-:-:S00]  /*02c0*/  NOP ;  /* 0x0000000000007918 */ /* 0x000fc00000000000 */
[----:B------:R-:W-:-:S00]  /*02d0*/  NOP ;  /* 0x0000000000007918 */ /* 0x000fc00000000000 */
[----:B------:R-:W-:-:S00]  /*02e0*/  NOP ;  /* 0x0000000000007918 */ /* 0x000fc00000000000 */
[----:B------:R-:W-:-:S00]  /*02f0*/  NOP ;  /* 0x0000000000007918 */ /* 0x000fc00000000000 */
.L_x_1191:


//--------------------- .text._ZN3cub18CUB_300001_SM_10006detail11EmptyKernelIvEEvv --------------------------
	.section	.text._ZN3cub18CUB_300001_SM_10006detail11EmptyKernelIvEEvv,"ax",@progbits
	.align	128
        .global         _ZN3cub18CUB_300001_SM_10006detail11EmptyKernelIvEEvv
        .type           _ZN3cub18CUB_300001_SM_10006detail11EmptyKernelIvEEvv,@function
        .size           _ZN3cub18CUB_300001_SM_10006detail11EmptyKernelIvEEvv,(.L_x_1192 - _ZN3cub18CUB_300001_SM_10006detail11EmptyKernelIvEEvv)
        .other          _ZN3cub18CUB_300001_SM_10006detail11EmptyKernelIvEEvv,@"STO_CUDA_ENTRY STV_DEFAULT"
_ZN3cub18CUB_300001_SM_10006detail11EmptyKernelIvEEvv:
.text._ZN3cub18CUB_300001_SM_10006detail11EmptyKernelIvEEvv:
[----:B------:R-:W-:Y:S01]  /*0000*/  LDC R1, c[0x0][0x37c] ;  /* 0x0000df00ff017b82 */ /* 0x000fe20000000800 */
[----:B------:R-:W-:Y:S05]  /*0010*/  EXIT ;  /* 0x000000000000794d */ /* 0x000fea0003800000 */
.L_x_2:
        /* <DEDUP_REMOVED lines=14> */
.L_x_1192:


//--------------------- .text._ZN6thrust24THRUST_300001_SM_1000_NS8cuda_cub4core6detail13_kernel_agentINS1_16__set_operations10SetOpAgentINS0_6detail15normal_iteratorINS0_10device_ptrIiEEEESB_SB_SB_SB_SB_l7CompareNS5_16serial_set_unionEN4cuda3std3__417integral_constantIbLb1EEEEEJSB_SB_SB_SB_llSB_SB_SC_SD_PNSG_4pairIllEEPmN3cub18CUB_300001_SM_100013ScanTileStateIlLb1EEEEEEvDpT0_ --------------------------
	.section	.text._ZN6thrust24THRUST_300001_SM_1000_NS8cuda_cub4core6detail13_kernel_agentINS1_16__set_operations10SetOpAgentINS0_6detail15normal_iteratorINS0_10device_ptrIiEEEESB_SB_SB_SB_SB_l7CompareNS5_16serial_set_unionEN4cuda3std3__417integral_constantIbLb1EEEEEJSB_SB_SB_SB_llSB_SB_SC_SD_PNSG_4pairIllEEPmN3cub18CUB_300001_SM_100013ScanTileStateIlLb1EEEEEEvDpT0_,"ax",@progbits
	.align	128
        .global         _ZN6thrust24THRUST_300001_SM_1000_NS8cuda_cub4core6detail13_kernel_agentINS1_16__set_operations10SetOpAgentINS0_6detail15normal_iteratorINS0_10device_ptrIiEEEESB_SB_SB_SB_SB_l7CompareNS5_16serial_set_unionEN4cuda3std3__417integral_constantIbLb1EEEEEJSB_SB_SB_SB_llSB_SB_SC_SD_PNSG_4pairIllEEPmN3cub18CUB_300001_SM_100013ScanTileStateIlLb1EEEEEEvDpT0_
        .type           _ZN6thrust24THRUST_300001_SM_1000_NS8cuda_cub4core6detail13_kernel_agentINS1_16__set_operations10SetOpAgentINS0_6detail15normal_iteratorINS0_10device_ptrIiEEEESB_SB_SB_SB_SB_l7CompareNS5_16serial_set_unionEN4cuda3std3__417integral_constantIbLb1EEEEEJSB_SB_SB_SB_llSB_SB_SC_SD_PNSG_4pairIllEEPmN3cub18CUB_300001_SM_100013ScanTileStateIlLb1EEEEEEvDpT0_,@function
        .size           _ZN6thrust24THRUST_300001_SM_1000_NS8cuda_cub4core6detail13_kernel_agentINS1_16__set_operations10SetOpAgentINS0_6detail15normal_iteratorINS0_10device_ptrIiEEEESB_SB_SB_SB_SB_l7CompareNS5_16serial_set_unionEN4cuda3std3__417integral_constantIbLb1EEEEEJSB_SB_SB_SB_llSB_SB_SC_SD_PNSG_4pairIllEEPmN3cub18CUB_300001_SM_100013ScanTileStateIlLb1EEEEEEvDpT0_,(.L_x_1193 - _ZN6thrust24THRUST_300001_SM_1000_NS8cuda_cub4core6detail13_kernel_agentINS1_16__set_operations10SetOpAgentINS0_6detail15normal_iteratorINS0_10device_ptrIiEEEESB_SB_SB_SB_SB_l7CompareNS5_16serial_set_unionEN4cuda3std3__417integral_constantIbLb1EEEEEJSB_SB_SB_SB_llSB_SB_SC_SD_PNSG_4pairIllEEPmN3cub18CUB_300001_SM_100013ScanTileStateIlLb1EEEEEEvDpT0_)
        .other          _ZN6thrust24THRUST_300001_SM_1000_NS8cuda_cub4core6detail13_kernel_agentINS1_16__set_operations10SetOpAgentINS0_6detail15normal_iteratorINS0_10device_ptrIiEEEESB_SB_SB_SB_SB_l7CompareNS5_16serial_set_unionEN4cuda3std3__417integral_constantIbLb1EEEEEJSB_SB_SB_SB_llSB_SB_SC_SD_PNSG_4pairIllEEPmN3cub18CUB_300001_SM_100013ScanTileStateIlLb1EEEEEEvDpT0_,@"STO_CUDA_ENTRY STV_DEFAULT"
_ZN6thrust24THRUST_300001_SM_1000_NS8cuda_cub4core6detail13_kernel_agentINS1_16__set_operations10SetOpAgentINS0_6detail15normal_iteratorINS0_10device_ptrIiEEEESB_SB_SB_SB_SB_l7CompareNS5_16serial_set_unionEN4cuda3std3__417integral_constantIbLb1EEEEEJSB_SB_SB_SB_llSB_SB_SC_SD_PNSG_4pairIllEEPmN3cub18CUB_300001_SM_100013ScanTileStateIlLb1EEEEEEvDpT0_:
.text._ZN6thrust24THRUST_300001_SM_1000_NS8cuda_cub4core6detail13_kernel_agentINS1_16__set_operations10SetOpAgentINS0_6detail15normal_iteratorINS0_10device_ptrIiEEEESB_SB_SB_SB_SB_l7CompareNS5_16serial_set_unionEN4cuda3std3__417integral_constantIbLb1EEEEEJSB_SB_SB_SB_llSB_SB_SC_SD_PNSG_4pairIllEEPmN3cub18CUB_300001_SM_100013ScanTileStateIlLb1EEEEEEvDpT0_:
[----:B------:R-:W-:Y:S01]  /*0000*/  LDC R1, c[0x0][0x37c] ;  /* 0x0000df00ff017b82 */ /* 0x000fe20000000800 */
[----:B------:R-:W0:Y:S01]  /*0010*/  S2R R66, SR_CTAID.X ;  /* 0x0000000000427919 */ /* 0x000e220000002500 */
[----:B------:R-:W1:Y:S01]  /*0020*/  LDCU UR4, c[0x0][0x370] ;  /* 0x00006e00ff0477ac */ /* 0x000e620008000800 */
[----:B------:R-:W2:Y:S01]  /*0030*/  LDCU.64 UR6, c[0x0][0x358] ;  /* 0x00006b00ff0677ac */ /* 0x000ea20008000a00 */
[----:B-1----:R-:W-:-:S06]  /*0040*/  UIADD3 UR4, UPT, UPT, UR4, -0x1, URZ ;  /* 0xffffffff04047890 */ /* 0x002fcc000fffe0ff */
[----:B0-----:R-:W-:-:S13]  /*0050*/  ISETP.GE.U32.AND P0, PT, R66, UR4, PT ;  /* 0x0000000442007c0c */ /* 0x001fda000bf06070 */
[----:B--2---:R-:W-:Y:S05]  /*0060*/  @P0 BRA `(.L_x_3) ;  /* 0x0000006c00540947 */ /* 0x004fea0003800000 */
[----:B------:R-:W0:Y:S01]  /*0070*/  LDC.64 R2, c[0x0][0x3c8] ;  /* 0x0000f200ff027b82 */ /* 0x000e220000000a00 */
[----:B------:R-:W1:Y:S01]  /*0080*/  S2R R68, SR_TID.X ;  /* 0x0000000000447919 */ /* 0x000e620000002100 */
[----:B------:R-:W2:Y:S01]  /*0090*/  LDCU.128 UR8, c[0x0][0x380] ;  /* 0x00007000ff0877ac */ /* 0x000ea20008000c00 */
[----:B0-----:R-:W-:-:S05]  /*00a0*/  IMAD.WIDE.U32 R2, R66, 0x10, R2 ;  /* 0x0000001042027825 */ /* 0x001fca00078e0002 */
[----:B------:R-:W3:Y:S04]  /*00b0*/  LDG.E R65, desc[UR6][R2.64+0x10] ;  /* 0x0000100602417981 */ /* 0x000ee8000c1e1900 */
[----:B------:R-:W3:Y:S04]  /*00c0*/  LDG.E.64 R4, desc[UR6][R2.64] ;  /* 0x0000000602047981 */ /* 0x000ee8000c1e1b00 */
[----:B------:R-:W4:Y:S01]  /*00d0*/  LDG.E.64 R6, desc[UR6][R2.64+0x8] ;  /* 0x0000080602067981 */ /* 0x000f22000c1e1b00 */
[C---:B-1----:R-:W-:Y:S01]  /*00e0*/  VIADD R0, R68.reuse, 0x200 ;  /* 0x0000020044007836 */ /* 0x042fe20000000000 */
[C---:B------:R-:W-:Y:S01]  /*00f0*/  LOP3.LUT R12, R68.reuse, 0x800, RZ, 0xfc, !PT ;  /* 0x00000800440c7812 */ /* 0x040fe200078efcff */
[C---:B------:R-:W-:Y:S01]  /*0100*/  VIADD R14, R68.reuse, 0xa00 ;  /* 0x00000a00440e7836 */ /* 0x040fe20000000000 */
[C---:B------:R-:W-:Y:S01]  /*0110*/  LOP3.LUT R16, R68.reuse, 0x1400, RZ, 0xfc, !PT ;  /* 0x0000140044107812 */ /* 0x040fe200078efcff */
[C---:B------:R-:W-:Y:S01]  /*0120*/  VIADD R20, R68.reuse, 0x1600 ;  /* 0x0000160044147836 */ /* 0x040fe20000000000 */
[----:B------:R-:W-:Y:S01]  /*0130*/  LOP3.LUT R22, R68, 0x1800, RZ, 0xfc, !PT ;  /* 0x0000180044167812 */ /* 0x000fe200078efcff */
[----:B------:R-:W2:Y:S01]  /*0140*/  LDG.E R3, desc[UR6][R2.64+0x18] ;  /* 0x0000180602037981 */ /* 0x000ea2000c1e1900 */
[----:B---3--:R-:W-:Y:S01]  /*0150*/  IMAD.IADD R65, R65, 0x1, -R4 ;  /* 0x0000000141417824 */ /* 0x008fe200078e0a04 */
[----:B------:R-:W-:-:S03]  /*0160*/  IADD3 R60, P0, PT, R4, R68, RZ ;  /* 0x00000044043c7210 */ /* 0x000fc60007f1e0ff */
[----:B------:R-:W-:Y:S01]  /*0170*/  IMAD.IADD R9, R68, 0x1, -R65 ;  /* 0x0000000144097824 */ /* 0x000fe200078e0a41 */
[----:B------:R-:W-:Y:S01]  /*0180*/  ISETP.GE.AND P3, PT, R0, R65, PT ;  /* 0x000000410000720c */ /* 0x000fe20003f66270 */
[----:B------:R-:W-:Y:S01]  /*0190*/  IMAD.X R59, RZ, RZ, R5, P0 ;  /* 0x000000ffff3b7224 */ /* 0x000fe200000e0605 */
[----:B------:R-:W-:Y:S02]  /*01a0*/  LOP3.LUT R0, R68, 0x400, RZ, 0xfc, !PT ;  /* 0x0000040044007812 */ /* 0x000fe400078efcff */
[----:B----4-:R-:W-:Y:S02]  /*01b0*/  IADD3 R61, P0, PT, R6, R9, RZ ;  /* 0x00000009063d7210 */ /* 0x010fe40007f1e0ff */
[C---:B------:R-:W-:Y:S01]  /*01c0*/  SHF.L.U64.HI R59, R60.reuse, 0x2, R59 ;  /* 0x000000023c3b7819 */ /* 0x040fe2000001023b */
[----:B------:R-:W-:Y:S01]  /*01d0*/  IMAD.SHL.U32 R60, R60, 0x4, RZ ;  /* 0x000000043c3c7824 */ /* 0x000fe200078e00ff */
[----:B------:R-:W-:Y:S01]  /*01e0*/  LEA.HI.X.SX32 R8, R9, R7, 0x1, P0 ;  /* 0x0000000709087211 */ /* 0x000fe200000f0eff */
[----:B------:R-:W-:Y:S01]  /*01f0*/  IMAD.SHL.U32 R62, R61, 0x4, RZ ;  /* 0x000000043d3e7824 */ /* 0x000fe200078e00ff */
[----:B------:R-:W-:-:S02]  /*0200*/  ISETP.GE.AND P4, PT, R68, R65, PT ;  /* 0x000000414400720c */ /* 0x000fc40003f86270 */
[-C--:B------:R-:W-:Y:S01]  /*0210*/  ISETP.GE.AND P2, PT, R0, R65.reuse, PT ;  /* 0x000000410000720c */ /* 0x080fe20003f46270 */
[----:B------:R-:W-:Y:S01]  /*0220*/  VIADD R0, R68, 0x600 ;  /* 0x0000060044007836 */ /* 0x000fe20000000000 */
[----:B------:R-:W-:Y:S02]  /*0230*/  SHF.L.U64.HI R61, R61, 0x2, R8 ;  /* 0x000000023d3d7819 */ /* 0x000fe40000010208 */
[----:B--2---:R-:W-:Y:S02]  /*0240*/  IADD3 R8, P1, PT, R62, UR10, RZ ;  /* 0x0000000a3e087c10 */ /* 0x004fe4000ff3e0ff */
[----:B------:R-:W-:Y:S02]  /*0250*/  IADD3 R4, P0, PT, R60, UR8, RZ ;  /* 0x000000083c047c10 */ /* 0x000fe4000ff1e0ff */
[----:B------:R-:W-:Y:S02]  /*0260*/  IADD3.X R9, PT, PT, R61, UR11, RZ, P1, !PT ;  /* 0x0000000b3d097c10 */ /* 0x000fe40008ffe4ff */
[----:B------:R-:W-:-:S02]  /*0270*/  ISETP.GE.AND P1, PT, R0, R65, PT ;  /* 0x000000410000720c */ /* 0x000fc40003f26270 */
[----:B------:R-:W-:Y:S01]  /*0280*/  IADD3.X R5, PT, PT, R59, UR9, RZ, P0, !PT ;  /* 0x000000093b057c10 */ /* 0x000fe200087fe4ff */
[----:B------:R0:W5:Y:S04]  /*0290*/  @P3 LDG.E R7, desc[UR6][R8.64+0x800] ;  /* 0x0008000608073981 */ /* 0x000168000c1e1900 */
[----:B------:R0:W5:Y:S04]  /*02a0*/  @!P4 LDG.E R0, desc[UR6][R4.64] ;  /* 0x000000060400c981 */ /* 0x000168000c1e1900 */
[----:B------:R0:W5:Y:S04]  /*02b0*/  @P2 LDG.E R10, desc[UR6][R8.64+0x1000] ;  /* 0x00100006080a2981 */ /* 0x000168000c1e1900 */
[----:B------:R0:W5:Y:S01]  /*02c0*/  @P1 LDG.E R11, desc[UR6][R8.64+0x1800] ;  /* 0x00180006080b1981 */ /* 0x000162000c1e1900 */
[----:B------:R-:W-:-:S02]  /*02d0*/  ISETP.GE.AND P0, PT, R12, R65, PT ;  /* 0x000000410c00720c */ /* 0x000fc40003f06270 */
[----:B------:R-:W-:Y:S02]  /*02e0*/  LOP3.LUT R12, R68, 0xc00, RZ, 0xfc, !PT ;  /* 0x00000c00440c7812 */ /* 0x000fe400078efcff */
[-C--:B------:R-:W-:Y:S01]  /*02f0*/  ISETP.GE.AND P6, PT, R14, R65.reuse, PT ;  /* 0x000000410e00720c */ /* 0x080fe20003fc6270 */
[----:B------:R-:W-:Y:S01]  /*0300*/  VIADD R14, R68, 0xe00 ;  /* 0x00000e00440e7836 */ /* 0x000fe20000000000 */
[----:B------:R-:W-:Y:S02]  /*0310*/  ISETP.GE.AND P5, PT, R12, R65, PT ;  /* 0x000000410c00720c */ /* 0x000fe40003fa6270 */
[----:B------:R-:W-:-:S09]  /*0320*/  LOP3.LUT R12, R68, 0x1000, RZ, 0xfc, !PT ;  /* 0x00001000440c7812 */ /* 0x000fd200078efcff */
[----:B------:R0:W5:Y:S04]  /*0330*/  @P6 LDG.E R13, desc[UR6][R8.64+0x2800] ;  /* 0x00280006080d6981 */ /* 0x000168000c1e1900 */
[----:B------:R0:W5:Y:S01]  /*0340*/  @!P3 LDG.E R7, desc[UR6][R4.64+0x800] ;  /* 0x000800060407b981 */ /* 0x000162000c1e1900 */
[----:B------:R-:W-:-:S03]  /*0350*/  ISETP.GE.AND P3, PT, R12, R65, PT ;  /* 0x000000410c00720c */ /* 0x000fc60003f66270 */
[----:B------:R0:W5:Y:S01]  /*0360*/  @P4 LDG.E R0, desc[UR6][R8.64] ;  /* 0x0000000608004981 */ /* 0x000162000c1e1900 */
[-C--:B------:R-:W-:Y:S01]  /*0370*/  ISETP.GE.AND P4, PT, R14, R65.reuse, PT ;  /* 0x000000410e00720c */ /* 0x080fe20003f86270 */
[----:B------:R-:W-:Y:S02]  /*0380*/  VIADD R14, R68, 0x1200 ;  /* 0x00001200440e7836 */ /* 0x000fe40000000000 */
[----:B------:R0:W5:Y:S04]  /*0390*/  @P0 LDG.E R12, desc[UR6][R8.64+0x2000] ;  /* 0x00200006080c0981 */ /* 0x000168000c1e1900 */
[----:B------:R0:W5:Y:S01]  /*03a0*/  @!P2 LDG.E R10, desc[UR6][R4.64+0x1000] ;  /* 0x00100006040aa981 */ /* 0x000162000c1e1900 */
[----:B------:R-:W-:-:S03]  /*03b0*/  ISETP.GE.AND P2, PT, R14, R65, PT ;  /* 0x000000410e00720c */ /* 0x000fc60003f46270 */
[----:B------:R0:W5:Y:S01]  /*03c0*/  @!P1 LDG.E R11, desc[UR6][R4.64+0x1800] ;  /* 0x00180006040b9981 */ /* 0x000162000c1e1900 */
[----:B------:R-:W-:-:S03]  /*03d0*/  ISETP.GE.AND P1, PT, R16, R65, PT ;  /* 0x000000411000720c */ /* 0x000fc60003f26270 */
[----:B------:R0:W5:Y:S04]  /*03e0*/  @P5 LDG.E R14, desc[UR6][R8.64+0x3000] ;  /* 0x00300006080e5981 */ /* 0x000168000c1e1900 */
[----:B------:R0:W5:Y:S04]  /*03f0*/  @P3 LDG.E R16, desc[UR6][R8.64+0x4000] ;  /* 0x0040000608103981 */ /* 0x000168000c1e1900 */
[----:B------:R0:W5:Y:S04]  /*0400*/  @P4 LDG.E R15, desc[UR6][R8.64+0x3800] ;  /* 0x00380006080f4981 */ /* 0x000168000c1e1900 */
[----:B------:R0:W5:Y:S04]  /*0410*/  @P2 LDG.E R17, desc[UR6][R8.64+0x4800] ;  /* 0x0048000608112981 */ /* 0x000168000c1e1900 */
[----:B------:R0:W5:Y:S04]  /*0420*/  @P1 LDG.E R18, desc[UR6][R8.64+0x5000] ;  /* 0x0050000608121981 */ /* 0x000168000c1e1900 */
[----:B------:R0:W5:Y:S01]  /*0430*/  @!P6 LDG.E R13, desc[UR6][R4.64+0x2800] ;  /* 0x00280006040de981 */ /* 0x000162000c1e1900 */
[----:B------:R-:W-:-:S02]  /*0440*/  ISETP.GE.AND P6, PT, R22, R65, PT ;  /* 0x000000411600720c */ /* 0x000fc40003fc6270 */
[----:B------:R-:W-:-:S11]  /*0450*/  LOP3.LUT R22, R68, 0x1c00, RZ, 0xfc, !PT ;  /* 0x00001c0044167812 */ /* 0x000fd600078efcff */
[----:B------:R0:W5:Y:S04]  /*0460*/  @P6 LDG.E R21, desc[UR6][R8.64+0x6000] ;  /* 0x0060000608156981 */ /* 0x000168000c1e1900 */
[----:B------:R0:W5:Y:S01]  /*0470*/  @!P0 LDG.E R12, desc[UR6][R4.64+0x2000] ;  /* 0x00200006040c8981 */ /* 0x000162000c1e1900 */
[-C--:B------:R-:W-:Y:S01]  /*0480*/  ISETP.GE.AND P0, PT, R20, R65.reuse, PT ;  /* 0x000000411400720c */ /* 0x080fe20003f06270 */
[----:B------:R-:W-:Y:S02]  /*0490*/  VIADD R20, R68, 0x1a00 ;  /* 0x00001a0044147836 */ /* 0x000fe40000000000 */
[----:B------:R0:W5:Y:S03]  /*04a0*/  @!P5 LDG.E R14, desc[UR6][R4.64+0x3000] ;  /* 0x00300006040ed981 */ /* 0x000166000c1e1900 */
[-C--:B------:R-:W-:Y:S01]  /*04b0*/  ISETP.GE.AND P5, PT, R20, R65.reuse, PT ;  /* 0x000000411400720c */ /* 0x080fe20003fa6270 */
[----:B------:R-:W-:Y:S01]  /*04c0*/  VIADD R20, R68, 0x1e00 ;  /* 0x00001e0044147836 */ /* 0x000fe20000000000 */
[----:B------:R0:W5:Y:S04]  /*04d0*/  @!P3 LDG.E R16, desc[UR6][R4.64+0x4000] ;  /* 0x004000060410b981 */ /* 0x000168000c1e1900 */
[-C--:B------:R-:W-:Y:S01]  /*04e0*/  ISETP.GE.AND P3, PT, R20, R65.reuse, PT ;  /* 0x000000411400720c */ /* 0x080fe20003f66270 */
[----:B------:R0:W5:Y:S01]  /*04f0*/  @!P4 LDG.E R15, desc[UR6][R4.64+0x3800] ;  /* 0x00380006040fc981 */ /* 0x000162000c1e1900 */
[-C--:B------:R-:W-:Y:S01]  /*0500*/  ISETP.GE.AND P4, PT, R22, R65.reuse, PT ;  /* 0x000000411600720c */ /* 0x080fe20003f86270 */
[C---:B------:R-:W-:Y:S01]  /*0510*/  VIADD R20, R68.reuse, 0x2200 ;  /* 0x0000220044147836 */ /* 0x040fe20000000000 */
[----:B------:R-:W-:Y:S01]  /*0520*/  LOP3.LUT R22, R68, 0x2000, RZ, 0xfc, !PT ;  /* 0x0000200044167812 */ /* 0x000fe200078efcff */
[----:B------:R0:W5:Y:S03]  /*0530*/  @!P2 LDG.E R17, desc[UR6][R4.64+0x4800] ;  /* 0x004800060411a981 */ /* 0x000166000c1e1900 */
[-C--:B------:R-:W-:Y:S01]  /*0540*/  ISETP.GE.AND P2, PT, R22, R65.reuse, PT ;  /* 0x000000411600720c */ /* 0x080fe20003f46270 */
[----:B------:R0:W5:Y:S01]  /*0550*/  @!P1 LDG.E R18, desc[UR6][R4.64+0x5000] ;  /* 0x0050000604129981 */ /* 0x000162000c1e1900 */
[----:B------:R-:W-:-:S03]  /*0560*/  ISETP.GE.AND P1, PT, R20, R65, PT ;  /* 0x000000411400720c */ /* 0x000fc60003f26270 */
[----:B------:R0:W5:Y:S04]  /*0570*/  @P5 LDG.E R22, desc[UR6][R8.64+0x6800] ;  /* 0x0068000608165981 */ /* 0x000168000c1e1900 */
[----:B------:R0:W5:Y:S04]  /*0580*/  @P4 LDG.E R23, desc[UR6][R8.64+0x7000] ;  /* 0x0070000608174981 */ /* 0x000168000c1e1900 */
[----:B------:R0:W5:Y:S04]  /*0590*/  @P3 LDG.E R24, desc[UR6][R8.64+0x7800] ;  /* 0x0078000608183981 */ /* 0x000168000c1e1900 */
[----:B------:R0:W5:Y:S04]  /*05a0*/  @P2 LDG.E R25, desc[UR6][R8.64+0x8000] ;  /* 0x0080000608192981 */ /* 0x000168000c1e1900 */
[----:B------:R0:W5:Y:S04]  /*05b0*/  @P1 LDG.E R26, desc[UR6][R8.64+0x8800] ;  /* 0x00880006081a1981 */ /* 0x000168000c1e1900 */
[----:B------:R0:W5:Y:S04]  /*05c0*/  @P0 LDG.E R19, desc[UR6][R8.64+0x5800] ;  /* 0x0058000608130981 */ /* 0x000168000c1e1900 */
[----:B------:R0:W5:Y:S01]  /*05d0*/  @!P6 LDG.E R21, desc[UR6][R4.64+0x6000] ;  /* 0x006000060415e981 */ /* 0x000162000c1e1900 */
[----:B------:R-:W-:-:S03]  /*05e0*/  IMAD.IADD R27, R3, 0x1, -R6 ;  /* 0x00000001031b7824 */ /* 0x000fc600078e0a06 */
[----:B------:R0:W5:Y:S04]  /*05f0*/  @!P5 LDG.E R22, desc[UR6][R4.64+0x6800] ;  /* 0x006800060416d981 */ /* 0x000168000c1e1900 */
[----:B------:R0:W5:Y:S04]  /*0600*/  @!P4 LDG.E R23, desc[UR6][R4.64+0x7000] ;  /* 0x007000060417c981 */ /* 0x000168000c1e1900 */
[----:B------:R0:W5:Y:S04]  /*0610*/  @!P3 LDG.E R24, desc[UR6][R4.64+0x7800] ;  /* 0x007800060418b981 */ /* 0x000168000c1e1900 */
[----:B------:R0:W5:Y:S04]  /*0620*/  @!P2 LDG.E R25, desc[UR6][R4.64+0x8000] ;  /* 0x008000060419a981 */ /* 0x000168000c1e1900 */
[----:B------:R0:W5:Y:S01]  /*0630*/  @!P1 LDG.E R26, desc[UR6][R4.64+0x8800] ;  /* 0x00880006041a9981 */ /* 0x000162000c1e1900 */
[----:B------:R-:W-:Y:S01]  /*0640*/  IMAD.IADD R64, R65, 0x1, R27 ;  /* 0x0000000141407824 */ /* 0x000fe200078e021b */
[----:B------:R-:W-:-:S02]  /*0650*/  LOP3.LUT R6, R68, 0x2400, RZ, 0xfc, !PT ;  /* 0x0000240044067812 */ /* 0x000fc400078efcff */
[----:B------:R0:W5:Y:S02]  /*0660*/  @!P0 LDG.E R19, desc[UR6][R4.64+0x5800] ;  /* 0x0058000604138981 */ /* 0x000164000c1e1900 */
[----:B------:R-:W-:Y:S01]  /*0670*/  ISETP.GE.AND P0, PT, R6, R64, PT ;  /* 0x000000400600720c */ /* 0x000fe20003f06270 */
[----:B------:R-:W-:-:S12]  /*0680*/  BSSY.RECONVERGENT B0, `(.L_x_4) ;  /* 0x0000005000007945 */ /* 0x000fd80003800200 */
[----:B0-----:R-:W-:Y:S05]  /*0690*/  @P0 BRA `(.L_x_5) ;  /* 0x00000000000c0947 */ /* 0x001fea0003800000 */
[----:B------:R-:W-:-:S13]  /*06a0*/  ISETP.GE.AND P0, PT, R6, R65, PT ;  /* 0x000000410600720c */ /* 0x000fda0003f06270 */
[----:B------:R0:W5:Y:S04]  /*06b0*/  @!P0 LDG.E R2, desc[UR6][R4.64+0x9000] ;  /* 0x0090000604028981 */ /* 0x000168000c1e1900 */
[----:B------:R0:W5:Y:S02]  /*06c0*/  @P0 LDG.E R2, desc[UR6][R8.64+0x9000] ;  /* 0x0090000608020981 */ /* 0x000164000c1e1900 */
.L_x_5:
[----:B------:R-:W-:Y:S05]  /*06d0*/  BSYNC.RECONVERGENT B0 ;  /* 0x0000000000007941 */ /* 0x000fea0003800200 */
.L_x_4:
[----:B------:R-:W1:Y:S01]  /*06e0*/  S2UR UR5, SR_CgaCtaId ;  /* 0x00000000000579c3 */ /* 0x000e620000008800 */
[----:B------:R-:W-:Y:S01]  /*06f0*/  IMAD R3, R68, 0x13, RZ ;  /* 0x0000001344037824 */ /* 0x000fe200078e02ff */
[----:B------:R-:W-:Y:S01]  /*0700*/  UMOV UR4, 0x400 ;  /* 0x0000040000047882 */ /* 0x000fe20000000000 */
[----:B------:R-:W-:Y:S03]  /*0710*/  BSSY.RECONVERGENT B0, `(.L_x_6) ;  /* 0x000002c000007945 */ /* 0x000fe60003800200 */
[----:B------:R-:W-:-:S04]  /*0720*/  VIMNMX R3, PT, PT, R64, R3, PT ;  /* 0x0000000340037248 */ /* 0x000fc80003fe0100 */
[----:B------:R-:W-:Y:S02]  /*0730*/  VIADDMNMX R20, R3, -R27, RZ, !PT ;  /* 0x8000001b03147246 */ /* 0x000fe400078001ff */
[----:B0-----:R-:W-:-:S04]  /*0740*/  VIMNMX R5, PT, PT, R65, R3, PT ;  /* 0x0000000341057248 */ /* 0x001fc80003fe0100 */
[----:B------:R-:W-:Y:S01]  /*0750*/  ISETP.GE.AND P0, PT, R20, R5, PT ;  /* 0x000000051400720c */ /* 0x000fe20003f06270 */
[----:B-1----:R-:W-:-:S06]  /*0760*/  ULEA UR4, UR5, UR4, 0x18 ;  /* 0x0000000405047291 */ /* 0x002fcc000f8ec0ff */
[----:B------:R-:W-:-:S04]  /*0770*/  IMAD.U32 R67, RZ, RZ, UR4 ;  /* 0x00000004ff437e24 */ /* 0x000fc8000f8e00ff */
[----:B------:R-:W-:-:S05]  /*0780*/  IMAD R9, R68, 0x4, R67 ;  /* 0x0000000444097824 */ /* 0x000fca00078e0243 */
[----:B-----5:R0:W-:Y:S04]  /*0790*/  STS [R9+0x800], R0 ;  /* 0x0008000009007388 */ /* 0x0201e80000000800 */
[----:B------:R1:W-:Y:S04]  /*07a0*/  STS [R9+0x9800], R2 ;  /* 0x0098000209007388 */ /* 0x0003e80000000800 */
[----:B------:R1:W-:Y:S01]  /*07b0*/  STS [R9+0x1000], R7 ;  /* 0x0010000709007388 */ /* 0x0003e20000000800 */
[----:B0-----:R-:W-:-:S03]  /*07c0*/  VIADD R0, R67, 0x800 ;  /* 0x0000080043007836 */ /* 0x001fc60000000000 */
[----:B------:R1:W-:Y:S01]  /*07d0*/  STS [R9+0x1800], R10 ;  /* 0x0018000a09007388 */ /* 0x0003e20000000800 */
[----:B------:R-:W-:-:S03]  /*07e0*/  IMAD R4, R65, 0x4, R0 ;  /* 0x0000000441047824 */ /* 0x000fc600078e0200 */
[----:B------:R1:W-:Y:S04]  /*07f0*/  STS [R9+0x2000], R11 ;  /* 0x0020000b09007388 */ /* 0x0003e80000000800 */
        /* <DEDUP_REMOVED lines=13> */
[----:B------:R1:W-:Y:S01]  /*08d0*/  STS [R9+0x9000], R26 ;  /* 0x0090001a09007388 */ /* 0x0003e20000000800 */
[----:B------:R-:W-:Y:S06]  /*08e0*/  BAR.SYNC.DEFER_BLOCKING 0x0 ;  /* 0x0000000000007b1d */ /* 0x000fec0000010000 */
[----:B------:R-:W-:Y:S05]  /*08f0*/  @P0 BRA `(.L_x_7) ;  /* 0x0000000000340947 */ /* 0x000fea0003800000 */
.L_x_8:
[----:B-1----:R-:W-:-:S05]  /*0900*/  IMAD.IADD R2, R5, 0x1, R20 ;  /* 0x0000000105027824 */ /* 0x002fca00078e0214 */
[----:B------:R-:W-:-:S04]  /*0910*/  SHF.R.S32.HI R2, RZ, 0x1, R2 ;  /* 0x00000001ff027819 */ /* 0x000fc80000011402 */
[----:B------:R-:W-:-:S05]  /*0920*/  LOP3.LUT R6, RZ, R2, RZ, 0x33, !PT ;  /* 0x00000002ff067212 */ /* 0x000fca00078e33ff */
[----:B------:R-:W-:Y:S02]  /*0930*/  IMAD.IADD R7, R3, 0x1, R6 ;  /* 0x0000000103077824 */ /* 0x000fe400078e0206 */
[----:B------:R-:W-:Y:S02]  /*0940*/  IMAD R6, R2, 0x4, R67 ;  /* 0x0000000402067824 */ /* 0x000fe400078e0243 */
[----:B------:R-:W-:-:S04]  /*0950*/  IMAD R7, R7, 0x4, R4 ;  /* 0x0000000407077824 */ /* 0x000fc800078e0204 */
[----:B------:R-:W-:Y:S04]  /*0960*/  LDS R6, [R6+0x800] ;  /* 0x0008000006067984 */ /* 0x000fe80000000800 */
[----:B------:R-:W0:Y:S02]  /*0970*/  LDS R7, [R7] ;  /* 0x0000000007077984 */ /* 0x000e240000000800 */
[----:B0-----:R-:W-:-:S04]  /*0980*/  ISETP.GE.AND P0, PT, R7, R6, PT ;  /* 0x000000060700720c */ /* 0x001fc80003f06270 */
[----:B------:R-:W-:-:S09]  /*0990*/  SEL R5, R2, R5, !P0 ;  /* 0x0000000502057207 */ /* 0x000fd20004000000 */
[----:B------:R-:W-:-:S05]  /*09a0*/  @P0 VIADD R20, R2, 0x1 ;  /* 0x0000000102140836 */ /* 0x000fca0000000000 */
[----:B------:R-:W-:-:S13]  /*09b0*/  ISETP.GE.AND P0, PT, R20, R5, PT ;  /* 0x000000051400720c */ /* 0x000fda0003f06270 */
[----:B------:R-:W-:Y:S05]  /*09c0*/  @!P0 BRA `(.L_x_8) ;  /* 0xfffffffc00cc8947 */ /* 0x000fea000383ffff */
.L_x_7:
[----:B------:R-:W-:Y:S05]  /*09d0*/  BSYNC.RECONVERGENT B0 ;  /* 0x0000000000007941 */ /* 0x000fea0003800200 */
.L_x_6:
[----:B-1----:R-:W-:Y:S01]  /*09e0*/  IMAD.IADD R11, R3, 0x1, -R20 ;  /* 0x00000001030b7824 */ /* 0x002fe200078e0a14 */
[----:B------:R-:W-:Y:S01]  /*09f0*/  BSSY.RECONVERGENT B0, `(.L_x_9) ;  /* 0x0000093000007945 */ /* 0x000fe20003800200 */
[----:B------:R-:W-:Y:S02]  /*0a00*/  IMAD.MOV.U32 R5, RZ, RZ, RZ ;  /* 0x000000ffff057224 */ /* 0x000fe400078e00ff */
[----:B------:R-:W-:Y:S01]  /*0a10*/  IMAD R2, R68, 0x4, R0 ;  /* 0x0000000444027824 */ /* 0x000fe200078e0200 */
[----:B------:R-:W-:-:S13]  /*0a20*/  ISETP.GE.AND P0, PT, R11, R27, PT ;  /* 0x0000001b0b00720c */ /* 0x000fda0003f06270 */
[----:B------:R-:W-:Y:S05]  /*0a30*/  @P0 BRA `(.L_x_10) ;  /* 0x0000000800380947 */ /* 0x000fea0003800000 */
[----:B------:R-:W-:Y:S01]  /*0a40*/  ISETP.GE.AND P0, PT, R20, 0x1, PT ;  /* 0x000000011400780c */ /* 0x000fe20003f06270 */
[----:B------:R-:W-:Y:S01]  /*0a50*/  IMAD R12, R11, 0x4, R4 ;  /* 0x000000040b0c7824 */ /* 0x000fe200078e0204 */
[----:B------:R-:W-:Y:S01]  /*0a60*/  BSSY.RECONVERGENT B1, `(.L_x_11) ;  /* 0x0000036000017945 */ /* 0x000fe20003800200 */
[----:B------:R-:W-:-:S03]  /*0a70*/  IMAD.MOV.U32 R6, RZ, RZ, R20 ;  /* 0x000000ffff067224 */ /* 0x000fc600078e0014 */
[----:B------:R-:W-:Y:S01]  /*0a80*/  BSSY.RELIABLE B2, `(.L_x_12) ;  /* 0x000002a000027945 */ /* 0x000fe20003800100 */
[----:B------:R-:W-:Y:S06]  /*0a90*/  LDS R13, [R12] ;  /* 0x000000000c0d7984 */ /* 0x000fec0000000800 */
[----:B------:R-:W-:-:S05]  /*0aa0*/  @P0 IMAD R5, R20, 0x1ff, RZ ;  /* 0x000001ff14050824 */ /* 0x000fca00078e02ff */
[----:B------:R-:W-:Y:S01]  /*0ab0*/  @P0 SHF.R.S32.HI R7, RZ, 0x9, R5 ;  /* 0x00000009ff070819 */ /* 0x000fe20000011405 */
[----:B------:R-:W-:-:S04]  /*0ac0*/  IMAD.MOV.U32 R5, RZ, RZ, RZ ;  /* 0x000000ffff057224 */ /* 0x000fc800078e00ff */
[C---:B------:R-:W-:Y:S02]  /*0ad0*/  @P0 IMAD R8, R7.reuse, 0x4, R67 ;  /* 0x0000000407080824 */ /* 0x040fe400078e0243 */
[----:B------:R-:W-:-:S04]  /*0ae0*/  @P0 VIADD R9, R7, 0x1 ;  /* 0x0000000107090836 */ /* 0x000fc80000000000 */
[----:B------:R-:W0:Y:S02]  /*0af0*/  @P0 LDS R8, [R8+0x800] ;  /* 0x0008000008080984 */ /* 0x000e240000000800 */
[----:B0-----:R-:W-:-:S04]  /*0b00*/  @P0 ISETP.GE.AND P1, PT, R8, R13, PT ;  /* 0x0000000d0800020c */ /* 0x001fc80003f26270 */
[----:B------:R-:W-:Y:S02]  /*0b10*/  @P0 SEL R6, R20, R7, !P1 ;  /* 0x0000000714060207 */ /* 0x000fe40004800000 */
[----:B------:R-:W-:-:S04]  /*0b20*/  @P0 SEL R5, R9, RZ, !P1 ;  /* 0x000000ff09050207 */ /* 0x000fc80004800000 */
[----:B------:R-:W-:-:S13]  /*0b30*/  ISETP.GE.AND P0, PT, R5, R6, PT ;  /* 0x000000060500720c */ /* 0x000fda0003f06270 */
[----:B------:R-:W-:Y:S05]  /*0b40*/  @P0 BRA `(.L_x_13) ;  /* 0x0000000000400947 */ /* 0x000fea0003800000 */
[----:B------:R-:W-:-:S05]  /*0b50*/  IMAD R7, R6, 0x7f, R5 ;  /* 0x0000007f06077824 */ /* 0x000fca00078e0205 */
[----:B------:R-:W-:-:S05]  /*0b60*/  SHF.R.S32.HI R7, RZ, 0x7, R7 ;  /* 0x00000007ff077819 */ /* 0x000fca0000011407 */
[----:B------:R-:W-:-:S06]  /*0b70*/  IMAD R8, R7, 0x4, R67 ;  /* 0x0000000407087824 */ /* 0x000fcc00078e0243 */
[----:B------:R-:W0:Y:S02]  /*0b80*/  LDS R8, [R8+0x800] ;  /* 0x0008000008087984 */ /* 0x000e240000000800 */
[----:B0-----:R-:W-:-:S04]  /*0b90*/  ISETP.GE.AND P0, PT, R8, R13, PT ;  /* 0x0000000d0800720c */ /* 0x001fc80003f06270 */
[----:B------:R-:W-:-:S09]  /*0ba0*/  SEL R6, R6, R7, !P0 ;  /* 0x0000000706067207 */ /* 0x000fd20004000000 */
[----:B------:R-:W-:-:S05]  /*0bb0*/  @!P0 VIADD R5, R7, 0x1 ;  /* 0x0000000107058836 */ /* 0x000fca0000000000 */
        /* <DEDUP_REMOVED lines=8> */
[----:B------:R-:W-:-:S07]  /*0c40*/  @!P0 VIADD R5, R7, 0x1 ;  /* 0x0000000107058836 */ /* 0x000fce0000000000 */
.L_x_13:
[----:B------:R-:W-:-:S13]  /*0c50*/  ISETP.GE.AND P0, PT, R5, R6, PT ;  /* 0x000000060500720c */ /* 0x000fda0003f06270 */
[----:B------:R-:W-:Y:S05]  /*0c60*/  @P0 BREAK.RELIABLE B2 ;  /* 0x0000000000020942 */ /* 0x000fea0003800100 */
        /* <DEDUP_REMOVED lines=8> */
.L_x_14:
[----:B------:R-:W-:-:S13]  /*0cf0*/  ISETP.GE.AND P0, PT, R5, R6, PT ;  /* 0x000000060500720c */ /* 0x000fda0003f06270 */
[----:B------:R-:W-:Y:S05]  /*0d00*/  @P0 BREAK.RELIABLE B2 ;  /* 0x0000000000020942 */ /* 0x000fea0003800100 */
[----:B------:R-:W-:Y:S05]  /*0d10*/  @P0 BRA `(.L_x_15) ;  /* 0x0000000000280947 */ /* 0x000fea0003800000 */
[----:B------:R-:W-:Y:S05]  /*0d20*/  BSYNC.RELIABLE B2 ;  /* 0x0000000000027941 */ /* 0x000fea0003800100 */
.L_x_12:
[----:B------:R-:W-:-:S05]  /*0d30*/  IMAD.IADD R7, R6, 0x1, R5 ;  /* 0x0000000106077824 */ /* 0x000fca00078e0205 */
[----:B------:R-:W-:-:S05]  /*0d40*/  SHF.R.S32.HI R7, RZ, 0x1, R7 ;  /* 0x00000001ff077819 */ /* 0x000fca0000011407 */
[----:B------:R-:W-:-:S06]  /*0d50*/  IMAD R8, R7, 0x4, R67 ;  /* 0x0000000407087824 */ /* 0x000fcc00078e0243 */
[----:B------:R-:W0:Y:S02]  /*0d60*/  LDS R8, [R8+0x800] ;  /* 0x0008000008087984 */ /* 0x000e240000000800 */
[----:B0-----:R-:W-:-:S04]  /*0d70*/  ISETP.GE.AND P0, PT, R8, R13, PT ;  /* 0x0000000d0800720c */ /* 0x001fc80003f06270 */
[----:B------:R-:W-:-:S09]  /*0d80*/  SEL R6, R6, R7, !P0 ;  /* 0x0000000706067207 */ /* 0x000fd20004000000 */
[----:B------:R-:W-:-:S05]  /*0d90*/  @!P0 VIADD R5, R7, 0x1 ;  /* 0x0000000107058836 */ /* 0x000fca0000000000 */
[----:B------:R-:W-:-:S13]  /*0da0*/  ISETP.GE.AND P0, PT, R5, R6, PT ;  /* 0x000000060500720c */ /* 0x000fda0003f06270 */
[----:B------:R-:W-:Y:S05]  /*0db0*/  @!P0 BRA `(.L_x_12) ;  /* 0xfffffffc00dc8947 */ /* 0x000fea000383ffff */
.L_x_15:
[----:B------:R-:W-:Y:S05]  /*0dc0*/  BSYNC.RECONVERGENT B1 ;  /* 0x0000000000017941 */ /* 0x000fea0003800200 */
.L_x_11:
[C---:B------:R-:W-:Y:S01]  /*0dd0*/  ISETP.GE.AND P0, PT, R11.reuse, 0x1, PT ;  /* 0x000000010b00780c */ /* 0x040fe20003f06270 */
[----:B------:R-:W-:Y:S01]  /*0de0*/  IMAD.MOV.U32 R7, RZ, RZ, R11 ;  /* 0x000000ffff077224 */ /* 0x000fe200078e000b */
[----:B------:R-:W-:Y:S04]  /*0df0*/  BSSY.RECONVERGENT B1, `(.L_x_16) ;  /* 0x0000034000017945 */ /* 0x000fe80003800200 */
[----:B------:R-:W-:Y:S07]  /*0e00*/  BSSY.RELIABLE B2, `(.L_x_17) ;  /* 0x0000029000027945 */ /* 0x000fee0003800100 */
[----:B------:R-:W-:-:S05]  /*0e10*/  @P0 IMAD R6, R11, 0x1ff, RZ ;  /* 0x000001ff0b060824 */ /* 0x000fca00078e02ff */
[----:B------:R-:W-:Y:S01]  /*0e20*/  @P0 SHF.R.S32.HI R9, RZ, 0x9, R6 ;  /* 0x00000009ff090819 */ /* 0x000fe20000011406 */
[----:B------:R-:W-:-:S04]  /*0e30*/  IMAD.MOV.U32 R6, RZ, RZ, RZ ;  /* 0x000000ffff067224 */ /* 0x000fc800078e00ff */
[C---:B------:R-:W-:Y:S02]  /*0e40*/  @P0 IMAD R8, R9.reuse, 0x4, R4 ;  /* 0x0000000409080824 */ /* 0x040fe400078e0204 */
[----:B------:R-:W-:-:S04]  /*0e50*/  @P0 VIADD R10, R9, 0x1 ;  /* 0x00000001090a0836 */ /* 0x000fc80000000000 */
[----:B------:R-:W0:Y:S02]  /*0e60*/  @P0 LDS R8, [R8] ;  /* 0x0000000008080984 */ /* 0x000e240000000800 */
        /* <DEDUP_REMOVED lines=8> */
[----:B------:R-:W0:Y:S02]  /*0ef0*/  LDS R9, [R9] ;  /* 0x0000000009097984 */ /* 0x000e240000000800 */
        /* <DEDUP_REMOVED lines=11> */
[----:B------:R-:W-:-:S07]  /*0fb0*/  @!P0 VIADD R6, R8, 0x1 ;  /* 0x0000000108068836 */ /* 0x000fce0000000000 */
.L_x_18:
[----:B------:R-:W-:-:S13]  /*0fc0*/  ISETP.GE.AND P0, PT, R6, R7, PT ;  /* 0x000000070600720c */ /* 0x000fda0003f06270 */
[----:B------:R-:W-:Y:S05]  /*0fd0*/  @P0 BREAK.RELIABLE B2 ;  /* 0x0000000000020942 */ /* 0x000fea0003800100 */
        /* <DEDUP_REMOVED lines=8> */
.L_x_19:
[----:B------:R-:W-:-:S13]  /*1060*/  ISETP.GE.AND P0, PT, R6, R7, PT ;  /* 0x000000070600720c */ /* 0x000fda0003f06270 */
[----:B------:R-:W-:Y:S05]  /*1070*/  @P0 BREAK.RELIABLE B2 ;  /* 0x0000000000020942 */ /* 0x000fea0003800100 */
[----:B------:R-:W-:Y:S05]  /*1080*/  @P0 BRA `(.L_x_20) ;  /* 0x0000000000280947 */ /* 0x000fea0003800000 */
[----:B------:R-:W-:Y:S05]  /*1090*/  BSYNC.RELIABLE B2 ;  /* 0x0000000000027941 */ /* 0x000fea0003800100 */
.L_x_17:
[----:B------:R-:W-:-:S05]  /*10a0*/  IMAD.IADD R8, R7, 0x1, R6 ;  /* 0x0000000107087824 */ /* 0x000fca00078e0206 */
[----:B------:R-:W-:-:S05]  /*10b0*/  SHF.R.S32.HI R8, RZ, 0x1, R8 ;  /* 0x00000001ff087819 */ /* 0x000fca0000011408 */
[----:B------:R-:W-:-:S06]  /*10c0*/  IMAD R9, R8, 0x4, R4 ;  /* 0x0000000408097824 */ /* 0x000fcc00078e0204 */
[----:B------:R-:W0:Y:S02]  /*10d0*/  LDS R9, [R9] ;  /* 0x0000000009097984 */ /* 0x000e240000000800 */
[----:B0-----:R-:W-:-:S04]  /*10e0*/  ISETP.GE.AND P0, PT, R9, R13, PT ;  /* 0x0000000d0900720c */ /* 0x001fc80003f06270 */
[----:B------:R-:W-:-:S09]  /*10f0*/  SEL R7, R7, R8, !P0 ;  /* 0x0000000807077207 */ /* 0x000fd20004000000 */
[----:B------:R-:W-:-:S05]  /*1100*/  @!P0 VIADD R6, R8, 0x1 ;  /* 0x0000000108068836 */ /* 0x000fca0000000000 */
[----:B------:R-:W-:-:S13]  /*1110*/  ISETP.GE.AND P0, PT, R6, R7, PT ;  /* 0x000000070600720c */ /* 0x000fda0003f06270 */
[----:B------:R-:W-:Y:S05]  /*1120*/  @!P0 BRA `(.L_x_17) ;  /* 0xfffffffc00dc8947 */ /* 0x000fea000383ffff */
.L_x_20:
[----:B------:R-:W-:Y:S05]  /*1130*/  BSYNC.RECONVERGENT B1 ;  /* 0x0000000000017941 */ /* 0x000fea0003800200 */
.L_x_16:
[----:B------:R-:W-:Y:S01]  /*1140*/  IMAD.IADD R8, R11, 0x1, -R6 ;  /* 0x000000010b087824 */ /* 0x000fe200078e0a06 */
[----:B------:R-:W-:Y:S01]  /*1150*/  BSSY.RECONVERGENT B1, `(.L_x_21) ;  /* 0x0000014000017945 */ /* 0x000fe20003800200 */
[----:B------:R-:W-:-:S03]  /*1160*/  IMAD.MOV.U32 R7, RZ, RZ, RZ ;  /* 0x000000ffff077224 */ /* 0x000fc600078e00ff */
[----:B------:R-:W-:-:S04]  /*1170*/  IADD3 R15, PT, PT, R8, R20, -R5 ;  /* 0x00000014080f7210 */ /* 0x000fc80007ffe805 */
[----:B------:R-:W-:-:S04]  /*1180*/  SHF.R.S32.HI R4, RZ, 0x1, R15 ;  /* 0x00000001ff047819 */ /* 0x000fc8000001140f */
[----:B------:R-:W-:-:S04]  /*1190*/  VIMNMX R10, PT, PT, R8, R4, !PT ;  /* 0x00000004080a7248 */ /* 0x000fc80007fe0100 */
[----:B------:R-:W-:-:S04]  /*11a0*/  IADD3 R6, PT, PT, R6, 0x1, R10 ;  /* 0x0000000106067810 */ /* 0x000fc80007ffe00a */
[----:B------:R-:W-:-:S05]  /*11b0*/  VIMNMX R6, PT, PT, R6, R27, PT ;  /* 0x0000001b06067248 */ /* 0x000fca0003fe0100 */
[----:B------:R-:W-:-:S05]  /*11c0*/  IMAD.IADD R6, R6, 0x1, -R11 ;  /* 0x0000000106067824 */ /* 0x000fca00078e0a0b */
[----:B------:R-:W-:-:S13]  /*11d0*/  ISETP.GE.AND P0, PT, R6, 0x1, PT ;  /* 0x000000010600780c */ /* 0x000fda0003f06270 */
[----:B------:R-:W-:Y:S05]  /*11e0*/  @!P0 BRA `(.L_x_22) ;  /* 0x0000000000288947 */ /* 0x000fea0003800000 */
[----:B------:R-:W-:-:S07]  /*11f0*/  IMAD.MOV.U32 R7, RZ, RZ, RZ ;  /* 0x000000ffff077224 */ /* 0x000fce00078e00ff */
.L_x_23:
[----:B------:R-:W-:-:S05]  /*1200*/  IMAD.IADD R4, R7, 0x1, R6 ;  /* 0x0000000107047824 */ /* 0x000fca00078e0206 */
[----:B------:R-:W-:-:S05]  /*1210*/  SHF.R.S32.HI R9, RZ, 0x1, R4 ;  /* 0x00000001ff097819 */ /* 0x000fca0000011404 */
[----:B------:R-:W-:-:S06]  /*1220*/  IMAD R4, R9, 0x4, R12 ;  /* 0x0000000409047824 */ /* 0x000fcc00078e020c */
[----:B------:R-:W0:Y:S02]  /*1230*/  LDS R4, [R4] ;  /* 0x0000000004047984 */ /* 0x000e240000000800 */
[----:B0-----:R-:W-:-:S04]  /*1240*/  ISETP.GE.AND P0, PT, R13, R4, PT ;  /* 0x000000040d00720c */ /* 0x001fc80003f06270 */
[----:B------:R-:W-:-:S09]  /*1250*/  SEL R6, R9, R6, !P0 ;  /* 0x0000000609067207 */ /* 0x000fd20004000000 */
[----:B------:R-:W-:-:S05]  /*1260*/  @P0 VIADD R7, R9, 0x1 ;  /* 0x0000000109070836 */ /* 0x000fca0000000000 */
[----:B------:R-:W-:-:S13]  /*1270*/  ISETP.GE.AND P0, PT, R7, R6, PT ;  /* 0x000000060700720c */ /* 0x000fda0003f06270 */
[----:B------:R-:W-:Y:S05]  /*1280*/  @!P0 BRA `(.L_x_23) ;  /* 0xfffffffc00dc8947 */ /* 0x000fea000383ffff */
.L_x_22:
[----:B------:R-:W-:Y:S05]  /*1290*/  BSYNC.RECONVERGENT B1 ;  /* 0x0000000000017941 */ /* 0x000fea0003800200 */
.L_x_21:
[----:B------:R-:W-:-:S05]  /*12a0*/  IMAD.IADD R7, R8, 0x1, R7 ;  /* 0x0000000108077824 */ /* 0x000fca00078e0207 */
[CC--:B------:R-:W-:Y:S02]  /*12b0*/  VIMNMX R4, PT, PT, R10.reuse, R7.reuse, PT ;  /* 0x000000070a047248 */ /* 0x0c0fe40003fe0100 */
[----:B------:R-:W-:-:S03]  /*12c0*/  ISETP.GE.AND P0, PT, R10, R7, PT ;  /* 0x000000070a00720c */ /* 0x000fc60003f06270 */
[----:B------:R-:W-:Y:S02]  /*12d0*/  IMAD.IADD R20, R15, 0x1, -R4 ;  /* 0x000000010f147824 */ /* 0x000fe400078e0a04 */
[----:B------:R-:W-:-:S05]  /*12e0*/  VIADD R7, R4, 0x1 ;  /* 0x0000000104077836 */ /* 0x000fca0000000000 */
[C---:B------:R-:W-:Y:S01]  /*12f0*/  ISETP.EQ.AND P0, PT, R20.reuse, R7, !P0 ;  /* 0x000000071400720c */ /* 0x040fe20004702270 */
[----:B------:R-:W-:-:S03]  /*1300*/  IMAD.IADD R20, R20, 0x1, R5 ;  /* 0x0000000114147824 */ /* 0x000fc600078e0205 */
[----:B------:R-:W-:-:S09]  /*1310*/  SEL R5, RZ, 0x1, !P0 ;  /* 0x00000001ff057807 */ /* 0x000fd20004000000 */
.L_x_10:
[----:B------:R-:W-:Y:S05]  /*1320*/  BSYNC.RECONVERGENT B0 ;  /* 0x0000000000007941 */ /* 0x000fea0003800200 */
.L_x_9:
[----:B------:R-:W-:Y:S05]  /*1330*/  WARPSYNC.ALL ;  /* 0x0000000000007948 */ /* 0x000fea0003800000 */
[C---:B------:R-:W-:Y:S01]  /*1340*/  ISETP.NE.AND P0, PT, R68.reuse, RZ, PT ;  /* 0x000000ff4400720c */ /* 0x040fe20003f05270 */
[----:B------:R-:W-:Y:S01]  /*1350*/  VIADD R7, R68, 0xffffffff ;  /* 0xffffffff44077836 */ /* 0x000fe20000000000 */
[----:B------:R-:W-:Y:S01]  /*1360*/  IADD3 R4, PT, PT, R5, R3, -R20 ;  /* 0x0000000305047210 */ /* 0x000fe20007ffe814 */
[----:B------:R-:W-:Y:S01]  /*1370*/  IMAD.U32 R6, R65, 0x10000, RZ ;  /* 0x0001000041067824 */ /* 0x000fe200078e00ff */
[----:B------:R-:W-:Y:S01]  /*1380*/  BSSY.RECONVERGENT B0, `(.L_x_24) ;  /* 0x0000323000007945 */ /* 0x000fe20003800200 */
[----:B------:R-:W-:Y:S01]  /*1390*/  IMAD.U32 R3, R20, 0x10000, RZ ;  /* 0x0001000014037824 */ /* 0x000fe200078e00ff */
[----:B------:R-:W-:Y:S01]  /*13a0*/  SEL R8, R7, 0x1ff, P0 ;  /* 0x000001ff07087807 */ /* 0x000fe20000000000 */
[----:B------:R-:W-:Y:S01]  /*13b0*/  IMAD.IADD R19, R65, 0x1, R4 ;  /* 0x0000000141137824 */ /* 0x000fe200078e0204 */
[----:B------:R-:W-:-:S03]  /*13c0*/  LOP3.LUT R6, R6, R27, RZ, 0xfc, !PT ;  /* 0x0000001b06067212 */ /* 0x000fc600078efcff */
[--C-:B------:R-:W-:Y:S02]  /*13d0*/  IMAD R33, R19, 0x4, R67.reuse ;  /* 0x0000000413217824 */ /* 0x100fe400078e0243 */
[----:B------:R-:W-:Y:S01]  /*13e0*/  @P0 LOP3.LUT R6, R4, R3, RZ, 0xfc, !PT ;  /* 0x0000000304060212 */ /* 0x000fe200078efcff */
[----:B------:R-:W-:Y:S02]  /*13f0*/  IMAD R3, R8, 0x4, R67 ;  /* 0x0000000408037824 */ /* 0x000fe400078e0243 */
[C---:B------:R-:W-:Y:S02]  /*1400*/  IMAD R4, R20.reuse, 0x4, R0 ;  /* 0x0000000414047824 */ /* 0x040fe400078e0200 */
[----:B------:R-:W-:Y:S01]  /*1410*/  IMAD.IADD R56, R20, 0x1, R19 ;  /* 0x0000000114387824 */ /* 0x000fe200078e0213 */
[----:B------:R-:W-:Y:S01]  /*1420*/  STS [R3], R6 ;  /* 0x0000000603007388 */ /* 0x000fe20000000800 */
[----:B------:R-:W-:Y:S06]  /*1430*/  BAR.SYNC.DEFER_BLOCKING 0x0 ;  /* 0x0000000000007b1d */ /* 0x000fec0000010000 */
[----:B------:R-:W0:Y:S04]  /*1440*/  LDS R2, [R2+-0x800] ;  /* 0xfff8000002027984 */ /* 0x000e280000000800 */
[----:B------:R-:W-:Y:S04]  /*1450*/  LDS R33, [R33+0x800] ;  /* 0x0008000021217984 */ /* 0x000fe80000000800 */
[----:B------:R-:W1:Y:S01]  /*1460*/  LDS R40, [R4] ;  /* 0x0000000004287984 */ /* 0x000e620000000800 */
[----:B0-----:R-:W-:-:S02]  /*1470*/  LOP3.LUT R26, R2, 0xffff, RZ, 0xc0, !PT ;  /* 0x0000ffff021a7812 */ /* 0x001fc400078ec0ff */
[----:B------:R-:W-:Y:S01]  /*1480*/  SHF.R.S32.HI R29, RZ, 0x10, R2 ;  /* 0x00000010ff1d7819 */ /* 0x000fe20000011402 */
[----:B------:R-:W-:Y:S02]  /*1490*/  IMAD R2, R19, 0x4, R0 ;  /* 0x0000000413027824 */ /* 0x000fe400078e0200 */
[----:B------:R-:W-:Y:S01]  /*14a0*/  IMAD.IADD R26, R65, 0x1, R26 ;  /* 0x00000001411a7824 */ /* 0x000fe200078e021a */
[----:B------:R-:W-:-:S03]  /*14b0*/  ISETP.GE.AND P1, PT, R20, R29, PT ;  /* 0x0000001d1400720c */ /* 0x000fc60003f26270 */
[----:B------:R-:W-:Y:S01]  /*14c0*/  IMAD.IADD R63, R29, 0x1, R26 ;  /* 0x000000011d3f7824 */ /* 0x000fe200078e021a */
[CC--:B------:R-:W-:Y:S02]  /*14d0*/  ISETP.GE.OR P0, PT, R19.reuse, R26.reuse, P1 ;  /* 0x0000001a1300720c */ /* 0x0c0fe40000f06670 */
[----:B------:R-:W-:-:S11]  /*14e0*/  ISETP.LT.OR P2, PT, R19, R26, P1 ;  /* 0x0000001a1300720c */ /* 0x000fd60000f41670 */
[CC--:B-1----:R-:W-:Y:S02]  /*14f0*/  @!P0 ISETP.LT.AND P1, PT, R33.reuse, R40.reuse, PT ;  /* 0x000000282100820c */ /* 0x0c2fe40003f21270 */
[----:B------:R-:W-:Y:S02]  /*1500*/  @!P0 ISETP.GE.AND P2, PT, R40, R33, PT ;  /* 0x000000212800820c */ /* 0x000fe40003f46270 */
[----:B------:R-:W-:Y:S02]  /*1510*/  SEL R58, R33, R40, P1 ;  /* 0x00000028213a7207 */ /* 0x000fe40000800000 */
[----:B------:R-:W-:-:S07]  /*1520*/  SEL R57, R19, R20, P1 ;  /* 0x0000001413397207 */ /* 0x000fce0000800000 */
[----:B------:R0:W-:Y:S01]  /*1530*/  @!P1 LDS R40, [R4+0x4] ;  /* 0x0000040004289984 */ /* 0x0001e20000000800 */
[----:B------:R-:W-:Y:S02]  /*1540*/  @!P1 VIADD R20, R20, 0x1 ;  /* 0x0000000114149836 */ /* 0x000fe40000000000 */
[----:B------:R-:W-:Y:S01]  /*1550*/  @P2 VIADD R19, R19, 0x1 ;  /* 0x0000000113132836 */ /* 0x000fe20000000000 */
[----:B------:R-:W1:Y:S02]  /*1560*/  @P2 LDS R33, [R2+0x4] ;  /* 0x0000040002212984 */ /* 0x000e640000000800 */
[C---:B------:R-:W-:Y:S01]  /*1570*/  ISETP.GE.AND P1, PT, R20.reuse, R29, PT ;  /* 0x0000001d1400720c */ /* 0x040fe20003f26270 */
[----:B0-----:R-:W-:-:S03]  /*1580*/  IMAD.IADD R4, R20, 0x1, R19 ;  /* 0x0000000114047824 */ /* 0x001fc600078e0213 */
[CC--:B------:R-:W-:Y:S02]  /*1590*/  ISETP.GE.OR P0, PT, R19.reuse, R26.reuse, P1 ;  /* 0x0000001a1300720c */ /* 0x0c0fe40000f06670 */
[----:B------:R-:W-:-:S11]  /*15a0*/  ISETP.LT.OR P2, PT, R19, R26, P1 ;  /* 0x0000001a1300720c */ /* 0x000fd60000f41670 */
[CC--:B-1----:R-:W-:Y:S02]  /*15b0*/  @!P0 ISETP.LT.AND P1, PT, R33.reuse, R40.reuse, PT ;  /* 0x000000282100820c */ /* 0x0c2fe40003f21270 */
[----:B------:R-:W-:Y:S02]  /*15c0*/  @!P0 ISETP.GE.AND P2, PT, R40, R33, PT ;  /* 0x000000212800820c */ /* 0x000fe40003f46270 */
[----:B------:R-:W-:Y:S02]  /*15d0*/  SEL R55, R33, R40, P1 ;  /* 0x0000002821377207 */ /* 0x000fe40000800000 */
[----:B------:R-:W-:-:S07]  /*15e0*/  SEL R54, R19, R20, P1 ;  /* 0x0000001413367207 */ /* 0x000fce0000800000 */
[C-C-:B------:R-:W-:Y:S02]  /*15f0*/  @!P1 IMAD R0, R20.reuse, 0x4, R67.reuse ;  /* 0x0000000414009824 */ /* 0x140fe400078e0243 */
[C---:B------:R-:W-:Y:S02]  /*1600*/  @P2 IMAD R2, R19.reuse, 0x4, R67 ;  /* 0x0000000413022824 */ /* 0x040fe400078e0243 */
[----:B------:R-:W-:Y:S01]  /*1610*/  @!P1 VIADD R3, R20, 0x1 ;  /* 0x0000000114039836 */ /* 0x000fe20000000000 */
[----:B------:R-:W-:Y:S01]  /*1620*/  @!P1 LDS R40, [R0+0x804] ;  /* 0x0008040000289984 */ /* 0x000fe20000000800 */
[----:B------:R-:W-:Y:S02]  /*1630*/  @P2 VIADD R5, R19, 0x1 ;  /* 0x0000000113052836 */ /* 0x000fe40000000000 */
[----:B------:R-:W-:Y:S01]  /*1640*/  @!P1 IMAD.MOV.U32 R20, RZ, RZ, R3 ;  /* 0x000000ffff149224 */ /* 0x000fe200078e0003 */
[----:B------:R-:W0:Y:S01]  /*1650*/  @P2 LDS R33, [R2+0x804] ;  /* 0x0008040002212984 */ /* 0x000e220000000800 */
[----:B------:R-:W-:-:S03]  /*1660*/  @P2 IMAD.MOV.U32 R19, RZ, RZ, R5 ;  /* 0x000000ffff132224 */ /* 0x000fc600078e0005 */
[C---:B------:R-:W-:Y:S01]  /*1670*/  ISETP.GE.AND P0, PT, R20.reuse, R29, PT ;  /* 0x0000001d1400720c */ /* 0x040fe20003f06270 */
[----:B------:R-:W-:-:S03]  /*1680*/  IMAD.IADD R3, R20, 0x1, R19 ;  /* 0x0000000114037824 */ /* 0x000fc600078e0213 */
[CC--:B------:R-:W-:Y:S02]  /*1690*/  ISETP.GE.OR P2, PT, R19.reuse, R26.reuse, P0 ;  /* 0x0000001a1300720c */ /* 0x0c0fe40000746670 */
[----:B------:R-:W-:-:S11]  /*16a0*/  ISETP.LT.OR P1, PT, R19, R26, P0 ;  /* 0x0000001a1300720c */ /* 0x000fd60000721670 */
[CC--:B0-----:R-:W-:Y:S02]  /*16b0*/  @!P2 ISETP.LT.AND P0, PT, R33.reuse, R40.reuse, PT ;  /* 0x000000282100a20c */ /* 0x0c1fe40003f01270 */
[----:B------:R-:W-:Y:S02]  /*16c0*/  @!P2 ISETP.GE.AND P1, PT, R40, R33, PT ;  /* 0x000000212800a20c */ /* 0x000fe40003f26270 */
[----:B------:R-:W-:Y:S02]  /*16d0*/  SEL R53, R33, R40, P0 ;  /* 0x0000002821357207 */ /* 0x000fe40000000000 */
[----:B------:R-:W-:-:S07]  /*16e0*/  SEL R52, R19, R20, P0 ;  /* 0x0000001413347207 */ /* 0x000fce0000000000 */
[C-C-:B------:R-:W-:Y:S02]  /*16f0*/  @!P0 IMAD R2, R20.reuse, 0x4, R67.reuse ;  /* 0x0000000414028824 */ /* 0x140fe400078e0243 */
[C---:B------:R-:W-:Y:S02]  /*1700*/  @P1 IMAD R6, R19.reuse, 0x4, R67 ;  /* 0x0000000413061824 */ /* 0x040fe400078e0243 */
[----:B------:R-:W-:Y:S01]  /*1710*/  @!P0 VIADD R0, R20, 0x1 ;  /* 0x0000000114008836 */ /* 0x000fe20000000000 */
[----:B------:R0:W-:Y:S01]  /*1720*/  @!P0 LDS R40, [R2+0x804] ;  /* 0x0008040002288984 */ /* 0x0001e20000000800 */
[----:B------:R-:W-:Y:S02]  /*1730*/  @P1 VIADD R5, R19, 0x1 ;  /* 0x0000000113051836 */ /* 0x000fe40000000000 */
[----:B------:R-:W-:Y:S01]  /*1740*/  @!P0 IMAD.MOV.U32 R20, RZ, RZ, R0 ;  /* 0x000000ffff148224 */ /* 0x000fe200078e0000 */
[----:B------:R-:W1:Y:S01]  /*1750*/  @P1 LDS R33, [R6+0x804] ;  /* 0x0008040006211984 */ /* 0x000e620000000800 */
[----:B------:R-:W-:-:S03]  /*1760*/  @P1 IMAD.MOV.U32 R19, RZ, RZ, R5 ;  /* 0x000000ffff131224 */ /* 0x000fc600078e0005 */
        /* <DEDUP_REMOVED lines=31> */
[----:B------:R-:W-:-:S02]  /*1960*/  @P1 IMAD.MOV.U32 R19, RZ, RZ, R7 ;  /* 0x000000ffff131224 */ /* 0x000fc400078e0007 */
[----:B------:R-:W-:Y:S01]  /*1970*/  IMAD.MOV.U32 R28, RZ, RZ, R20 ;  /* 0x000000ffff1c7224 */ /* 0x000fe200078e0014 */
[----:B------:R-:W-:Y:S01]  /*1980*/  ISETP.GE.AND P2, PT, R20, R29, PT ;  /* 0x0000001d1400720c */ /* 0x000fe20003f46270 */
[----:B------:R-:W-:-:S03]  /*1990*/  IMAD.MOV.U32 R27, RZ, RZ, R19 ;  /* 0x000000ffff1b7224 */ /* 0x000fc600078e0013 */
[CC--:B------:R-:W-:Y:S02]  /*19a0*/  ISETP.GE.OR P0, PT, R19.reuse, R26.reuse, P2 ;  /* 0x0000001a1300720c */ /* 0x0c0fe40001706670 */
[----:B------:R-:W-:-:S11]  /*19b0*/  ISETP.LT.OR P1, PT, R19, R26, P2 ;  /* 0x0000001a1300720c */ /* 0x000fd60001721670 */
[CC--:B0-----:R-:W-:Y:S02]  /*19c0*/  @!P0 ISETP.LT.AND P2, PT, R33.reuse, R40.reuse, PT ;  /* 0x000000282100820c */ /* 0x0c1fe40003f41270 */
[----:B------:R-:W-:Y:S02]  /*19d0*/  @!P0 ISETP.GE.AND P1, PT, R40, R33, PT ;  /* 0x000000212800820c */ /* 0x000fe40003f26270 */
[----:B------:R-:W-:Y:S02]  /*19e0*/  SEL R47, R33, R40, P2 ;  /* 0x00000028212f7207 */ /* 0x000fe40001000000 */
[----:B------:R-:W-:-:S07]  /*19f0*/  P2R R41, PR, RZ, 0x4 ;  /* 0x00000004ff297803 */ /* 0x000fce0000000000 */
[C-C-:B------:R-:W-:Y:S02]  /*1a00*/  @!P2 IMAD R5, R20.reuse, 0x4, R67.reuse ;  /* 0x000000041405a824 */ /* 0x140fe400078e0243 */
[C---:B------:R-:W-:Y:S02]  /*1a10*/  @P1 IMAD R6, R19.reuse, 0x4, R67 ;  /* 0x0000000413061824 */ /* 0x040fe400078e0243 */
[----:B------:R-:W-:Y:S01]  /*1a20*/  @!P2 VIADD R28, R20, 0x1 ;  /* 0x00000001141ca836 */ /* 0x000fe20000000000 */
[----:B------:R-:W-:Y:S01]  /*1a30*/  @!P2 LDS R40, [R5+0x804] ;  /* 0x000804000528a984 */ /* 0x000fe20000000800 */
[----:B------:R-:W-:-:S03]  /*1a40*/  @P1 VIADD R27, R19, 0x1 ;  /* 0x00000001131b1836 */ /* 0x000fc60000000000 */
[----:B------:R-:W0:Y:S01]  /*1a50*/  @P1 LDS R33, [R6+0x804] ;  /* 0x0008040006211984 */ /* 0x000e220000000800 */
        /* <DEDUP_REMOVED lines=54> */
[----:B------:R-:W-:-:S09]  /*1dc0*/  SEL R7, R33, R40, P5 ;  /* 0x0000002821077207 */ /* 0x000fd20002800000 */
        /* <DEDUP_REMOVED lines=40> */
[----:B0-----:R-:W-:Y:S02]  /*2050*/  @!P1 ISETP.GE.AND P6, PT, R40, R33, PT ;  /* 0x000000212800920c */ /* 0x001fe40003fc6270 */
[----:B------:R-:W-:-:S04]  /*2060*/  @!P1 ISETP.LT.AND P3, PT, R33, R40, PT ;  /* 0x000000282100920c */ /* 0x000fc80003f61270 */
[----:B------:R-:W-:Y:S02]  /*2070*/  SEL R11, R33, R40, P3 ;  /* 0x00000028210b7207 */ /* 0x000fe40001800000 */
[----:B------:R-:W-:-:S05]  /*2080*/  SEL R12, R37, R34, P3 ;  /* 0x00000022250c7207 */ /* 0x000fca0001800000 */
[C-C-:B------:R-:W-:Y:S02]  /*2090*/  @P6 IMAD R16, R37.reuse, 0x4, R67.reuse ;  /* 0x0000000425106824 */ /* 0x140fe400078e0243 */
[C---:B------:R-:W-:Y:S02]  /*20a0*/  @!P3 IMAD R14, R34.reuse, 0x4, R67 ;  /* 0x00000004220eb824 */ /* 0x040fe400078e0243 */
[----:B------:R-:W-:Y:S01]  /*20b0*/  @!P3 VIADD R13, R34, 0x1 ;  /* 0x00000001220db836 */ /* 0x000fe20000000000 */
[----:B------:R-:W-:Y:S01]  /*20c0*/  @P6 LDS R33, [R16+0x804] ;  /* 0x0008040010216984 */ /* 0x000fe20000000800 */
[----:B------:R-:W-:Y:S02]  /*20d0*/  @P6 VIADD R15, R37, 0x1 ;  /* 0x00000001250f6836 */ /* 0x000fe40000000000 */
[----:B------:R-:W-:Y:S01]  /*20e0*/  @!P3 IMAD.MOV.U32 R34, RZ, RZ, R13 ;  /* 0x000000ffff22b224 */ /* 0x000fe200078e000d */
[----:B------:R-:W0:Y:S01]  /*20f0*/  @!P3 LDS R40, [R14+0x804] ;  /* 0x000804000e28b984 */ /* 0x000e220000000800 */
[----:B------:R-:W-:-:S02]  /*2100*/  @P6 IMAD.MOV.U32 R37, RZ, RZ, R15 ;  /* 0x000000ffff256224 */ /* 0x000fc400078e000f */
[----:B------:R-:W-:Y:S01]  /*2110*/  IMAD.MOV.U32 R36, RZ, RZ, R34 ;  /* 0x000000ffff247224 */ /* 0x000fe200078e0022 */
[----:B------:R-:W-:Y:S01]  /*2120*/  ISETP.GE.AND P1, PT, R34, R29, PT ;  /* 0x0000001d2200720c */ /* 0x000fe20003f26270 */
[----:B------:R-:W-:-:S03]  /*2130*/  IMAD.MOV.U32 R39, RZ, RZ, R37 ;  /* 0x000000ffff277224 */ /* 0x000fc600078e0025 */
[CC--:B------:R-:W-:Y:S02]  /*2140*/  ISETP.GE.OR P3, PT, R37.reuse, R26.reuse, P1 ;  /* 0x0000001a2500720c */ /* 0x0c0fe40000f66670 */
[----:B------:R-:W-:-:S11]  /*2150*/  ISETP.LT.OR P6, PT, R37, R26, P1 ;  /* 0x0000001a2500720c */ /* 0x000fd60000fc1670 */
[----:B0-----:R-:W-:Y:S02]  /*2160*/  @!P3 ISETP.GE.AND P6, PT, R40, R33, PT ;  /* 0x000000212800b20c */ /* 0x001fe40003fc6270 */
[----:B------:R-:W-:-:S04]  /*2170*/  @!P3 ISETP.LT.AND P1, PT, R33, R40, PT ;  /* 0x000000282100b20c */ /* 0x000fc80003f21270 */
[----:B------:R-:W-:-:S07]  /*2180*/  SEL R13, R33, R40, P1 ;  /* 0x00000028210d7207 */ /* 0x000fce0000800000 */
[C-C-:B------:R-:W-:Y:S02]  /*2190*/  @P6 IMAD R15, R37.reuse, 0x4, R67.reuse ;  /* 0x00000004250f6824 */ /* 0x140fe400078e0243 */
[C---:B------:R-:W-:Y:S02]  /*21a0*/  @!P1 IMAD R14, R34.reuse, 0x4, R67 ;  /* 0x00000004220e9824 */ /* 0x040fe400078e0243 */
[----:B------:R-:W-:Y:S01]  /*21b0*/  @!P1 VIADD R36, R34, 0x1 ;  /* 0x0000000122249836 */ /* 0x000fe20000000000 */
[----:B------:R-:W-:Y:S01]  /*21c0*/  @P6 LDS R33, [R15+0x804] ;  /* 0x000804000f216984 */ /* 0x000fe20000000800 */
[----:B------:R-:W-:-:S03]  /*21d0*/  @P6 VIADD R39, R37, 0x1 ;  /* 0x0000000125276836 */ /* 0x000fc60000000000 */
[----:B------:R-:W0:Y:S01]  /*21e0*/  @!P1 LDS R40, [R14+0x804] ;  /* 0x000804000e289984 */ /* 0x000e220000000800 */
        /* <DEDUP_REMOVED lines=41> */
[----:B------:R-:W-:Y:S03]  /*2480*/  @!P6 LDS R40, [R23+0x804] ;  /* 0x000804001728e984 */ /* 0x000fe60000000800 */
[----:B------:R-:W-:Y:S01]  /*2490*/  @!P6 IMAD.MOV.U32 R78, RZ, RZ, R21 ;  /* 0x000000ffff4ee224 */ /* 0x000fe200078e0015 */
[----:B------:R-:W0:Y:S01]  /*24a0*/  @P2 LDS R33, [R38+0x804] ;  /* 0x0008040026212984 */ /* 0x000e220000000800 */
[----:B------:R-:W-:Y:S01]  /*24b0*/  ISETP.GE.AND P6, PT, R56, R63, PT ;  /* 0x0000003f3800720c */ /* 0x000fe20003fc6270 */
[----:B------:R-:W-:-:S03]  /*24c0*/  @P2 VIADD R21, R71, 0x1 ;  /* 0x0000000147152836 */ /* 0x000fc60000000000 */
[----:B------:R-:W-:Y:S01]  /*24d0*/  SEL R24, RZ, 0x1, P6 ;  /* 0x00000001ff187807 */ /* 0x000fe20003000000 */
[----:B------:R-:W-:Y:S01]  /*24e0*/  @P2 IMAD.MOV.U32 R71, RZ, RZ, R21 ;  /* 0x000000ffff472224 */ /* 0x000fe200078e0015 */
[----:B------:R-:W-:-:S03]  /*24f0*/  ISETP.GE.AND P6, PT, R78, R29, PT ;  /* 0x0000001d4e00720c */ /* 0x000fc60003fc6270 */
[----:B------:R-:W-:Y:S01]  /*2500*/  IMAD.MOV.U32 R75, RZ, RZ, R71 ;  /* 0x000000ffff4b7224 */ /* 0x000fe200078e0047 */
[CC--:B------:R-:W-:Y:S02]  /*2510*/  ISETP.GE.OR P2, PT, R71.reuse, R26.reuse, P6 ;  /* 0x0000001a4700720c */ /* 0x0c0fe40003746670 */
[----:B------:R-:W-:-:S11]  /*2520*/  ISETP.LT.OR P4, PT, R71, R26, P6 ;  /* 0x0000001a4700720c */ /* 0x000fd60003781670 */
[----:B0-----:R-:W-:Y:S02]  /*2530*/  @!P2 ISETP.GE.AND P4, PT, R40, R33, PT ;  /* 0x000000212800a20c */ /* 0x001fe40003f86270 */
[----:B------:R-:W-:Y:S02]  /*2540*/  @!P2 ISETP.LT.AND P6, PT, R33, R40, PT ;  /* 0x000000282100a20c */ /* 0x000fe40003fc1270 */
[----:B------:R-:W-:-:S04]  /*2550*/  ISETP.GE.AND P2, PT, R4, R63, PT ;  /* 0x0000003f0400720c */ /* 0x000fc80003f46270 */
[----:B------:R-:W-:Y:S02]  /*2560*/  SEL R25, RZ, 0x2, P2 ;  /* 0x00000002ff197807 */ /* 0x000fe40001000000 */
[----:B------:R-:W-:-:S03]  /*2570*/  ISETP.GE.AND P2, PT, R3, R63, PT ;  /* 0x0000003f0300720c */ /* 0x000fc60003f46270 */
[----:B------:R-:W-:Y:S01]  /*2580*/  @P4 VIADD R75, R71, 0x1 ;  /* 0x00000001474b4836 */ /* 0x000fe20000000000 */
[----:B------:R-:W-:Y:S02]  /*2590*/  SEL R23, RZ, 0x4, P2 ;  /* 0x00000004ff177807 */ /* 0x000fe40001000000 */
[----:B------:R-:W-:Y:S02]  /*25a0*/  ISETP.GE.AND P2, PT, R2, R63, PT ;  /* 0x0000003f0200720c */ /* 0x000fe40003f46270 */
[----:B------:R-:W-:Y:S02]  /*25b0*/  IADD3 R24, PT, PT, R23, R25, R24 ;  /* 0x0000001917187210 */ /* 0x000fe40007ffe018 */
[----:B------:R-:W-:Y:S02]  /*25c0*/  SEL R21, RZ, 0x8, P2 ;  /* 0x00000008ff157807 */ /* 0x000fe40001000000 */
[----:B------:R-:W-:-:S04]  /*25d0*/  ISETP.GE.AND P2, PT, R0, R63, PT ;  /* 0x0000003f0000720c */ /* 0x000fc80003f46270 */
[----:B------:R-:W-:Y:S02]  /*25e0*/  SEL R38, RZ, 0x10, P2 ;  /* 0x00000010ff267807 */ /* 0x000fe40001000000 */
[----:B------:R-:W-:Y:S02]  /*25f0*/  ISETP.NE.AND P2, PT, R41, RZ, PT ;  /* 0x000000ff2900720c */ /* 0x000fe40003f45270 */
[----:B------:R-:W-:Y:S01]  /*2600*/  IADD3 R21, PT, PT, R38, R24, R21 ;  /* 0x0000001826157210 */ /* 0x000fe20007ffe015 */
[----:B------:R-:W-:Y:S01]  /*2610*/  IMAD.IADD R24, R37, 0x1, R34 ;  /* 0x0000000125187824 */ /* 0x000fe200078e0222 */
[C---:B------:R-:W-:Y:S01]  /*2620*/  SEL R46, R19.reuse, R20, P2 ;  /* 0x00000014132e7207 */ /* 0x040fe20001000000 */
[----:B------:R-:W-:Y:S02]  /*2630*/  IMAD.IADD R20, R19, 0x1, R20 ;  /* 0x0000000113147824 */ /* 0x000fe400078e0214 */
[----:B------:R-:W-:-:S03]  /*2640*/  IMAD.IADD R38, R39, 0x1, R36 ;  /* 0x0000000127267824 */ /* 0x000fc600078e0224 */
[----:B------:R-:W-:-:S04]  /*2650*/  ISETP.GE.AND P2, PT, R20, R63, PT ;  /* 0x0000003f1400720c */ /* 0x000fc80003f46270 */
[----:B------:R-:W-:Y:S02]  /*2660*/  SEL R20, RZ, 0x20, P2 ;  /* 0x00000020ff147807 */ /* 0x000fe40001000000 */
[----:B------:R-:W-:Y:S01]  /*2670*/  ISETP.GE.AND P2, PT, R22, R63, PT ;  /* 0x0000003f1600720c */ /* 0x000fe20003f46270 */
[----:B------:R-:W-:-:S03]  /*2680*/  IMAD.IADD R22, R27, 0x1, R28 ;  /* 0x000000011b167824 */ /* 0x000fc600078e021c */
[----:B------:R-:W-:Y:S02]  /*2690*/  SEL R43, RZ, 0x40, P2 ;  /* 0x00000040ff2b7807 */ /* 0x000fe40001000000 */
[-C--:B------:R-:W-:Y:S02]  /*26a0*/  ISETP.GE.AND P2, PT, R22, R63.reuse, PT ;  /* 0x0000003f1600720c */ /* 0x080fe40003f46270 */
[----:B------:R-:W-:Y:S02]  /*26b0*/  IADD3 R43, PT, PT, R21, R20, R43 ;  /* 0x00000014152b7210 */ /* 0x000fe40007ffe02b */
[----:B------:R-:W-:Y:S02]  /*26c0*/  SEL R19, RZ, 0x80, P2 ;  /* 0x00000080ff137807 */ /* 0x000fe40001000000 */
[----:B------:R-:W-:Y:S01]  /*26d0*/  ISETP.GE.AND P2, PT, R70, R63, PT ;  /* 0x0000003f4600720c */ /* 0x000fe20003f46270 */
[----:B------:R-:W-:Y:S01]  /*26e0*/  IMAD.IADD R70, R31, 0x1, R30 ;  /* 0x000000011f467824 */ /* 0x000fe200078e021e */
[----:B------:R-:W-:-:S02]  /*26f0*/  SEL R20, R33, R40, P6 ;  /* 0x0000002821147207 */ /* 0x000fc40003000000 */
[----:B------:R-:W-:Y:S02]  /*2700*/  SEL R22, RZ, 0x100, P2 ;  /* 0x00000100ff167807 */ /* 0x000fe40001000000 */
[----:B------:R-:W-:Y:S02]  /*2710*/  ISETP.GE.AND P2, PT, R70, R63, PT ;  /* 0x0000003f4600720c */ /* 0x000fe40003f46270 */
[----:B------:R-:W-:Y:S02]  /*2720*/  IADD3 R19, PT, PT, R43, R19, R22 ;  /* 0x000000132b137210 */ /* 0x000fe40007ffe016 */
[----:B------:R-:W-:Y:S02]  /*2730*/  SEL R23, RZ, 0x200, P2 ;  /* 0x00000200ff177807 */ /* 0x000fe40001000000 */
[----:B------:R-:W-:Y:S01]  /*2740*/  ISETP.GE.AND P2, PT, R72, R63, PT ;  /* 0x0000003f4800720c */ /* 0x000fe20003f46270 */
[----:B------:R-:W-:-:S03]  /*2750*/  IMAD.IADD R72, R35, 0x1, R32 ;  /* 0x0000000123487824 */ /* 0x000fc600078e0220 */
[----:B------:R-:W-:Y:S02]  /*2760*/  SEL R70, RZ, 0x400, P2 ;  /* 0x00000400ff467807 */ /* 0x000fe40001000000 */
[----:B------:R-:W-:Y:S02]  /*2770*/  ISETP.GE.AND P2, PT, R72, R63, PT ;  /* 0x0000003f4800720c */ /* 0x000fe40003f46270 */
[----:B------:R-:W-:Y:S01]  /*2780*/  IADD3 R21, PT, PT, R19, R23, R70 ;  /* 0x0000001713157210 */ /* 0x000fe20007ffe046 */
[----:B------:R-:W-:Y:S01]  /*2790*/  IMAD.MOV.U32 R70, RZ, RZ, R78 ;  /* 0x000000ffff467224 */ /* 0x000fe200078e004e */
[----:B------:R-:W-:Y:S01]  /*27a0*/  SEL R25, RZ, 0x800, P2 ;  /* 0x00000800ff197807 */ /* 0x000fe20001000000 */
[----:B------:R-:W-:Y:S01]  /*27b0*/  @!P6 VIADD R70, R78, 0x1 ;  /* 0x000000014e46e836 */ /* 0x000fe20000000000 */
[----:B------:R-:W-:Y:S01]  /*27c0*/  ISETP.GE.AND P2, PT, R74, R63, PT ;  /* 0x0000003f4a00720c */ /* 0x000fe20003f46270 */
[----:B------:R-:W-:-:S03]  /*27d0*/  @!P6 IMAD R74, R78, 0x4, R67 ;  /* 0x000000044e4ae824 */ /* 0x000fc600078e0243 */
[----:B------:R-:W-:Y:S02]  /*27e0*/  SEL R72, RZ, 0x1000, P2 ;  /* 0x00001000ff487807 */ /* 0x000fe40001000000 */
[----:B------:R-:W-:Y:S01]  /*27f0*/  ISETP.GE.AND P2, PT, R24, R63, PT ;  /* 0x0000003f1800720c */ /* 0x000fe20003f46270 */
[----:B------:R-:W-:Y:S01]  /*2800*/  @!P6 LDS R40, [R74+0x804] ;  /* 0x000804004a28e984 */ /* 0x000fe20000000800 */
[----:B------:R-:W-:Y:S02]  /*2810*/  IADD3 R22, PT, PT, R21, R25, R72 ;  /* 0x0000001915167210 */ /* 0x000fe40007ffe048 */
[----:B------:R-:W-:Y:S02]  /*2820*/  SEL R24, RZ, 0x2000, P2 ;  /* 0x00002000ff187807 */ /* 0x000fe40001000000 */
[----:B------:R-:W-:Y:S01]  /*2830*/  ISETP.GE.AND P2, PT, R76, R63, PT ;  /* 0x0000003f4c00720c */ /* 0x000fe20003f46270 */
[----:B------:R-:W-:-:S03]  /*2840*/  @P4 IMAD R76, R71, 0x4, R67 ;  /* 0x00000004474c4824 */ /* 0x000fc600078e0243 */
[----:B------:R-:W-:Y:S02]  /*2850*/  SEL R41, RZ, 0x4000, P2 ;  /* 0x00004000ff297807 */ /* 0x000fe40001000000 */
[----:B------:R-:W0:Y:S01]  /*2860*/  @P4 LDS R33, [R76+0x804] ;  /* 0x000804004c214984 */ /* 0x000e220000000800 */
[----:B------:R-:W-:Y:S01]  /*2870*/  BAR.SYNC.DEFER_BLOCKING 0x0 ;  /* 0x0000000000007b1d */ /* 0x000fe20000010000 */
[-C--:B------:R-:W-:Y:S02]  /*2880*/  ISETP.GE.AND P2, PT, R38, R63.reuse, PT ;  /* 0x0000003f2600720c */ /* 0x080fe40003f46270 */
[----:B------:R-:W-:Y:S01]  /*2890*/  IADD3 R23, PT, PT, R22, R24, R41 ;  /* 0x0000001816177210 */ /* 0x000fe20007ffe029 */
[----:B------:R-:W-:Y:S01]  /*28a0*/  IMAD.IADD R24, R71, 0x1, R78 ;  /* 0x0000000147187824 */ /* 0x000fe200078e024e */
[----:B------:R-:W-:Y:S02]  /*28b0*/  SEL R69, RZ, 0x8000, P2 ;  /* 0x00008000ff457807 */ /* 0x000fe40001000000 */
[----:B------:R-:W-:-:S02]  /*28c0*/  ISETP.GE.AND P2, PT, R80, R63, PT ;  /* 0x0000003f5000720c */ /* 0x000fc40003f46270 */
[----:B------:R-:W-:Y:S02]  /*28d0*/  ISETP.NE.AND P4, PT, R73, RZ, PT ;  /* 0x000000ff4900720c */ /* 0x000fe40003f85270 */
[----:B------:R-:W-:Y:S02]  /*28e0*/  SEL R38, RZ, 0x10000, P2 ;  /* 0x00010000ff267807 */ /* 0x000fe40001000000 */
[----:B------:R-:W-:Y:S01]  /*28f0*/  ISETP.GE.AND P2, PT, R24, R63, PT ;  /* 0x0000003f1800720c */ /* 0x000fe20003f46270 */
[----:B------:R-:W-:-:S03]  /*2900*/  IMAD.IADD R24, R75, 0x1, R70 ;  /* 0x000000014b187824 */ /* 0x000fc600078e0246 */
[----:B------:R-:W-:Y:S02]  /*2910*/  SEL R41, RZ, 0x20000, P2 ;  /* 0x00020000ff297807 */ /* 0x000fe40001000000 */
[----:B------:R-:W-:Y:S02]  /*2920*/  ISETP.GE.AND P2, PT, R24, R63, PT ;  /* 0x0000003f1800720c */ /* 0x000fe40003f46270 */
[----:B------:R-:W-:Y:S02]  /*2930*/  IADD3 R24, PT, PT, R23, R69, R38 ;  /* 0x0000004517187210 */ /* 0x000fe40007ffe026 */
[----:B------:R-:W-:-:S04]  /*2940*/  SEL R25, RZ, 0x40000, P2 ;  /* 0x00040000ff197807 */ /* 0x000fc80001000000 */
[----:B------:R-:W-:-:S04]  /*2950*/  IADD3 R25, PT, PT, R24, R41, R25 ;  /* 0x0000002918197210 */ /* 0x000fc80007ffe019 */
[----:B------:R1:W2:Y:S01]  /*2960*/  POPC R69, R25 ;  /* 0x0000001900457309 */ /* 0x0002a20000000000 */
[----:B0-----:R-:W-:-:S04]  /*2970*/  ISETP.GE.AND P2, PT, R33, R40, PT ;  /* 0x000000282100720c */ /* 0x001fc80003f46270 */
[----:B------:R-:W-:Y:S02]  /*2980*/  ISETP.LT.AND P2, PT, R75, R26, !P2 ;  /* 0x0000001a4b00720c */ /* 0x000fe40005741270 */
[----:B------:R-:W-:Y:S02]  /*2990*/  SEL R26, R27, R28, P4 ;  /* 0x0000001c1b1a7207 */ /* 0x000fe40002000000 */
[----:B------:R-:W-:Y:S02]  /*29a0*/  ISETP.NE.AND P4, PT, R66, RZ, PT ;  /* 0x000000ff4200720c */ /* 0x000fe40003f85270 */
[----:B------:R-:W-:Y:S02]  /*29b0*/  ISETP.GE.OR P2, PT, R70, R29, P2 ;  /* 0x0000001d4600720c */ /* 0x000fe40001746670 */
[----:B------:R-:W-:Y:S02]  /*29c0*/  SEL R27, R31, R30, P5 ;  /* 0x0000001e1f1b7207 */ /* 0x000fe40002800000 */
[----:B------:R-:W-:-:S02]  /*29d0*/  SEL R28, R35, R32, P0 ;  /* 0x00000020231c7207 */ /* 0x000fc40000000000 */
[----:B------:R-:W-:Y:S02]  /*29e0*/  SEL R29, R37, R34, P1 ;  /* 0x00000022251d7207 */ /* 0x000fe40000800000 */
[----:B------:R-:W-:Y:S02]  /*29f0*/  SEL R30, R39, R36, P3 ;  /* 0x00000024271e7207 */ /* 0x000fe40001800000 */
[----:B------:R-:W-:Y:S02]  /*2a00*/  SEL R31, R71, R78, P6 ;  /* 0x0000004e471f7207 */ /* 0x000fe40003000000 */
[----:B------:R-:W-:Y:S02]  /*2a10*/  SEL R40, R33, R40, P2 ;  /* 0x0000002821287207 */ /* 0x000fe40001000000 */
[----:B------:R-:W-:Y:S01]  /*2a20*/  SEL R41, R75, R70, P2 ;  /* 0x000000464b297207 */ /* 0x000fe20001000000 */
[----:B-12---:R-:W-:Y:S06]  /*2a30*/  @P4 BRA `(.L_x_25) ;  /* 0x0000000400c84947 */ /* 0x006fec0003800000 */
[----:B------:R-:W0:Y:S01]  /*2a40*/  S2R R74, SR_LANEID ;  /* 0x00000000004a7919 */ /* 0x000e220000000000 */
[----:B------:R-:W-:Y:S01]  /*2a50*/  SHF.R.U32.HI R66, RZ, 0x5, R68 ;  /* 0x00000005ff427819 */ /* 0x000fe20000011644 */
[----:B------:R-:W1:Y:S01]  /*2a60*/  SHFL.UP PT, R32, R69, 0x1, RZ ;  /* 0x0420000045207989 */ /* 0x000e6200000e00ff */
[----:B0-----:R-:W-:-:S04]  /*2a70*/  ISETP.GE.AND P0, PT, R74, 0x1, PT ;  /* 0x000000014a00780c */ /* 0x001fc80003f06270 */
[----:B-1----:R-:W-:-:S04]  /*2a80*/  SEL R32, R32, RZ, P0 ;  /* 0x000000ff20207207 */ /* 0x002fc80000000000 */
[----:B------:R-:W-:-:S05]  /*2a90*/  IADD3 R37, P0, PT, R69, R32, RZ ;  /* 0x0000002045257210 */ /* 0x000fca0007f1e0ff */
[----:B------:R-:W-:Y:S01]  /*2aa0*/  IMAD.X R36, RZ, RZ, RZ, P0 ;  /* 0x000000ffff247224 */ /* 0x000fe200000e06ff */
[----:B------:R-:W0:Y:S01]  /*2ab0*/  SHFL.UP PT, R32, R37, 0x2, RZ ;  /* 0x0440000025207989 */ /* 0x000e2200000e00ff */
[----:B------:R-:W-:-:S03]  /*2ac0*/  ISETP.GE.AND P0, PT, R74, 0x2, PT ;  /* 0x000000024a00780c */ /* 0x000fc60003f06270 */
[----:B------:R-:W1:Y:S01]  /*2ad0*/  SHFL.UP PT, R33, R36, 0x2, RZ ;  /* 0x0440000024217989 */ /* 0x000e6200000e00ff */
[----:B0-----:R-:W-:-:S04]  /*2ae0*/  SEL R32, R32, RZ, P0 ;  /* 0x000000ff20207207 */ /* 0x001fc80000000000 */
[----:B------:R-:W-:Y:S02]  /*2af0*/  IADD3 R35, P1, PT, R32, R37, RZ ;  /* 0x0000002520237210 */ /* 0x000fe40007f3e0ff */
[----:B-1----:R-:W-:Y:S02]  /*2b00*/  SEL R33, R33, RZ, P0 ;  /* 0x000000ff21217207 */ /* 0x002fe40000000000 */
[----:B------:R-:W-:Y:S01]  /*2b10*/  ISETP.GE.AND P0, PT, R74, 0x4, PT ;  /* 0x000000044a00780c */ /* 0x000fe20003f06270 */
[----:B------:R-:W0:Y:S02]  /*2b20*/  SHFL.UP PT, R32, R35, 0x4, RZ ;  /* 0x0480000023207989 */ /* 0x000e2400000e00ff */
[----:B------:R-:W-:-:S05]  /*2b30*/  IMAD.X R34, R33, 0x1, R36, P1 ;  /* 0x0000000121227824 */ /* 0x000fca00008e0624 */
[----:B------:R-:W1:Y:S01]  /*2b40*/  SHFL.UP PT, R33, R34, 0x4, RZ ;  /* 0x0480000022217989 */ /* 0x000e6200000e00ff */
[----:B0-----:R-:W-:-:S04]  /*2b50*/  SEL R32, R32, RZ, P0 ;  /* 0x000000ff20207207 */ /* 0x001fc80000000000 */
[----:B------:R-:W-:Y:S02]  /*2b60*/  IADD3 R37, P1, PT, R32, R35, RZ ;  /* 0x0000002320257210 */ /* 0x000fe40007f3e0ff */
[----:B-1----:R-:W-:-:S03]  /*2b70*/  SEL R33, R33, RZ, P0 ;  /* 0x000000ff21217207 */ /* 0x002fc60000000000 */
[----:B------:R-:W0:Y:S01]  /*2b80*/  SHFL.UP PT, R32, R37, 0x8, RZ ;  /* 0x0500000025207989 */ /* 0x000e2200000e00ff */
[----:B------:R-:W-:Y:S01]  /*2b90*/  ISETP.GE.AND P0, PT, R74, 0x8, PT ;  /* 0x000000084a00780c */ /* 0x000fe20003f06270 */
[----:B------:R-:W-:-:S05]  /*2ba0*/  IMAD.X R36, R33, 0x1, R34, P1 ;  /* 0x0000000121247824 */ /* 0x000fca00008e0622 */
[----:B------:R-:W1:Y:S01]  /*2bb0*/  SHFL.UP PT, R33, R36, 0x8, RZ ;  /* 0x0500000024217989 */ /* 0x000e6200000e00ff */
[----:B0-----:R-:W-:-:S04]  /*2bc0*/  SEL R32, R32, RZ, P0 ;  /* 0x000000ff20207207 */ /* 0x001fc80000000000 */
[----:B------:R-:W-:Y:S02]  /*2bd0*/  IADD3 R35, P1, PT, R32, R37, RZ ;  /* 0x0000002520237210 */ /* 0x000fe40007f3e0ff */
[----:B-1----:R-:W-:-:S03]  /*2be0*/  SEL R33, R33, RZ, P0 ;  /* 0x000000ff21217207 */ /* 0x002fc60000000000 */
[----:B------:R-:W0:Y:S01]  /*2bf0*/  SHFL.UP PT, R32, R35, 0x10, RZ ;  /* 0x0600000023207989 */ /* 0x000e2200000e00ff */
[C---:B------:R-:W-:Y:S01]  /*2c00*/  ISETP.GE.AND P0, PT, R74.reuse, 0x10, PT ;  /* 0x000000104a00780c */ /* 0x040fe20003f06270 */
[----:B------:R-:W-:Y:S01]  /*2c10*/  IMAD.X R34, R33, 0x1, R36, P1 ;  /* 0x0000000121227824 */ /* 0x000fe200008e0624 */
[----:B------:R-:W-:-:S04]  /*2c20*/  ISETP.NE.AND P1, PT, R74, 0x1f, PT ;  /* 0x0000001f4a00780c */ /* 0x000fc80003f25270 */
[----:B------:R-:W1:Y:S01]  /*2c30*/  SHFL.UP PT, R33, R34, 0x10, RZ ;  /* 0x0600000022217989 */ /* 0x000e6200000e00ff */
[----:B0-----:R-:W-:-:S08]  /*2c40*/  SEL R70, R32, RZ, P0 ;  /* 0x000000ff20467207 */ /* 0x001fd00000000000 */
[----:B------:R-:W-:Y:S02]  /*2c50*/  @!P1 SHF.R.U32.HI R32, RZ, 0x2, R68 ;  /* 0x00000002ff209819 */ /* 0x000fe40000011644 */
[----:B------:R-:W-:Y:S02]  /*2c60*/  IADD3 R70, P2, PT, R70, R35, RZ ;  /* 0x0000002346467210 */ /* 0x000fe40007f5e0ff */
[----:B------:R-:W-:Y:S02]  /*2c70*/  @!P1 LOP3.LUT R32, R32, 0xf8, RZ, 0xc0, !PT ;  /* 0x000000f820209812 */ /* 0x000fe400078ec0ff */
[----:B-1----:R-:W-:-:S03]  /*2c80*/  SEL R33, R33, RZ, P0 ;  /* 0x000000ff21217207 */ /* 0x002fc60000000000 */
[----:B------:R-:W-:Y:S01]  /*2c90*/  @!P1 IMAD.IADD R73, R67, 0x1, R32 ;  /* 0x0000000143499824 */ /* 0x000fe200078e0220 */
[----:B------:R-:W-:Y:S01]  /*2ca0*/  ISETP.NE.AND P0, PT, R66, 0x2, PT ;  /* 0x000000024200780c */ /* 0x000fe20003f05270 */
[----:B------:R-:W-:-:S05]  /*2cb0*/  IMAD.X R71, R33, 0x1, R34, P2 ;  /* 0x0000000121477824 */ /* 0x000fca00010e0622 */
[----:B------:R-:W-:Y:S01]  /*2cc0*/  @!P1 STS.64 [R73], R70 ;  /* 0x0000004649009388 */ /* 0x000fe20000000a00 */
[----:B------:R-:W-:Y:S06]  /*2cd0*/  BAR.SYNC.DEFER_BLOCKING 0x0 ;  /* 0x0000000000007b1d */ /* 0x000fec0000010000 */
[----:B------:R-:W0:Y:S04]  /*2ce0*/  LDS.128 R36, [R67] ;  /* 0x0000000043247984 */ /* 0x000e280000000c00 */
[----:B------:R-:W1:Y:S01]  /*2cf0*/  LDS.128 R32, [R67+0x10] ;  /* 0x0000100043207984 */ /* 0x000e620000000c00 */
[----:B0-----:R-:W-:-:S04]  /*2d00*/  IADD3 R77, P1, PT, R36, R38, RZ ;  /* 0x00000026244d7210 */ /* 0x001fc80007f3e0ff */
[----:B-1----:R-:W-:Y:S02]  /*2d10*/  IADD3 R75, P2, PT, R32, R77, RZ ;  /* 0x0000004d204b7210 */ /* 0x002fe40007f5e0ff */
[----:B------:R-:W-:Y:S02]  /*2d20*/  SEL R72, R77, R36, !P0 ;  /* 0x000000244d487207 */ /* 0x000fe40004000000 */
[----:B------:R-:W-:Y:S02]  /*2d30*/  IADD3.X R33, PT, PT, R33, R37, R39, P2, P1 ;  /* 0x0000002521217210 */ /* 0x000fe400017e2427 */
[----:B------:R-:W0:Y:S01]  /*2d40*/  LDS.128 R36, [R67+0x20] ;  /* 0x0000200043247984 */ /* 0x000e220000000c00 */
[----:B------:R-:W-:Y:S02]  /*2d50*/  ISETP.NE.AND P0, PT, R66, 0x3, PT ;  /* 0x000000034200780c */ /* 0x000fe40003f05270 */
[----:B------:R-:W-:Y:S02]  /*2d60*/  IADD3 R71, P1, PT, R34, R75, RZ ;  /* 0x0000004b22477210 */ /* 0x000fe40007f3e0ff */
[----:B------:R-:W-:-:S02]  /*2d70*/  SEL R72, R75, R72, !P0 ;  /* 0x000000484b487207 */ /* 0x000fc40004000000 */
[----:B------:R-:W-:Y:S02]  /*2d80*/  ISETP.NE.AND P2, PT, R74, RZ, PT ;  /* 0x000000ff4a00720c */ /* 0x000fe40003f45270 */
[----:B0-----:R-:W-:-:S04]  /*2d90*/  IADD3 R73, P0, PT, R36, R71, RZ ;  /* 0x0000004724497210 */ /* 0x001fc80007f1e0ff */
[----:B------:R-:W-:Y:S02]  /*2da0*/  IADD3.X R75, PT, PT, R37, R35, R33, P0, P1 ;  /* 0x00000023254b7210 */ /* 0x000fe400007e2421 */
[----:B------:R-:W0:Y:S01]  /*2db0*/  LDS.128 R32, [R67+0x30] ;  /* 0x0000300043207984 */ /* 0x000e220000000c00 */
[----:B------:R-:W-:-:S04]  /*2dc0*/  ISETP.NE.AND P0, PT, R66, 0x4, PT ;  /* 0x000000044200780c */ /* 0x000fc80003f05270 */
[----:B------:R-:W-:Y:S02]  /*2dd0*/  SEL R72, R71, R72, !P0 ;  /* 0x0000004847487207 */ /* 0x000fe40004000000 */
[----:B------:R-:W-:Y:S02]  /*2de0*/  ISETP.NE.AND P0, PT, R66, 0x5, PT ;  /* 0x000000054200780c */ /* 0x000fe40003f05270 */
[----:B------:R-:W-:Y:S02]  /*2df0*/  IADD3 R71, P1, PT, R38, R73, RZ ;  /* 0x0000004926477210 */ /* 0x000fe40007f3e0ff */
[----:B------:R-:W-:Y:S02]  /*2e00*/  SEL R72, R73, R72, !P0 ;  /* 0x0000004849487207 */ /* 0x000fe40004000000 */
        /* <DEDUP_REMOVED lines=34> */
[----:B------:R-:W-:Y:S02]  /*3030*/  CS2R R38, SRZ ;  /* 0x0000000000267805 */ /* 0x000fe4000001ff00 */
[C---:B------:R-:W-:Y:S02]  /*3040*/  ISETP.NE.AND P0, PT, R66.reuse, 0xe, PT ;  /* 0x0000000e4200780c */ /* 0x040fe40003f05270 */
[----:B------:R-:W-:Y:S02]  /*3050*/  ISETP.NE.AND P1, PT, R66, 0xf, PT ;  /* 0x0000000f4200780c */ /* 0x000fe40003f25270 */
[----:B------:R-:W-:Y:S01]  /*3060*/  SEL R32, R71, R36, !P0 ;  /* 0x0000002447207207 */ /* 0x000fe20004000000 */
[----:B------:R-:W-:Y:S01]  /*3070*/  IMAD.IADD R71, R70, 0x1, -R69 ;  /* 0x0000000146477824 */ /* 0x000fe200078e0a45 */
[----:B------:R-:W-:-:S02]  /*3080*/  ISETP.GE.U32.AND P0, PT, R68, 0x20, PT ;  /* 0x000000204400780c */ /* 0x000fc40003f06070 */
[----:B------:R-:W-:Y:S02]  /*3090*/  SEL R32, R37, R32, !P1 ;  /* 0x0000002025207207 */ /* 0x000fe40004800000 */
[----:B------:R-:W-:Y:S02]  /*30a0*/  ISETP.NE.AND P1, PT, R68, RZ, PT ;  /* 0x000000ff4400720c */ /* 0x000fe40003f25270 */
[----:B------:R-:W-:Y:S02]  /*30b0*/  IADD3 R34, P3, PT, R34, R37, RZ ;  /* 0x0000002522227210 */ /* 0x000fe40007f7e0ff */
[----:B------:R-:W-:Y:S02]  /*30c0*/  SEL R71, R71, RZ, P2 ;  /* 0x000000ff47477207 */ /* 0x000fe40001000000 */
[----:B------:R-:W-:Y:S01]  /*30d0*/  SEL R32, R32, RZ, P0 ;  /* 0x000000ff20207207 */ /* 0x000fe20000000000 */
[----:B------:R-:W-:-:S04]  /*30e0*/  IMAD.X R35, R35, 0x1, R33, P3 ;  /* 0x0000000123237824 */ /* 0x000fc800018e0621 */
[----:B------:R-:W-:Y:S02]  /*30f0*/  IMAD.IADD R71, R71, 0x1, R32 ;  /* 0x0000000147477824 */ /* 0x000fe400078e0220 */
[----:B------:R-:W-:Y:S05]  /*3100*/  @P1 BRA `(.L_x_26) ;  /* 0x0000001400281947 */ /* 0x000fea0003800000 */
[----:B------:R-:W0:Y:S01]  /*3110*/  LDC.64 R36, c[0x0][0x3d8] ;  /* 0x0000f600ff247b82 */ /* 0x000e220000000a00 */
[----:B------:R-:W-:Y:S02]  /*3120*/  IMAD.MOV.U32 R32, RZ, RZ, 0x65 ;  /* 0x00000065ff207424 */ /* 0x000fe400078e00ff */
[----:B------:R-:W-:-:S05]  /*3130*/  IMAD.MOV.U32 R33, RZ, RZ, 0x0 ;  /* 0x00000000ff217424 */ /* 0x000fca00078e00ff */
[----:B0-----:R0:W-:Y:S01]  /*3140*/  ST.E.128.STRONG.GPU desc[UR6][R36.64+0x200], R32 ;  /* 0x0002002024007985 */ /* 0x0011e2000c10fd06 */
[----:B------:R-:W-:Y:S05]  /*3150*/  BRA `(.L_x_26) ;  /* 0x0000001400147947 */ /* 0x000fea0003800000 */
.L_x_25:
[----:B------:R-:W0:Y:S01]  /*3160*/  S2R R74, SR_LANEID ;  /* 0x00000000004a7919 */ /* 0x000e220000000000 */
[----:B------:R-:W-:Y:S01]  /*3170*/  SHF.R.U32.HI R72, RZ, 0x5, R68 ;  /* 0x00000005ff487819 */ /* 0x000fe20000011644 */
[----:B------:R-:W1:Y:S01]  /*3180*/  SHFL.UP PT, R32, R69, 0x1, RZ ;  /* 0x0420000045207989 */ /* 0x000e6200000e00ff */
[C---:B0-----:R-:W-:Y:S02]  /*3190*/  ISETP.GE.AND P0, PT, R74.reuse, 0x1, PT ;  /* 0x000000014a00780c */ /* 0x041fe40003f06270 */
[----:B------:R-:W-:Y:S02]  /*31a0*/  ISETP.GE.AND P1, PT, R74, 0x2, PT ;  /* 0x000000024a00780c */ /* 0x000fe40003f26270 */
[----:B-1----:R-:W-:Y:S02]  /*31b0*/  SEL R32, R32, RZ, P0 ;  /* 0x000000ff20207207 */ /* 0x002fe40000000000 */
[----:B------:R-:W-:Y:S02]  /*31c0*/  ISETP.NE.AND P2, PT, R74, 0x1f, PT ;  /* 0x0000001f4a00780c */ /* 0x000fe40003f45270 */
[----:B------:R-:W-:-:S02]  /*31d0*/  IADD3 R37, P0, PT, R69, R32, RZ ;  /* 0x0000002045257210 */ /* 0x000fc40007f1e0ff */
[----:B------:R-:W-:-:S03]  /*31e0*/  ISETP.NE.AND P3, PT, R74, RZ, PT ;  /* 0x000000ff4a00720c */ /* 0x000fc60003f65270 */
[----:B------:R-:W-:Y:S01]  /*31f0*/  IMAD.X R36, RZ, RZ, RZ, P0 ;  /* 0x000000ffff247224 */ /* 0x000fe200000e06ff */
[----:B------:R-:W0:Y:S04]  /*3200*/  SHFL.UP PT, R32, R37, 0x2, RZ ;  /* 0x0440000025207989 */ /* 0x000e2800000e00ff */
        /* <DEDUP_REMOVED lines=19> */
[----:B------:R-:W-:Y:S01]  /*3340*/  ISETP.GE.AND P1, PT, R74, 0x10, PT ;  /* 0x000000104a00780c */ /* 0x000fe20003f26270 */
[----:B------:R-:W-:Y:S01]  /*3350*/  IMAD.X R34, R33, 0x1, R36, P0 ;  /* 0x0000000121227824 */ /* 0x000fe200000e0624 */
[----:B------:R-:W-:-:S04]  /*3360*/  @!P2 SHF.R.U32.HI R36, RZ, 0x2, R68 ;  /* 0x00000002ff24a819 */ /* 0x000fc80000011644 */
[----:B------:R-:W1:Y:S01]  /*3370*/  SHFL.UP PT, R33, R34, 0x10, RZ ;  /* 0x0600000022217989 */ /* 0x000e6200000e00ff */
[----:B------:R-:W-:-:S05]  /*3380*/  @!P2 LOP3.LUT R36, R36, 0xf8, RZ, 0xc0, !PT ;  /* 0x000000f82424a812 */ /* 0x000fca00078ec0ff */
[----:B------:R-:W-:Y:S01]  /*3390*/  @!P2 IMAD.IADD R77, R67, 0x1, R36 ;  /* 0x00000001434da824 */ /* 0x000fe200078e0224 */
[----:B0-----:R-:W-:-:S04]  /*33a0*/  SEL R32, R32, RZ, P1 ;  /* 0x000000ff20207207 */ /* 0x001fc80000800000 */
[----:B------:R-:W-:Y:S02]  /*33b0*/  IADD3 R70, P0, PT, R32, R35, RZ ;  /* 0x0000002320467210 */ /* 0x000fe40007f1e0ff */
[----:B-1----:R-:W-:-:S03]  /*33c0*/  SEL R33, R33, RZ, P1 ;  /* 0x000000ff21217207 */ /* 0x002fc60000800000 */
[----:B------:R-:W-:Y:S02]  /*33d0*/  IMAD.IADD R69, R70, 0x1, -R69 ;  /* 0x0000000146457824 */ /* 0x000fe400078e0a45 */
[----:B------:R-:W-:-:S05]  /*33e0*/  IMAD.X R71, R33, 0x1, R34, P0 ;  /* 0x0000000121477824 */ /* 0x000fca00000e0622 */
[----:B------:R-:W-:Y:S01]  /*33f0*/  @!P2 STS.64 [R77], R70 ;  /* 0x000000464d00a388 */ /* 0x000fe20000000a00 */
[----:B------:R-:W-:Y:S01]  /*3400*/  BAR.SYNC.DEFER_BLOCKING 0x0 ;  /* 0x0000000000007b1d */ /* 0x000fe20000010000 */
[----:B------:R-:W-:-:S05]  /*3410*/  ISETP.NE.AND P2, PT, R72, 0x2, PT ;  /* 0x000000024800780c */ /* 0x000fca0003f45270 */
        /* <DEDUP_REMOVED lines=10> */
[----:B------:R-:W-:Y:S02]  /*34c0*/  ISETP.GE.U32.AND P2, PT, R68, 0x20, PT ;  /* 0x000000204400780c */ /* 0x000fe40003f46070 */
[----:B0-----:R-:W-:-:S04]  /*34d0*/  IADD3 R71, P1, PT, R36, R75, RZ ;  /* 0x0000004b24477210 */ /* 0x001fc80007f3e0ff */
[----:B------:R-:W-:Y:S02]  /*34e0*/  IADD3.X R73, PT, PT, R37, R35, R33, P1, P0 ;  /* 0x0000002325497210 */ /* 0x000fe40000fe0421 */
[----:B------:R-:W0:Y:S01]  /*34f0*/  LDS.128 R32, [R67+0x30] ;  /* 0x0000300043207984 */ /* 0x000e220000000c00 */
[C---:B------:R-:W-:Y:S02]  /*3500*/  ISETP.NE.AND P0, PT, R72.reuse, 0x4, PT ;  /* 0x000000044800780c */ /* 0x040fe40003f05270 */
[----:B------:R-:W-:Y:S02]  /*3510*/  ISETP.NE.AND P1, PT, R72, 0x5, PT ;  /* 0x000000054800780c */ /* 0x000fe40003f25270 */
[----:B------:R-:W-:Y:S02]  /*3520*/  SEL R70, R75, R70, !P0 ;  /* 0x000000464b467207 */ /* 0x000fe40004000000 */
[----:B------:R-:W-:Y:S02]  /*3530*/  IADD3 R75, P0, PT, R38, R71, RZ ;  /* 0x00000047264b7210 */ /* 0x000fe40007f1e0ff */
[----:B------:R-:W-:-:S02]  /*3540*/  SEL R70, R71, R70, !P1 ;  /* 0x0000004647467207 */ /* 0x000fc40004800000 */
        /* <DEDUP_REMOVED lines=32> */
[----:B0-----:R-:W-:Y:S02]  /*3750*/  IADD3 R75, P1, PT, R32, R37, RZ ;  /* 0x00000025204b7210 */ /* 0x001fe40007f3e0ff */
[----:B------:R-:W-:Y:S02]  /*3760*/  SEL R32, R69, RZ, P3 ;  /* 0x000000ff45207207 */ /* 0x000fe40001800000 */
[----:B------:R-:W-:Y:S02]  /*3770*/  IADD3.X R39, PT, PT, R33, R39, R73, P1, P0 ;  /* 0x0000002721277210 */ /* 0x000fe40000fe0449 */
[C---:B------:R-:W-:Y:S02]  /*3780*/  ISETP.NE.AND P0, PT, R72.reuse, 0xe, PT ;  /* 0x0000000e4800780c */ /* 0x040fe40003f05270 */
[----:B------:R-:W-:Y:S02]  /*3790*/  ISETP.NE.AND P1, PT, R72, 0xf, PT ;  /* 0x0000000f4800780c */ /* 0x000fe40003f25270 */
[----:B------:R-:W-:-:S02]  /*37a0*/  SEL R36, R37, R36, !P0 ;  /* 0x0000002425247207 */ /* 0x000fc40004000000 */
[----:B------:R-:W-:Y:S02]  /*37b0*/  ISETP.GT.U32.AND P0, PT, R68, 0x1f, PT ;  /* 0x0000001f4400780c */ /* 0x000fe40003f04070 */
[----:B------:R-:W-:Y:S02]  /*37c0*/  SEL R33, R75, R36, !P1 ;  /* 0x000000244b217207 */ /* 0x000fe40004800000 */
[----:B------:R-:W-:-:S03]  /*37d0*/  IADD3 R75, P1, PT, R34, R75, RZ ;  /* 0x0000004b224b7210 */ /* 0x000fc60007f3e0ff */
[----:B------:R-:W-:Y:S02]  /*37e0*/  IMAD.IADD R71, R32, 0x1, R33 ;  /* 0x0000000120477824 */ /* 0x000fe400078e0221 */
[----:B------:R-:W-:-:S03]  /*37f0*/  IMAD.X R76, R35, 0x1, R39, P1 ;  /* 0x00000001234c7824 */ /* 0x000fc600008e0627 */
[----:B------:R-:W-:Y:S01]  /*3800*/  SEL R70, R69, R71, !P2 ;  /* 0x0000004745467207 */ /* 0x000fe20005000000 */
[----:B------:R-:W-:Y:S06]  /*3810*/  @P0 BRA `(.L_x_27) ;  /* 0x0000000c00380947 */ /* 0x000fec0003800000 */
[----:B------:R-:W0:Y:S01]  /*3820*/  LDC.64 R38, c[0x0][0x3d8] ;  /* 0x0000f600ff267b82 */ /* 0x000e220000000a00 */
[----:B------:R-:W-:Y:S01]  /*3830*/  ISETP.NE.AND P0, PT, R68, RZ, PT ;  /* 0x000000ff4400720c */ /* 0x000fe20003f05270 */
[----:B------:R-:W1:-:S12]  /*3840*/  LDCU UR4, c[0x0][0x370] ;  /* 0x00006e00ff0477ac */ /* 0x000e580008000800 */
[----:B------:R-:W-:Y:S02]  /*3850*/  @!P0 IMAD.MOV.U32 R34, RZ, RZ, R75 ;  /* 0x000000ffff228224 */ /* 0x000fe400078e004b */
[----:B------:R-:W-:Y:S02]  /*3860*/  @!P0 IMAD.MOV.U32 R35, RZ, RZ, R76 ;  /* 0x000000ffff238224 */ /* 0x000fe400078e004c */
[----:B------:R-:W-:Y:S02]  /*3870*/  @!P0 IMAD.MOV.U32 R32, RZ, RZ, 0x64 ;  /* 0x00000064ff208424 */ /* 0x000fe400078e00ff */
[----:B------:R-:W-:Y:S01]  /*3880*/  @!P0 IMAD.MOV.U32 R33, RZ, RZ, 0x0 ;  /* 0x00000000ff218424 */ /* 0x000fe200078e00ff */
[----:B------:R2:W-:Y:S01]  /*3890*/  @!P0 STS.64 [R67+0xb8], R34 ;  /* 0x0000b82243008388 */ /* 0x0005e20000000a00 */
[----:B-1----:R-:W-:Y:S01]  /*38a0*/  UISETP.GT.U32.AND UP0, UPT, UR4, 0x1f3, UPT ;  /* 0x000001f30400788c */ /* 0x002fe2000bf04070 */
[----:B0-----:R-:W-:-:S05]  /*38b0*/  IMAD.WIDE.U32 R38, R66, 0x10, R38 ;  /* 0x0000001042267825 */ /* 0x001fca00078e0026 */
[----:B------:R2:W-:Y:S03]  /*38c0*/  @!P0 ST.E.128.STRONG.GPU desc[UR6][R38.64+0x200], R32 ;  /* 0x0002002026008985 */ /* 0x0005e6000c10fd06 */
[----:B------:R-:W-:Y:S05]  /*38d0*/  BRA.U UP0, `(.L_x_28) ;  /* 0x0000000100087547 */ /* 0x000fea000b800000 */
[----:B------:R0:W-:Y:S06]  /*38e0*/  MEMBAR.SC.CTA ;  /* 0x0000000000007992 */ /* 0x0001ec0000000000 */
[----:B0-----:R-:W-:Y:S05]  /*38f0*/  BRA `(.L_x_29) ;  /* 0x0000000000087947 */ /* 0x001fea0003800000 */
.L_x_28:
[----:B------:R-:W-:Y:S05]  /*3900*/  NANOSLEEP 0x1c2 ;  /* 0x000001c20000795d */ /* 0x000fea0003800000 */
[----:B------:R-:W-:Y:S01]  /*3910*/  NOP ;  /* 0x0000000000007918 */ /* 0x000fe20000000000 */
.L_x_29:
[----:B------:R-:W-:-:S03]  /*3920*/  IMAD.WIDE.U32 R68, R68, 0x10, RZ ;  /* 0x0000001044447825 */ /* 0x000fc600078e00ff */
[----:B--2---:R-:W-:Y:S02]  /*3930*/  LOP3.LUT R67, R68, 0xfffffff0, RZ, 0x3c, !PT ;  /* 0xfffffff044437812 */ /* 0x004fe400078e3cff */
[----:B------:R-:W-:Y:S02]  /*3940*/  LOP3.LUT R69, RZ, R69, RZ, 0x33, !PT ;  /* 0x00000045ff457212 */ /* 0x000fe400078e33ff */
[----:B------:R-:W-:-:S05]  /*3950*/  IADD3 R66, P0, PT, R38, R67, RZ ;  /* 0x0000004326427210 */ /* 0x000fca0007f1e0ff */
[----:B------:R-:W-:-:S05]  /*3960*/  IMAD.X R67, R39, 0x1, R69, P0 ;  /* 0x0000000127437824 */ /* 0x000fca00000e0645 */
[----:B------:R-:W2:Y:S01]  /*3970*/  LD.E.128.STRONG.GPU R32, desc[UR6][R66.64+0x200] ;  /* 0x0002000642207980 */ /* 0x000ea2000c10fd00 */
[----:B------:R-:W0:Y:S01]  /*3980*/  LDC R37, c[0x0][0x370] ;  /* 0x0000dc00ff257b82 */ /* 0x000e220000000800 */
[----:B------:R-:W-:Y:S01]  /*3990*/  UMOV UR4, 0xffffffff ;  /* 0xffffffff00047882 */ /* 0x000fe20000000000 */
[----:B--2---:R-:W-:-:S04]  /*39a0*/  ISETP.NE.U32.AND P0, PT, R32, 0x63, PT ;  /* 0x000000632000780c */ /* 0x004fc80003f05070 */
[----:B------:R-:W-:Y:S01]  /*39b0*/  ISETP.NE.AND.EX P0, PT, R33, RZ, PT, P0 ;  /* 0x000000ff2100720c */ /* 0x000fe20003f05300 */
[----:B0-----:R-:W-:-:S12]  /*39c0*/  BRA.DIV UR4, `(.L_x_30) ;  /* 0x000000aa04a07947 */ /* 0x001fd8000b800000 */
[----:B------:R-:W-:-:S13]  /*39d0*/  VOTE.ANY P0, !P0 ;  /* 0x0000000000ff7806 */ /* 0x000fda0004000100 */
.L_x_207:
[----:B------:R-:W-:Y:S05]  /*39e0*/  @!P0 BRA `(.L_x_31) ;  /* 0x0000000000388947 */ /* 0x000fea0003800000 */
[----:B------:R-:W-:-:S13]  /*39f0*/  ISETP.GT.U32.AND P1, PT, R37, 0x1f3, PT ;  /* 0x000001f32500780c */ /* 0x000fda0003f24070 */
.L_x_35:
[----:B------:R-:W-:Y:S05]  /*3a00*/  YIELD ;  /* 0x0000000000007946 */ /* 0x000fea0003800000 */
[----:B------:R-:W-:Y:S05]  /*3a10*/  @P1 BRA `(.L_x_32) ;  /* 0x0000000000081947 */ /* 0x000fea0003800000 */
[----:B------:R0:W-:Y:S06]  /*3a20*/  MEMBAR.SC.CTA ;  /* 0x0000000000007992 */ /* 0x0001ec0000000000 */
[----:B0-----:R-:W-:Y:S05]  /*3a30*/  BRA `(.L_x_33) ;  /* 0x0000000000087947 */ /* 0x001fea0003800000 */
.L_x_32:
[----:B------:R-:W-:Y:S05]  /*3a40*/  NANOSLEEP 0x15e ;  /* 0x0000015e0000795d */ /* 0x000fea0003800000 */
[----:B------:R-:W-:Y:S01]  /*3a50*/  NOP ;  /* 0x0000000000007918 */ /* 0x000fe20000000000 */
.L_x_33:
[----:B------:R-:W2:Y:S01]  /*3a60*/  LD.E.128.STRONG.GPU R32, desc[UR6][R66.64+0x200] ;  /* 0x0002000642207980 */ /* 0x000ea2000c10fd00 */
[----:B------:R-:W-:Y:S01]  /*3a70*/  UMOV UR4, 0xffffffff ;  /* 0xffffffff00047882 */ /* 0x000fe20000000000 */
[----:B--2---:R-:W-:-:S04]  /*3a80*/  ISETP.NE.U32.AND P0, PT, R32, 0x63, PT ;  /* 0x000000632000780c */ /* 0x004fc80003f05070 */
[----:B------:R-:W-:Y:S01]  /*3a90*/  ISETP.NE.AND.EX P0, PT, R33, RZ, PT, P0 ;  /* 0x000000ff2100720c */ /* 0x000fe20003f05300 */
[----:B------:R-:W-:-:S12]  /*3aa0*/  BRA.DIV UR4, `(.L_x_34) ;  /* 0x000000aa04887947 */ /* 0x000fd8000b800000 */
[----:B------:R-:W-:-:S13]  /*3ab0*/  VOTE.ANY P0, !P0 ;  /* 0x0000000000ff7806 */ /* 0x000fda0004000100 */
.L_x_210:
[----:B------:R-:W-:Y:S05]  /*3ac0*/  @P0 BRA `(.L_x_35) ;  /* 0xfffffffc00cc0947 */ /* 0x000fea000383ffff */
.L_x_31:
[----:B------:R-:W-:Y:S01]  /*3ad0*/  UMOV UR4, 0xffffffff ;  /* 0xffffffff00047882 */ /* 0x000fe20000000000 */
[----:B------:R-:W-:-:S04]  /*3ae0*/  ISETP.NE.U32.AND P0, PT, R32, 0x65, PT ;  /* 0x000000652000780c */ /* 0x000fc80003f05070 */
[----:B------:R-:W-:Y:S01]  /*3af0*/  ISETP.NE.AND.EX P0, PT, R33, RZ, PT, P0 ;  /* 0x000000ff2100720c */ /* 0x000fe20003f05300 */
[----:B------:R-:W-:-:S12]  /*3b00*/  BRA.DIV UR4, `(.L_x_36) ;  /* 0x000000aa04907947 */ /* 0x000fd8000b800000 */
[----:B------:R-:W0:Y:S01]  /*3b10*/  S2R R37, SR_GEMASK ;  /* 0x0000000000257919 */ /* 0x000e220000003c00 */
[----:B------:R-:W-:Y:S01]  /*3b20*/  VOTE.ANY R36, PT, !P0 ;  /* 0x0000000000247806 */ /* 0x000fe200040e0100 */
[----:B------:R-:W1:Y:S01]  /*3b30*/  LDCU.64 UR4, c[0x0][0x3d8] ;  /* 0x00007b00ff0477ac */ /* 0x000e620008000a00 */
[----:B------:R-:W2:Y:S01]  /*3b40*/  S2UR UR8, SR_CTAID.X ;  /* 0x00000000000879c3 */ /* 0x000ea20000002500 */
[----:B-1----:R-:W-:-:S04]  /*3b50*/  UIADD3 UR4, UP0, UPT, UR4, 0x200, URZ ;  /* 0x0000020004047890 */ /* 0x002fc8000ff1e0ff */
[----:B------:R-:W-:Y:S01]  /*3b60*/  UIADD3.X UR5, UPT, UPT, URZ, UR5, URZ, UP0, !UPT ;  /* 0x00000005ff057290 */ /* 0x000fe200087fe4ff */
[----:B0-----:R-:W-:-:S05]  /*3b70*/  LOP3.LUT R36, R36, 0x80000000, R37, 0xec, !PT ;  /* 0x8000000024247812 */ /* 0x001fca00078eec25 */
[----:B------:R-:W-:-:S05]  /*3b80*/  VIADD R67, R36, 0xffffffff ;  /* 0xffffffff24437836 */ /* 0x000fca0000000000 */
[----:B------:R-:W-:Y:S01]  /*3b90*/  LOP3.LUT R67, R36, R67, RZ, 0xc, !PT ;  /* 0x0000004324437212 */ /* 0x000fe200078e0cff */
[----:B------:R-:W-:-:S03]  /*3ba0*/  VIADD R36, R74, 0x2 ;  /* 0x000000024a247836 */ /* 0x000fc60000000000 */
[----:B------:R-:W0:Y:S02]  /*3bb0*/  POPC R69, R67 ;  /* 0x0000004300457309 */ /* 0x000e240000000000 */
[----:B0-----:R-:W0:Y:S01]  /*3bc0*/  SHFL.DOWN PT, R72, R34, 0x1, R69 ;  /* 0x0820000022487989 */ /* 0x001e2200000e0045 */
[----:B------:R-:W-:-:S03]  /*3bd0*/  ISETP.GE.AND P0, PT, R74, R69, PT ;  /* 0x000000454a00720c */ /* 0x000fc60003f06270 */
[----:B------:R-:W1:Y:S01]  /*3be0*/  SHFL.DOWN PT, R68, R35, 0x1, R69 ;  /* 0x0820000023447989 */ /* 0x000e6200000e0045 */
[----:B0-----:R-:W-:Y:S02]  /*3bf0*/  SEL R73, R72, RZ, !P0 ;  /* 0x000000ff48497207 */ /* 0x001fe40004000000 */
[----:B-1----:R-:W-:Y:S02]  /*3c00*/  SEL R71, R68, RZ, !P0 ;  /* 0x000000ff44477207 */ /* 0x002fe40004000000 */
[----:B------:R-:W-:-:S05]  /*3c10*/  IADD3 R73, P0, PT, R34, R73, RZ ;  /* 0x0000004922497210 */ /* 0x000fca0007f1e0ff */
[----:B------:R-:W-:Y:S01]  /*3c20*/  IMAD.X R80, R35, 0x1, R71, P0 ;  /* 0x0000000123507824 */ /* 0x000fe200000e0647 */
[----:B------:R-:W0:Y:S01]  /*3c30*/  SHFL.DOWN PT, R68, R73, 0x2, R69 ;  /* 0x0840000049447989 */ /* 0x000e2200000e0045 */
[----:B------:R-:W-:Y:S01]  /*3c40*/  ISETP.GT.AND P0, PT, R36, R69, PT ;  /* 0x000000452400720c */ /* 0x000fe20003f04270 */
[----:B------:R-:W-:Y:S02]  /*3c50*/  VIADD R36, R74, 0x4 ;  /* 0x000000044a247836 */ /* 0x000fe40000000000 */
[----:B------:R-:W1:Y:S01]  /*3c60*/  SHFL.DOWN PT, R72, R80, 0x2, R69 ;  /* 0x0840000050487989 */ /* 0x000e6200000e0045 */
[----:B0-----:R-:W-:-:S04]  /*3c70*/  SEL R68, R68, RZ, !P0 ;  /* 0x000000ff44447207 */ /* 0x001fc80004000000 */
[----:B------:R-:W-:Y:S01]  /*3c80*/  IADD3 R78, P1, PT, R68, R73, RZ ;  /* 0x00000049444e7210 */ /* 0x000fe20007f3e0ff */
[----:B------:R-:W-:Y:S01]  /*3c90*/  IMAD.U32 R73, RZ, RZ, UR5 ;  /* 0x00000005ff497e24 */ /* 0x000fe2000f8e00ff */
[----:B-1----:R-:W-:Y:S02]  /*3ca0*/  SEL R35, R72, RZ, !P0 ;  /* 0x000000ff48237207 */ /* 0x002fe40004000000 */
[----:B------:R-:W-:Y:S01]  /*3cb0*/  ISETP.GT.AND P0, PT, R36, R69, PT ;  /* 0x000000452400720c */ /* 0x000fe20003f04270 */
[----:B------:R-:W0:Y:S01]  /*3cc0*/  SHFL.DOWN PT, R68, R78, 0x4, R69 ;  /* 0x088000004e447989 */ /* 0x000e2200000e0045 */
[----:B------:R-:W-:Y:S02]  /*3cd0*/  VIADD R36, R74, 0x8 ;  /* 0x000000084a247836 */ /* 0x000fe40000000000 */
[----:B------:R-:W-:-:S05]  /*3ce0*/  IMAD.X R35, R35, 0x1, R80, P1 ;  /* 0x0000000123237824 */ /* 0x000fca00008e0650 */
[----:B------:R-:W1:Y:S01]  /*3cf0*/  SHFL.DOWN PT, R34, R35, 0x4, R69 ;  /* 0x0880000023227989 */ /* 0x000e6200000e0045 */
[----:B0-----:R-:W-:-:S04]  /*3d00*/  SEL R67, R68, RZ, !P0 ;  /* 0x000000ff44437207 */ /* 0x001fc80004000000 */
[----:B------:R-:W-:Y:S02]  /*3d10*/  IADD3 R67, P1, PT, R67, R78, RZ ;  /* 0x0000004e43437210 */ /* 0x000fe40007f3e0ff */
[----:B-1----:R-:W-:Y:S02]  /*3d20*/  SEL R34, R34, RZ, !P0 ;  /* 0x000000ff22227207 */ /* 0x002fe40004000000 */
[----:B------:R-:W-:Y:S01]  /*3d30*/  ISETP.NE.U32.AND P0, PT, R32, 0x65, PT ;  /* 0x000000652000780c */ /* 0x000fe20003f05070 */
[----:B------:R-:W-:Y:S02]  /*3d40*/  VIADD R32, R74, 0x10 ;  /* 0x000000104a207836 */ /* 0x000fe40000000000 */
[----:B------:R-:W-:Y:S01]  /*3d50*/  IMAD.X R72, R34, 0x1, R35, P1 ;  /* 0x0000000122487824 */ /* 0x000fe200008e0623 */
[----:B------:R-:W-:Y:S01]  /*3d60*/  ISETP.GT.AND P1, PT, R36, R69, PT ;  /* 0x000000452400720c */ /* 0x000fe20003f24270 */
[----:B------:R-:W0:Y:S01]  /*3d70*/  SHFL.DOWN PT, R34, R67, 0x8, R69 ;  /* 0x0900000043227989 */ /* 0x000e2200000e0045 */
[----:B------:R-:W-:-:S03]  /*3d80*/  ISETP.NE.AND.EX P0, PT, R33, RZ, PT, P0 ;  /* 0x000000ff2100720c */ /* 0x000fc60003f05300 */
[----:B------:R-:W1:Y:S01]  /*3d90*/  SHFL.DOWN PT, R68, R72, 0x8, R69 ;  /* 0x0900000048447989 */ /* 0x000e6200000e0045 */
[----:B------:R-:W3:Y:S09]  /*3da0*/  S2R R33, SR_TID.X ;  /* 0x0000000000217919 */ /* 0x000ef20000002100 */
[----:B------:R-:W-:-:S02]  /*3db0*/  VOTE.ALL P0, P0 ;  /* 0x0000000000ff7806 */ /* 0x000fc40000000000 */
[----:B0-----:R-:W-:-:S04]  /*3dc0*/  SEL R34, R34, RZ, !P1 ;  /* 0x000000ff22227207 */ /* 0x001fc80004800000 */
[----:B------:R-:W-:Y:S02]  /*3dd0*/  IADD3 R35, P2, PT, R34, R67, RZ ;  /* 0x0000004322237210 */ /* 0x000fe40007f5e0ff */
[----:B-1----:R-:W-:Y:S02]  /*3de0*/  SEL R68, R68, RZ, !P1 ;  /* 0x000000ff44447207 */ /* 0x002fe40004800000 */
[----:B------:R-:W-:Y:S01]  /*3df0*/  ISETP.GT.AND P1, PT, R32, R69, PT ;  /* 0x000000452000720c */ /* 0x000fe20003f24270 */
[----:B------:R-:W0:Y:S02]  /*3e00*/  SHFL.DOWN PT, R34, R35, 0x10, R69 ;  /* 0x0a00000023227989 */ /* 0x000e2400000e0045 */
[----:B------:R-:W-:Y:S02]  /*3e10*/  IMAD.X R78, R68, 0x1, R72, P2 ;  /* 0x00000001444e7824 */ /* 0x000fe400010e0648 */
[----:B------:R-:W-:-:S03]  /*3e20*/  IMAD.U32 R72, RZ, RZ, UR4 ;  /* 0x00000004ff487e24 */ /* 0x000fc6000f8e00ff */
[----:B------:R-:W1:Y:S01]  /*3e30*/  SHFL.DOWN PT, R68, R78, 0x10, R69 ;  /* 0x0a0000004e447989 */ /* 0x000e6200000e0045 */
[----:B---3--:R-:W-:-:S05]  /*3e40*/  LOP3.LUT R32, RZ, R33, RZ, 0x33, !PT ;  /* 0x00000021ff207212 */ /* 0x008fca00078e33ff */
[----:B--2---:R-:W-:Y:S01]  /*3e50*/  VIADD R79, R32, UR8 ;  /* 0x00000008204f7c36 */ /* 0x004fe20008000000 */
[----:B0-----:R-:W-:-:S04]  /*3e60*/  SEL R34, R34, RZ, !P1 ;  /* 0x000000ff22227207 */ /* 0x001fc80004800000 */
[----:B------:R-:W-:Y:S02]  /*3e70*/  IADD3 R77, P2, PT, R34, R35, RZ ;  /* 0x00000023224d7210 */ /* 0x000fe40007f5e0ff */
[----:B-1----:R-:W-:-:S05]  /*3e80*/  SEL R68, R68, RZ, !P1 ;  /* 0x000000ff44447207 */ /* 0x002fca0004800000 */
[----:B------:R-:W-:-:S07]  /*3e90*/  IMAD.X R78, R68, 0x1, R78, P2 ;  /* 0x00000001444e7824 */ /* 0x000fce00010e064e */
.L_x_224:
[----:B------:R-:W-:Y:S05]  /*3ea0*/  @!P0 BRA `(.L_x_37) ;  /* 0x0000000400348947 */ /* 0x000fea0003800000 */
.L_x_45:
[----:B------:R-:W-:-:S05]  /*3eb0*/  IMAD.WIDE R66, R79, 0x10, R72 ;  /* 0x000000104f427825 */ /* 0x000fca00078e0248 */
[----:B------:R-:W2:Y:S01]  /*3ec0*/  LD.E.128.STRONG.GPU R32, desc[UR6][R66.64+-0x200] ;  /* 0xfffe000642207980 */ /* 0x000ea2000c10fd00 */
[----:B------:R-:W-:Y:S05]  /*3ed0*/  YIELD ;  /* 0x0000000000007946 */ /* 0x000fea0003800000 */
[----:B------:R-:W-:Y:S01]  /*3ee0*/  UMOV UR4, 0xffffffff ;  /* 0xffffffff00047882 */ /* 0x000fe20000000000 */
[----:B--2---:R-:W-:-:S04]  /*3ef0*/  ISETP.NE.U32.AND P0, PT, R32, 0x63, PT ;  /* 0x000000632000780c */ /* 0x004fc80003f05070 */
[----:B------:R-:W-:Y:S01]  /*3f00*/  ISETP.NE.AND.EX P0, PT, R33, RZ, PT, P0 ;  /* 0x000000ff2100720c */ /* 0x000fe20003f05300 */
[----:B------:R-:W-:-:S12]  /*3f10*/  BRA.DIV UR4, `(.L_x_38) ;  /* 0x000000ae04387947 */ /* 0x000fd8000b800000 */
[----:B------:R-:W-:-:S13]  /*3f20*/  VOTE.ANY P0, !P0 ;  /* 0x0000000000ff7806 */ /* 0x000fda0004000100 */
.L_x_227:
[----:B------:R-:W-:Y:S05]  /*3f30*/  @!P0 BRA `(.L_x_39) ;  /* 0x00000000003c8947 */ /* 0x000fea0003800000 */
.L_x_43:
[----:B------:R-:W-:Y:S05]  /*3f40*/  YIELD ;  /* 0x0000000000007946 */ /* 0x000fea0003800000 */
[----:B------:R-:W0:Y:S02]  /*3f50*/  LDCU UR4, c[0x0][0x370] ;  /* 0x00006e00ff0477ac */ /* 0x000e240008000800 */
[----:B0-----:R-:W-:-:S09]  /*3f60*/  UISETP.GT.U32.AND UP0, UPT, UR4, 0x1f3, UPT ;  /* 0x000001f30400788c */ /* 0x001fd2000bf04070 */
[----:B------:R-:W-:Y:S05]  /*3f70*/  BRA.U UP0, `(.L_x_40) ;  /* 0x0000000100087547 */ /* 0x000fea000b800000 */
[----:B------:R0:W-:Y:S06]  /*3f80*/  MEMBAR.SC.CTA ;  /* 0x0000000000007992 */ /* 0x0001ec0000000000 */
[----:B0-----:R-:W-:Y:S05]  /*3f90*/  BRA `(.L_x_41) ;  /* 0x0000000000087947 */ /* 0x001fea0003800000 */
.L_x_40:
[----:B------:R-:W-:Y:S05]  /*3fa0*/  NANOSLEEP 0x15e ;  /* 0x0000015e0000795d */ /* 0x000fea0003800000 */
[----:B------:R-:W-:Y:S01]  /*3fb0*/  NOP ;  /* 0x0000000000007918 */ /* 0x000fe20000000000 */
.L_x_41:
[----:B------:R-:W2:Y:S01]  /*3fc0*/  LD.E.128.STRONG.GPU R32, desc[UR6][R66.64+-0x200] ;  /* 0xfffe000642207980 */ /* 0x000ea2000c10fd00 */
[----:B------:R-:W-:Y:S01]  /*3fd0*/  UMOV UR4, 0xffffffff ;  /* 0xffffffff00047882 */ /* 0x000fe20000000000 */
[----:B--2---:R-:W-:-:S04]  /*3fe0*/  ISETP.NE.U32.AND P0, PT, R32, 0x63, PT ;  /* 0x000000632000780c */ /* 0x004fc80003f05070 */
[----:B------:R-:W-:Y:S01]  /*3ff0*/  ISETP.NE.AND.EX P0, PT, R33, RZ, PT, P0 ;  /* 0x000000ff2100720c */ /* 0x000fe20003f05300 */
[----:B------:R-:W-:-:S12]  /*4000*/  BRA.DIV UR4, `(.L_x_42) ;  /* 0x000000ae041c7947 */ /* 0x000fd8000b800000 */
[----:B------:R-:W-:-:S13]  /*4010*/  VOTE.ANY P0, !P0 ;  /* 0x0000000000ff7806 */ /* 0x000fda0004000100 */
.L_x_230:
[----:B------:R-:W-:Y:S05]  /*4020*/  @P0 BRA `(.L_x_43) ;  /* 0xfffffffc00c40947 */ /* 0x000fea000383ffff */
.L_x_39:
[----:B------:R-:W-:Y:S01]  /*4030*/  UMOV UR4, 0xffffffff ;  /* 0xffffffff00047882 */ /* 0x000fe20000000000 */
[----:B------:R-:W-:-:S04]  /*4040*/  ISETP.NE.U32.AND P0, PT, R32, 0x65, PT ;  /* 0x000000652000780c */ /* 0x000fc80003f05070 */
[----:B------:R-:W-:Y:S01]  /*4050*/  ISETP.NE.AND.EX P0, PT, R33, RZ, PT, P0 ;  /* 0x000000ff2100720c */ /* 0x000fe20003f05300 */
[----:B------:R-:W-:-:S12]  /*4060*/  BRA.DIV UR4, `(.L_x_44) ;  /* 0x000000ae04247947 */ /* 0x000fd8000b800000 */
[----:B------:R-:W-:Y:S01]  /*4070*/  VOTE.ANY R36, PT, !P0 ;  /* 0x0000000000247806 */ /* 0x000fe200040e0100 */
[----:B------:R-:W-:-:S03]  /*4080*/  VIADD R79, R79, 0xffffffe0 ;  /* 0xffffffe04f4f7836 */ /* 0x000fc60000000000 */
[----:B------:R-:W-:-:S05]  /*4090*/  LOP3.LUT R36, R36, 0x80000000, R37, 0xec, !PT ;  /* 0x8000000024247812 */ /* 0x000fca00078eec25 */
        /* <DEDUP_REMOVED lines=9> */
[----:B------:R-:W-:Y:S01]  /*4130*/  IADD3 R81, P0, PT, R34, R81, RZ ;  /* 0x0000005122517210 */ /* 0x000fe20007f1e0ff */
[----:B------:R-:W-:-:S04]  /*4140*/  VIADD R34, R74, 0x4 ;  /* 0x000000044a227836 */ /* 0x000fc80000000000 */
[----:B------:R-:W-:Y:S01]  /*4150*/  IMAD.X R82, R35, 0x1, R71, P0 ;  /* 0x0000000123527824 */ /* 0x000fe200000e0647 */
[----:B------:R-:W0:Y:S01]  /*4160*/  SHFL.DOWN PT, R68, R81, 0x2, R69 ;  /* 0x0840000051447989 */ /* 0x000e2200000e0045 */
[----:B------:R-:W-:-:S03]  /*4170*/  ISETP.GT.AND P0, PT, R36, R69, PT ;  /* 0x000000452400720c */ /* 0x000fc60003f04270 */
[----:B------:R-:W1:Y:S01]  /*4180*/  SHFL.DOWN PT, R67, R82, 0x2, R69 ;  /* 0x0840000052437989 */ /* 0x000e6200000e0045 */
[----:B0-----:R-:W-:-:S04]  /*4190*/  SEL R68, R68, RZ, !P0 ;  /* 0x000000ff44447207 */ /* 0x001fc80004000000 */
[----:B------:R-:W-:Y:S02]  /*41a0*/  IADD3 R80, P1, PT, R68, R81, RZ ;  /* 0x0000005144507210 */ /* 0x000fe40007f3e0ff */
[----:B-1----:R-:W-:Y:S02]  /*41b0*/  SEL R35, R67, RZ, !P0 ;  /* 0x000000ff43237207 */ /* 0x002fe40004000000 */
[----:B------:R-:W-:Y:S01]  /*41c0*/  ISETP.GT.AND P0, PT, R34, R69, PT ;  /* 0x000000452200720c */ /* 0x000fe20003f04270 */
[----:B------:R-:W0:Y:S02]  /*41d0*/  SHFL.DOWN PT, R68, R80, 0x4, R69 ;  /* 0x0880000050447989 */ /* 0x000e2400000e0045 */
[----:B------:R-:W-:-:S05]  /*41e0*/  IMAD.X R35, R35, 0x1, R82, P1 ;  /* 0x0000000123237824 */ /* 0x000fca00008e0652 */
[----:B------:R-:W1:Y:S01]  /*41f0*/  SHFL.DOWN PT, R34, R35, 0x4, R69 ;  /* 0x0880000023227989 */ /* 0x000e6200000e0045 */
[----:B0-----:R-:W-:-:S04]  /*4200*/  SEL R67, R68, RZ, !P0 ;  /* 0x000000ff44437207 */ /* 0x001fc80004000000 */
[----:B------:R-:W-:Y:S02]  /*4210*/  IADD3 R67, P1, PT, R67, R80, RZ ;  /* 0x0000005043437210 */ /* 0x000fe40007f3e0ff */
[----:B-1----:R-:W-:-:S05]  /*4220*/  SEL R34, R34, RZ, !P0 ;  /* 0x000000ff22227207 */ /* 0x002fca0004000000 */
[----:B------:R-:W-:Y:S02]  /*4230*/  IMAD.X R82, R34, 0x1, R35, P1 ;  /* 0x0000000122527824 */ /* 0x000fe400008e0623 */
[----:B------:R-:W-:-:S03]  /*4240*/  VIADD R34, R74, 0x8 ;  /* 0x000000084a227836 */ /* 0x000fc60000000000 */
[----:B------:R-:W0:Y:S02]  /*4250*/  SHFL.DOWN PT, R68, R82, 0x8, R69 ;  /* 0x0900000052447989 */ /* 0x000e2400000e0045 */
[----:B------:R-:W-:Y:S02]  /*4260*/  ISETP.GT.AND P0, PT, R34, R69, PT ;  /* 0x000000452200720c */ /* 0x000fe40003f04270 */
[----:B------:R-:W1:Y:S02]  /*4270*/  SHFL.DOWN PT, R34, R67, 0x8, R69 ;  /* 0x0900000043227989 */ /* 0x000e6400000e0045 */
[----:B0-----:R-:W-:Y:S02]  /*4280*/  SEL R35, R68, RZ, !P0 ;  /* 0x000000ff44237207 */ /* 0x001fe40004000000 */
[----:B-1----:R-:W-:Y:S02]  /*4290*/  SEL R34, R34, RZ, !P0 ;  /* 0x000000ff22227207 */ /* 0x002fe40004000000 */
[----:B------:R-:W-:Y:S01]  /*42a0*/  ISETP.NE.U32.AND P0, PT, R32, 0x65, PT ;  /* 0x000000652000780c */ /* 0x000fe20003f05070 */
[----:B------:R-:W-:Y:S01]  /*42b0*/  VIADD R32, R74, 0x10 ;  /* 0x000000104a207836 */ /* 0x000fe20000000000 */
[----:B------:R-:W-:-:S02]  /*42c0*/  IADD3 R80, P1, PT, R34, R67, RZ ;  /* 0x0000004322507210 */ /* 0x000fc40007f3e0ff */
[----:B------:R-:W-:-:S03]  /*42d0*/  ISETP.NE.AND.EX P0, PT, R33, RZ, PT, P0 ;  /* 0x000000ff2100720c */ /* 0x000fc60003f05300 */
[----:B------:R-:W-:Y:S01]  /*42e0*/  IMAD.X R35, R35, 0x1, R82, P1 ;  /* 0x0000000123237824 */ /* 0x000fe200008e0652 */
[----:B------:R-:W0:Y:S01]  /*42f0*/  SHFL.DOWN PT, R34, R80, 0x10, R69 ;  /* 0x0a00000050227989 */ /* 0x000e2200000e0045 */
[----:B------:R-:W-:-:S03]  /*4300*/  ISETP.GT.AND P1, PT, R32, R69, PT ;  /* 0x000000452000720c */ /* 0x000fc60003f24270 */
[----:B------:R-:W1:Y:S05]  /*4310*/  SHFL.DOWN PT, R68, R35, 0x10, R69 ;  /* 0x0a00000023447989 */ /* 0x000e6a00000e0045 */
[----:B------:R-:W-:Y:S02]  /*4320*/  VOTE.ALL P0, P0 ;  /* 0x0000000000ff7806 */ /* 0x000fe40000000000 */
[----:B0-----:R-:W-:-:S04]  /*4330*/  SEL R34, R34, RZ, !P1 ;  /* 0x000000ff22227207 */ /* 0x001fc80004800000 */
[----:B------:R-:W-:Y:S02]  /*4340*/  IADD3 R77, P2, P3, R34, R80, R77 ;  /* 0x00000050224d7210 */ /* 0x000fe40007b5e04d */
[----:B-1----:R-:W-:-:S04]  /*4350*/  SEL R33, R68, RZ, !P1 ;  /* 0x000000ff44217207 */ /* 0x002fc80004800000 */
[----:B------:R-:W-:-:S07]  /*4360*/  IADD3.X R78, PT, PT, R33, R35, R78, P2, P3 ;  /* 0x00000023214e7210 */ /* 0x000fce00017e644e */
.L_x_244:
[----:B------:R-:W-:Y:S05]  /*4370*/  @P0 BRA `(.L_x_45) ;  /* 0xfffffff800cc0947 */ /* 0x000fea000383ffff */
.L_x_37:
[----:B------:R-:W0:Y:S01]  /*4380*/  S2R R68, SR_TID.X ;  /* 0x0000000000447919 */ /* 0x000e220000002100 */
[----:B------:R-:W-:Y:S01]  /*4390*/  ISETP.NE.AND P0, PT, R74, RZ, PT ;  /* 0x000000ff4a00720c */ /* 0x000fe20003f05270 */
[----:B------:R-:W-:Y:S01]  /*43a0*/  BSSY.RECONVERGENT B1, `(.L_x_46) ;  /* 0x0000012000017945 */ /* 0x000fe20003800200 */
[----:B------:R-:W-:Y:S02]  /*43b0*/  IMAD.MOV.U32 R36, RZ, RZ, R77 ;  /* 0x000000ffff247224 */ /* 0x000fe400078e004d */
[----:B------:R-:W-:-:S09]  /*43c0*/  IMAD.MOV.U32 R37, RZ, RZ, R78 ;  /* 0x000000ffff257224 */ /* 0x000fd200078e004e */
[----:B------:R-:W1:Y:S01]  /*43d0*/  @!P0 S2R R33, SR_CgaCtaId ;  /* 0x0000000000218919 */ /* 0x000e620000008800 */
[----:B------:R-:W-:Y:S02]  /*43e0*/  @!P0 MOV R32, 0x400 ;  /* 0x0000040000208802 */ /* 0x000fe40000000f00 */
[----:B0-----:R-:W-:Y:S02]  /*43f0*/  ISETP.NE.AND P1, PT, R68, RZ, PT ;  /* 0x000000ff4400720c */ /* 0x001fe40003f25270 */
[----:B-1----:R-:W-:-:S11]  /*4400*/  @!P0 LEA R67, R33, R32, 0x18 ;  /* 0x0000002021438211 */ /* 0x002fd600078ec0ff */
[----:B------:R-:W-:Y:S05]  /*4410*/  @P1 BRA `(.L_x_47) ;  /* 0x0000000000281947 */ /* 0x000fea0003800000 */
[----:B------:R-:W0:Y:S01]  /*4420*/  S2UR UR5, SR_CgaCtaId ;  /* 0x00000000000579c3 */ /* 0x000e220000008800 */
[----:B------:R-:W-:Y:S01]  /*4430*/  IADD3 R34, P1, PT, R36, R75, RZ ;  /* 0x0000004b24227210 */ /* 0x000fe20007f3e0ff */
[----:B------:R-:W-:Y:S01]  /*4440*/  UMOV UR4, 0x400 ;  /* 0x0000040000047882 */ /* 0x000fe20000000000 */
[----:B------:R-:W-:Y:S02]  /*4450*/  IMAD.MOV.U32 R32, RZ, RZ, 0x65 ;  /* 0x00000065ff207424 */ /* 0x000fe400078e00ff */
[----:B------:R-:W-:Y:S02]  /*4460*/  IMAD.MOV.U32 R33, RZ, RZ, 0x0 ;  /* 0x00000000ff217424 */ /* 0x000fe400078e00ff */
[----:B------:R-:W-:-:S05]  /*4470*/  IMAD.X R35, R37, 0x1, R76, P1 ;  /* 0x0000000125237824 */ /* 0x000fca00008e064c */
[----:B------:R1:W-:Y:S01]  /*4480*/  ST.E.128.STRONG.GPU desc[UR6][R38.64+0x200], R32 ;  /* 0x0002002026007985 */ /* 0x0003e2000c10fd06 */
[----:B0-----:R-:W-:-:S09]  /*4490*/  ULEA UR4, UR5, UR4, 0x18 ;  /* 0x0000000405047291 */ /* 0x001fd2000f8ec0ff */
[----:B------:R1:W-:Y:S04]  /*44a0*/  STS.64 [UR4+0xb0], R34 ;  /* 0x0000b022ff007988 */ /* 0x0003e80008000a04 */
[----:B------:R1:W-:Y:S02]  /*44b0*/  STS.64 [UR4+0xa8], R36 ;  /* 0x0000a824ff007988 */ /* 0x0003e40008000a04 */
.L_x_47:
[----:B------:R-:W-:Y:S05]  /*44c0*/  BSYNC.RECONVERGENT B1 ;  /* 0x0000000000017941 */ /* 0x000fea0003800200 */
.L_x_46:
[----:B------:R0:W-:Y:S01]  /*44d0*/  @!P0 STS.64 [R67+0x90], R36 ;  /* 0x0000902443008388 */ /* 0x0001e20000000a00 */
[----:B------:R-:W-:Y:S02]  /*44e0*/  IMAD.MOV.U32 R71, RZ, RZ, R70 ;  /* 0x000000ffff477224 */ /* 0x000fe400078e0046 */
[----:B------:R-:W-:-:S07]  /*44f0*/  @!P0 IMAD.MOV.U32 R71, RZ, RZ, R36 ;  /* 0x000000ffff478224 */ /* 0x000fce00078e0024 */
.L_x_27:
[----:B------:R-:W-:Y:S05]  /*4500*/  WARPSYNC.ALL ;  /* 0x0000000000007948 */ /* 0x000fea0003800000 */
[----:B------:R-:W-:Y:S01]  /*4510*/  ISETP.NE.AND P0, PT, R68, RZ, PT ;  /* 0x000000ff4400720c */ /* 0x000fe20003f05270 */
[----:B------:R-:W2:Y:S08]  /*4520*/  S2UR UR5, SR_CgaCtaId ;  /* 0x00000000000579c3 */ /* 0x000eb00000008800 */
[----:B------:R-:W-:Y:S06]  /*4530*/  BAR.SYNC.DEFER_BLOCKING 0x0 ;  /* 0x0000000000007b1d */ /* 0x000fec0000010000 */
[----:B------:R-:W-:-:S02]  /*4540*/  UMOV UR4, 0x400 ;  /* 0x0000040000047882 */ /* 0x000fc40000000000 */
[----:B--2---:R-:W-:-:S06]  /*4550*/  ULEA UR4, UR5, UR4, 0x18 ;  /* 0x0000000405047291 */ /* 0x004fcc000f8ec0ff */
[----:B0-----:R-:W-:-:S03]  /*4560*/  IMAD.U32 R67, RZ, RZ, UR4 ;  /* 0x00000004ff437e24 */ /* 0x001fc6000f8e00ff */
[----:B-1----:R-:W0:Y:S04]  /*4570*/  @P0 LDS R32, [UR4+0x90] ;  /* 0x00009004ff200984 */ /* 0x002e280008000800 */
[----:B------:R1:W2:Y:S04]  /*4580*/  LDS.64 R38, [R67+0xa8] ;  /* 0x0000a80043267984 */ /* 0x0002a80000000a00 */
[----:B------:R1:W3:Y:S02]  /*4590*/  LDS.64 R34, [R67+0xb8] ;  /* 0x0000b80043227984 */ /* 0x0002e40000000a00 */
[----:B01----:R-:W-:-:S07]  /*45a0*/  @P0 IMAD.IADD R71, R32, 0x1, R71 ;  /* 0x0000000120470824 */ /* 0x003fce00078e0247 */
.L_x_26:
[----:B------:R-:W-:Y:S05]  /*45b0*/  BSYNC.RECONVERGENT B0 ;  /* 0x0000000000007941 */ /* 0x000fea0003800200 */
.L_x_24:
[----:B------:R-:W-:Y:S01]  /*45c0*/  BAR.SYNC.DEFER_BLOCKING 0x0 ;  /* 0x0000000000007b1d */ /* 0x000fe20000010000 */
[-C--:B------:R-:W-:Y:S01]  /*45d0*/  ISETP.GE.AND P3, PT, R56, R63.reuse, PT ;  /* 0x0000003f3800720c */ /* 0x080fe20003f66270 */
[----:B0-2---:R-:W-:Y:S01]  /*45e0*/  IMAD.IADD R32, R71, 0x1, -R38 ;  /* 0x0000000147207824 */ /* 0x005fe200078e0a26 */
[-C--:B------:R-:W-:Y:S02]  /*45f0*/  ISETP.GE.AND P4, PT, R4, R63.reuse, PT ;  /* 0x0000003f0400720c */ /* 0x080fe40003f86270 */
[-C--:B------:R-:W-:Y:S01]  /*4600*/  ISETP.GE.AND P5, PT, R3, R63.reuse, PT ;  /* 0x0000003f0300720c */ /* 0x080fe20003fa6270 */
[----:B------:R-:W-:Y:S01]  /*4610*/  IMAD.MOV.U32 R66, RZ, RZ, R32 ;  /* 0x000000ffff427224 */ /* 0x000fe200078e0020 */
[-C--:B------:R-:W-:Y:S01]  /*4620*/  ISETP.GE.AND P2, PT, R2, R63.reuse, PT ;  /* 0x0000003f0200720c */ /* 0x080fe20003f46270 */
[----:B------:R-:W-:Y:S01]  /*4630*/  BSSY.RECONVERGENT B0, `(.L_x_48) ;  /* 0x00000e6000007945 */ /* 0x000fe20003800200 */
[----:B------:R-:W-:-:S05]  /*4640*/  ISETP.GE.AND P1, PT, R0, R63, PT ;  /* 0x0000003f0000720c */ /* 0x000fca0003f26270 */
[C---:B------:R-:W-:Y:S02]  /*4650*/  @!P3 VIADD R66, R32.reuse, 0x1 ;  /* 0x000000012042b836 */ /* 0x040fe40000000000 */
[--C-:B------:R-:W-:Y:S02]  /*4660*/  @!P3 IMAD R37, R32, 0x4, R67.reuse ;  /* 0x000000042025b824 */ /* 0x100fe400078e0243 */
[C---:B------:R-:W-:Y:S02]  /*4670*/  @!P4 VIADD R33, R66.reuse, 0x1 ;  /* 0x000000014221c836 */ /* 0x040fe40000000000 */
[----:B------:R-:W-:Y:S02]  /*4680*/  @!P4 IMAD R36, R66, 0x4, R67 ;  /* 0x000000044224c824 */ /* 0x000fe400078e0243 */
[----:B------:R-:W-:Y:S01]  /*4690*/  @!P4 IMAD.MOV.U32 R66, RZ, RZ, R33 ;  /* 0x000000ffff42c224 */ /* 0x000fe200078e0021 */
[----:B------:R0:W-:Y:S03]  /*46a0*/  @!P3 STS [R37+0x800], R58 ;  /* 0x0008003a2500b388 */ /* 0x0001e60000000800 */
[----:B------:R-:W-:-:S02]  /*46b0*/  @!P5 VIADD R33, R66, 0x1 ;  /* 0x000000014221d836 */ /* 0x000fc40000000000 */
[----:B------:R-:W-:Y:S01]  /*46c0*/  @!P5 IMAD R70, R66, 0x4, R67 ;  /* 0x000000044246d824 */ /* 0x000fe200078e0243 */
[----:B------:R1:W-:Y:S01]  /*46d0*/  @!P4 STS [R36+0x800], R55 ;  /* 0x000800372400c388 */ /* 0x0003e20000000800 */
[----:B------:R-:W-:-:S03]  /*46e0*/  @!P5 IMAD.MOV.U32 R66, RZ, RZ, R33 ;  /* 0x000000ffff42d224 */ /* 0x000fc600078e0021 */
[----:B------:R2:W-:Y:S01]  /*46f0*/  @!P5 STS [R70+0x800], R53 ;  /* 0x000800354600d388 */ /* 0x0005e20000000800 */
[C---:B------:R-:W-:Y:S02]  /*4700*/  @!P2 VIADD R33, R66.reuse, 0x1 ;  /* 0x000000014221a836 */ /* 0x040fe40000000000 */
[----:B------:R-:W-:Y:S02]  /*4710*/  @!P2 IMAD R72, R66, 0x4, R67 ;  /* 0x000000044248a824 */ /* 0x000fe400078e0243 */
[----:B------:R-:W-:Y:S01]  /*4720*/  @!P2 IMAD.MOV.U32 R66, RZ, RZ, R33 ;  /* 0x000000ffff42a224 */ /* 0x000fe200078e0021 */
[C---:B------:R-:W-:Y:S02]  /*4730*/  LOP3.LUT P0, R33, R43.reuse, 0x20, RZ, 0xc0, !PT ;  /* 0x000000202b217812 */ /* 0x040fe4000780c0ff */
[----:B------:R-:W-:Y:S01]  /*4740*/  LOP3.LUT P6, R43, R43, 0x40, RZ, 0xc0, !PT ;  /* 0x000000402b2b7812 */ /* 0x000fe200078cc0ff */
[C---:B------:R-:W-:Y:S01]  /*4750*/  @!P1 VIADD R69, R66.reuse, 0x1 ;  /* 0x0000000142459836 */ /* 0x040fe20000000000 */
[----:B------:R-:W-:Y:S01]  /*4760*/  @!P2 STS [R72+0x800], R51 ;  /* 0x000800334800a388 */ /* 0x000fe20000000800 */
[----:B------:R-:W-:-:S02]  /*4770*/  @!P1 IMAD R74, R66, 0x4, R67 ;  /* 0x00000004424a9824 */ /* 0x000fc400078e0243 */
[----:B------:R-:W-:-:S03]  /*4780*/  @!P1 IMAD.MOV.U32 R66, RZ, RZ, R69 ;  /* 0x000000ffff429224 */ /* 0x000fc600078e0045 */
[----:B------:R-:W-:Y:S03]  /*4790*/  @!P1 STS [R74+0x800], R49 ;  /* 0x000800314a009388 */ /* 0x000fe60000000800 */
[C---:B------:R-:W-:Y:S02]  /*47a0*/  @P0 VIADD R69, R66.reuse, 0x1 ;  /* 0x0000000142450836 */ /* 0x040fe40000000000 */
[----:B------:R-:W-:Y:S02]  /*47b0*/  @P0 IMAD R76, R66, 0x4, R67 ;  /* 0x00000004424c0824 */ /* 0x000fe400078e0243 */
[----:B------:R-:W-:-:S03]  /*47c0*/  @P0 IMAD.MOV.U32 R66, RZ, RZ, R69 ;  /* 0x000000ffff420224 */ /* 0x000fc600078e0045 */
[----:B------:R-:W-:Y:S01]  /*47d0*/  @P0 STS [R76+0x800], R47 ;  /* 0x0008002f4c000388 */ /* 0x000fe20000000800 */
[C---:B0-----:R-:W-:Y:S02]  /*47e0*/  @P6 IMAD R58, R66.reuse, 0x4, R67 ;  /* 0x00000004423a6824 */ /* 0x041fe400078e0243 */
[----:B------:R-:W-:-:S03]  /*47f0*/  @P6 VIADD R37, R66, 0x1 ;  /* 0x0000000142256836 */ /* 0x000fc60000000000 */
[----:B------:R0:W-:Y:S01]  /*4800*/  @P6 STS [R58+0x800], R45 ;  /* 0x0008002d3a006388 */ /* 0x0001e20000000800 */
[----:B------:R-:W-:Y:S01]  /*4810*/  @P6 IMAD.MOV.U32 R66, RZ, RZ, R37 ;  /* 0x000000ffff426224 */ /* 0x000fe200078e0025 */
[----:B-1----:R-:W-:-:S13]  /*4820*/  LOP3.LUT P6, R36, R19, 0x80, RZ, 0xc0, !PT ;  /* 0x0000008013247812 */ /* 0x002fda00078cc0ff */
[C---:B------:R-:W-:Y:S02]  /*4830*/  @P6 IMAD R55, R66.reuse, 0x4, R67 ;  /* 0x0000000442376824 */ /* 0x040fe400078e0243 */
[----:B------:R-:W-:-:S03]  /*4840*/  @P6 VIADD R37, R66, 0x1 ;  /* 0x0000000142256836 */ /* 0x000fc60000000000 */
[----:B------:R1:W-:Y:S01]  /*4850*/  @P6 STS [R55+0x800], R42 ;  /* 0x0008002a37006388 */ /* 0x0003e20000000800 */
[----:B------:R-:W-:Y:S01]  /*4860*/  @P6 IMAD.MOV.U32 R66, RZ, RZ, R37 ;  /* 0x000000ffff426224 */ /* 0x000fe200078e0025 */
[----:B------:R-:W-:-:S13]  /*4870*/  LOP3.LUT P6, R37, R19, 0x100, RZ, 0xc0, !PT ;  /* 0x0000010013257812 */ /* 0x000fda00078cc0ff */
[C---:B--2---:R-:W-:Y:S02]  /*4880*/  @P6 IMAD R70, R66.reuse, 0x4, R67 ;  /* 0x0000000442466824 */ /* 0x044fe400078e0243 */
[----:B------:R-:W-:-:S03]  /*4890*/  @P6 VIADD R19, R66, 0x1 ;  /* 0x0000000142136836 */ /* 0x000fc60000000000 */
[----:B------:R2:W-:Y:S01]  /*48a0*/  @P6 STS [R70+0x800], R5 ;  /* 0x0008000546006388 */ /* 0x0005e20000000800 */
[----:B------:R-:W-:Y:S01]  /*48b0*/  @P6 IMAD.MOV.U32 R66, RZ, RZ, R19 ;  /* 0x000000ffff426224 */ /* 0x000fe200078e0013 */
[----:B------:R-:W-:-:S13]  /*48c0*/  LOP3.LUT P6, R19, R21, 0x200, RZ, 0xc0, !PT ;  /* 0x0000020015137812 */ /* 0x000fda00078cc0ff */
[C---:B0-----:R-:W-:Y:S02]  /*48d0*/  @P6 IMAD R58, R66.reuse, 0x4, R67 ;  /* 0x00000004423a6824 */ /* 0x041fe400078e0243 */
[----:B------:R-:W-:-:S03]  /*48e0*/  @P6 VIADD R45, R66, 0x1 ;  /* 0x00000001422d6836 */ /* 0x000fc60000000000 */
[----:B------:R0:W-:Y:S01]  /*48f0*/  @P6 STS [R58+0x800], R7 ;  /* 0x000800073a006388 */ /* 0x0001e20000000800 */
[----:B------:R-:W-:Y:S01]  /*4900*/  @P6 IMAD.MOV.U32 R66, RZ, RZ, R45 ;  /* 0x000000ffff426224 */ /* 0x000fe200078e002d */
[----:B------:R-:W-:-:S13]  /*4910*/  LOP3.LUT P6, R21, R21, 0x400, RZ, 0xc0, !PT ;  /* 0x0000040015157812 */ /* 0x000fda00078cc0ff */
[C---:B------:R-:W-:Y:S02]  /*4920*/  @P6 IMAD R45, R66.reuse, 0x4, R67 ;  /* 0x00000004422d6824 */ /* 0x040fe400078e0243 */
[----:B-1----:R-:W-:-:S03]  /*4930*/  @P6 VIADD R42, R66, 0x1 ;  /* 0x00000001422a6836 */ /* 0x002fc60000000000 */
[----:B------:R1:W-:Y:S01]  /*4940*/  @P6 STS [R45+0x800], R8 ;  /* 0x000800082d006388 */ /* 0x0003e20000000800 */
[----:B------:R-:W-:Y:S01]  /*4950*/  @P6 IMAD.MOV.U32 R66, RZ, RZ, R42 ;  /* 0x000000ffff426224 */ /* 0x000fe200078e002a */
[----:B------:R-:W-:-:S13]  /*4960*/  LOP3.LUT P6, R42, R22, 0x800, RZ, 0xc0, !PT ;  /* 0x00000800162a7812 */ /* 0x000fda00078cc0ff */
[C---:B------:R-:W-:Y:S02]  /*4970*/  @P6 IMAD R47, R66.reuse, 0x4, R67 ;  /* 0x00000004422f6824 */ /* 0x040fe400078e0243 */
[----:B--2---:R-:W-:-:S03]  /*4980*/  @P6 VIADD R5, R66, 0x1 ;  /* 0x0000000142056836 */ /* 0x004fc60000000000 */
[----:B------:R-:W-:Y:S01]  /*4990*/  @P6 STS [R47+0x800], R10 ;  /* 0x0008000a2f006388 */ /* 0x000fe20000000800 */
[----:B------:R-:W-:Y:S01]  /*49a0*/  @P6 IMAD.MOV.U32 R66, RZ, RZ, R5 ;  /* 0x000000ffff426224 */ /* 0x000fe200078e0005 */
[----:B------:R-:W-:-:S13]  /*49b0*/  LOP3.LUT P6, R22, R22, 0x1000, RZ, 0xc0, !PT ;  /* 0x0000100016167812 */ /* 0x000fda00078cc0ff */
[C---:B0-----:R-:W-:Y:S02]  /*49c0*/  @P6 IMAD R58, R66.reuse, 0x4, R67 ;  /* 0x00000004423a6824 */ /* 0x041fe400078e0243 */
[----:B------:R-:W-:-:S03]  /*49d0*/  @P6 VIADD R5, R66, 0x1 ;  /* 0x0000000142056836 */ /* 0x000fc60000000000 */
[----:B------:R0:W-:Y:S01]  /*49e0*/  @P6 STS [R58+0x800], R11 ;  /* 0x0008000b3a006388 */ /* 0x0001e20000000800 */
[----:B------:R-:W-:Y:S01]  /*49f0*/  @P6 IMAD.MOV.U32 R66, RZ, RZ, R5 ;  /* 0x000000ffff426224 */ /* 0x000fe200078e0005 */
[----:B------:R-:W-:-:S13]  /*4a00*/  LOP3.LUT P6, R5, R23, 0x2000, RZ, 0xc0, !PT ;  /* 0x0000200017057812 */ /* 0x000fda00078cc0ff */
[C---:B-1----:R-:W-:Y:S02]  /*4a10*/  @P6 IMAD R8, R66.reuse, 0x4, R67 ;  /* 0x0000000442086824 */ /* 0x042fe400078e0243 */
[----:B------:R-:W-:-:S03]  /*4a20*/  @P6 VIADD R7, R66, 0x1 ;  /* 0x0000000142076836 */ /* 0x000fc60000000000 */
[----:B------:R1:W-:Y:S01]  /*4a30*/  @P6 STS [R8+0x800], R13 ;  /* 0x0008000d08006388 */ /* 0x0003e20000000800 */
[----:B------:R-:W-:Y:S01]  /*4a40*/  @P6 IMAD.MOV.U32 R66, RZ, RZ, R7 ;  /* 0x000000ffff426224 */ /* 0x000fe200078e0007 */
[----:B------:R-:W-:-:S13]  /*4a50*/  LOP3.LUT P6, R23, R23, 0x4000, RZ, 0xc0, !PT ;  /* 0x0000400017177812 */ /* 0x000fda00078cc0ff */
[C---:B------:R-:W-:Y:S02]  /*4a60*/  @P6 IMAD R45, R66.reuse, 0x4, R67 ;  /* 0x00000004422d6824 */ /* 0x040fe400078e0243 */
        /* <DEDUP_REMOVED lines=19> */
[----:B0-----:R-:W-:-:S05]  /*4ba0*/  @P6 IMAD R11, R66, 0x4, R67 ;  /* 0x00000004420b6824 */ /* 0x001fca00078e0243 */
[----:B------:R1:W-:Y:S01]  /*4bb0*/  @P6 STS [R11+0x800], R40 ;  /* 0x000800280b006388 */ /* 0x0003e20000000800 */
[----:B------:R-:W-:Y:S01]  /*4bc0*/  BAR.SYNC.DEFER_BLOCKING 0x0 ;  /* 0x0000000000007b1d */ /* 0x000fe20000010000 */
[----:B---3--:R-:W-:-:S13]  /*4bd0*/  ISETP.GE.AND P6, PT, R68, R34, PT ;  /* 0x000000224400720c */ /* 0x008fda0003fc6270 */
[----:B-1----:R-:W-:Y:S05]  /*4be0*/  @P6 BRA `(.L_x_49) ;  /* 0x0000000800286947 */ /* 0x002fea0003800000 */
[----:B------:R-:W-:Y:S01]  /*4bf0*/  IMAD.MOV.U32 R13, RZ, RZ, R68 ;  /* 0x000000ffff0d7224 */ /* 0x000fe200078e0044 */
[----:B------:R-:W-:Y:S04]  /*4c00*/  BSSY.RECONVERGENT B1, `(.L_x_50) ;  /* 0x0000022000017945 */ /* 0x000fe80003800200 */
[----:B------:R-:W-:-:S05]  /*4c10*/  LOP3.LUT R11, RZ, R13, RZ, 0x33, !PT ;  /* 0x0000000dff0b7212 */ /* 0x000fca00078e33ff */
[----:B------:R-:W-:-:S05]  /*4c20*/  IMAD.IADD R11, R11, 0x1, R34 ;  /* 0x000000010b0b7824 */ /* 0x000fca00078e0222 */
[----:B------:R-:W-:-:S04]  /*4c30*/  LOP3.LUT R11, R11, 0x600, RZ, 0xc0, !PT ;  /* 0x000006000b0b7812 */ /* 0x000fc800078ec0ff */
[----:B------:R-:W-:Y:S02]  /*4c40*/  ISETP.NE.AND P6, PT, R11, 0x600, PT ;  /* 0x000006000b00780c */ /* 0x000fe40003fc5270 */
[----:B------:R-:W-:-:S05]  /*4c50*/  LOP3.LUT R11, RZ, R68, RZ, 0x33, !PT ;  /* 0x00000044ff0b7212 */ /* 0x000fca00078e33ff */
[----:B------:R-:W-:-:S06]  /*4c60*/  IMAD.IADD R40, R11, 0x1, R34 ;  /* 0x000000010b287824 */ /* 0x000fcc00078e0222 */
[----:B------:R-:W-:Y:S05]  /*4c70*/  @!P6 BRA `(.L_x_51) ;  /* 0x000000000068e947 */ /* 0x000fea0003800000 */
[----:B------:R-:W-:Y:S01]  /*4c80*/  LOP3.LUT R11, RZ, R68, RZ, 0x33, !PT ;  /* 0x00000044ff0b7212 */ /* 0x000fe200078e33ff */
[----:B------:R-:W0:Y:S01]  /*4c90*/  LDCU.64 UR4, c[0x0][0x3b0] ;  /* 0x00007600ff0477ac */ /* 0x000e220008000a00 */
[C---:B------:R-:W-:Y:S01]  /*4ca0*/  IADD3 R45, P6, PT, R68.reuse, R38, RZ ;  /* 0x00000026442d7210 */ /* 0x040fe20007fde0ff */
[----:B------:R-:W-:Y:S02]  /*4cb0*/  IMAD R13, R68, 0x4, R67 ;  /* 0x00000004440d7824 */ /* 0x000fe400078e0243 */
[----:B------:R-:W-:Y:S02]  /*4cc0*/  IMAD.IADD R10, R11, 0x1, R34 ;  /* 0x000000010b0a7824 */ /* 0x000fe400078e0222 */
[----:B------:R-:W-:-:S03]  /*4cd0*/  IMAD.X R14, RZ, RZ, R39, P6 ;  /* 0x000000ffff0e7224 */ /* 0x000fc600030e0627 */
[C---:B------:R-:W-:Y:S02]  /*4ce0*/  LOP3.LUT R11, R10.reuse, 0x600, RZ, 0xc0, !PT ;  /* 0x000006000a0b7812 */ /* 0x040fe400078ec0ff */
[----:B------:R-:W-:-:S03]  /*4cf0*/  LEA.HI R10, R10, 0x1, RZ, 0x17 ;  /* 0x000000010a0a7811 */ /* 0x000fc600078fb8ff */
[----:B------:R-:W-:Y:S01]  /*4d00*/  VIADD R11, R11, 0x200 ;  /* 0x000002000b0b7836 */ /* 0x000fe20000000000 */
[----:B------:R-:W-:Y:S02]  /*4d10*/  LOP3.LUT R10, R10, 0x3, RZ, 0xc0, !PT ;  /* 0x000000030a0a7812 */ /* 0x000fe400078ec0ff */
[----:B0-----:R-:W-:Y:S02]  /*4d20*/  LEA R20, P6, R45, UR4, 0x2 ;  /* 0x000000042d147c11 */ /* 0x001fe4000f8c10ff */
[----:B------:R-:W-:Y:S01]  /*4d30*/  LOP3.LUT R11, R11, 0x600, RZ, 0xc0, !PT ;  /* 0x000006000b0b7812 */ /* 0x000fe200078ec0ff */
[----:B------:R-:W-:Y:S01]  /*4d40*/  IMAD.MOV R16, RZ, RZ, -R10 ;  /* 0x000000ffff107224 */ /* 0x000fe200078e0a0a */
[----:B------:R-:W-:Y:S01]  /*4d50*/  LEA.HI.X R45, R45, UR5, R14, 0x2, P6 ;  /* 0x000000052d2d7c11 */ /* 0x000fe2000b0f140e */
[----:B------:R-:W-:Y:S02]  /*4d60*/  VIADD R14, R13, 0x800 ;  /* 0x000008000d0e7836 */ /* 0x000fe40000000000 */
[----:B------:R-:W-:-:S07]  /*4d70*/  IMAD.IADD R13, R11, 0x1, R68 ;  /* 0x000000010b0d7824 */ /* 0x000fce00078e0244 */
.L_x_52:
[----:B0-----:R0:W1:Y:S01]  /*4d80*/  LDS R17, [R14] ;  /* 0x000000000e117984 */ /* 0x0010620000000800 */
[----:B------:R-:W-:Y:S01]  /*4d90*/  IMAD.MOV.U32 R10, RZ, RZ, R20 ;  /* 0x000000ffff0a7224 */ /* 0x000fe200078e0014 */
[----:B------:R-:W-:Y:S01]  /*4da0*/  IADD3 R20, P6, PT, R20, 0x800, RZ ;  /* 0x0000080014147810 */ /* 0x000fe20007fde0ff */
[--C-:B------:R-:W-:Y:S02]  /*4db0*/  IMAD.MOV.U32 R11, RZ, RZ, R45.reuse ;  /* 0x000000ffff0b7224 */ /* 0x100fe400078e002d */
[----:B------:R-:W-:Y:S02]  /*4dc0*/  VIADD R16, R16, 0x1 ;  /* 0x0000000110107836 */ /* 0x000fe40000000000 */
[----:B------:R-:W-:Y:S02]  /*4dd0*/  IMAD.X R45, RZ, RZ, R45, P6 ;  /* 0x000000ffff2d7224 */ /* 0x000fe400030e062d */
[----:B0-----:R-:W-:Y:S01]  /*4de0*/  VIADD R14, R14, 0x800 ;  /* 0x000008000e0e7836 */ /* 0x001fe20000000000 */
[----:B------:R-:W-:Y:S01]  /*4df0*/  ISETP.NE.AND P6, PT, R16, RZ, PT ;  /* 0x000000ff1000720c */ /* 0x000fe20003fc5270 */
[----:B-1----:R0:W-:-:S12]  /*4e00*/  STG.E desc[UR6][R10.64], R17 ;  /* 0x000000110a007986 */ /* 0x0021d8000c101906 */
[----:B------:R-:W-:Y:S05]  /*4e10*/  @P6 BRA `(.L_x_52) ;  /* 0xfffffffc00d86947 */ /* 0x000fea000383ffff */
.L_x_51:
[----:B------:R-:W-:Y:S05]  /*4e20*/  BSYNC.RECONVERGENT B1 ;  /* 0x0000000000017941 */ /* 0x000fea0003800200 */
.L_x_50:
[----:B------:R-:W-:-:S13]  /*4e30*/  ISETP.GE.U32.AND P6, PT, R40, 0x600, PT ;  /* 0x000006002800780c */ /* 0x000fda0003fc6070 */
[----:B------:R-:W-:Y:S05]  /*4e40*/  @!P6 BRA `(.L_x_49) ;  /* 0x000000040090e947 */ /* 0x000fea0003800000 */
[----:B------:R-:W1:Y:S01]  /*4e50*/  LDCU.64 UR4, c[0x0][0x3b0] ;  /* 0x00007600ff0477ac */ /* 0x000e620008000a00 */
[----:B0-----:R-:W-:Y:S01]  /*4e60*/  IADD3 R11, P6, PT, R13, R38, RZ ;  /* 0x000000260d0b7210 */ /* 0x001fe20007fde0ff */
[----:B------:R-:W-:Y:S01]  /*4e70*/  BSSY.RECONVERGENT B1, `(.L_x_53) ;  /* 0x000003a000017945 */ /* 0x000fe20003800200 */
[----:B------:R-:W-:Y:S02]  /*4e80*/  P2R R16, PR, RZ, 0x1 ;  /* 0x00000001ff107803 */ /* 0x000fe40000000000 */
[----:B------:R-:W-:Y:S01]  /*4e90*/  PLOP3.LUT P0, PT, PT, PT, PT, 0x80, 0x8 ;  /* 0x000000000008781c */ /* 0x000fe20003f0f070 */
[----:B------:R-:W-:-:S03]  /*4ea0*/  IMAD.X R14, RZ, RZ, R39, P6 ;  /* 0x000000ffff0e7224 */ /* 0x000fc600030e0627 */
[----:B------:R-:W-:Y:S02]  /*4eb0*/  P2R R40, PR, RZ, 0x1 ;  /* 0x00000001ff287803 */ /* 0x000fe40000000000 */
[----:B------:R-:W-:Y:S02]  /*4ec0*/  ISETP.NE.AND P0, PT, R16, RZ, PT ;  /* 0x000000ff1000720c */ /* 0x000fe40003f05270 */
[----:B-1----:R-:W-:-:S04]  /*4ed0*/  LEA R10, P6, R11, UR4, 0x2 ;  /* 0x000000040b0a7c11 */ /* 0x002fc8000f8c10ff */
[----:B------:R-:W-:Y:S01]  /*4ee0*/  LEA.HI.X R11, R11, UR5, R14, 0x2, P6 ;  /* 0x000000050b0b7c11 */ /* 0x000fe2000b0f140e */
[----:B------:R-:W-:Y:S01]  /*4ef0*/  IMAD.IADD R14, R34, 0x1, -R13 ;  /* 0x00000001220e7824 */ /* 0x000fe200078e0a0d */
[----:B------:R-:W-:-:S05]  /*4f00*/  IADD3 R10, P6, PT, R10, 0x1000, RZ ;  /* 0x000010000a0a7810 */ /* 0x000fca0007fde0ff */
[----:B------:R-:W-:Y:S01]  /*4f10*/  IMAD.X R11, RZ, RZ, R11, P6 ;  /* 0x000000ffff0b7224 */ /* 0x000fe200030e060b */
[----:B------:R-:W-:Y:S01]  /*4f20*/  ISETP.GT.AND P6, PT, R14, 0x1800, PT ;  /* 0x000018000e00780c */ /* 0x000fe20003fc4270 */
[----:B------:R-:W-:-:S04]  /*4f30*/  IMAD R14, R13, 0x4, R67 ;  /* 0x000000040d0e7824 */ /* 0x000fc800078e0243 */
[----:B------:R-:W-:-:S08]  /*4f40*/  VIADD R14, R14, 0x2000 ;  /* 0x000020000e0e7836 */ /* 0x000fd00000000000 */
[----:B------:R-:W-:Y:S05]  /*4f50*/  @!P6 BRA `(.L_x_54) ;  /* 0x0000000000ace947 */ /* 0x000fea0003800000 */
[----:B------:R-:W-:Y:S01]  /*4f60*/  PLOP3.LUT P6, PT, PT, PT, PT, 0x8, 0x80 ;  /* 0x000000000080781c */ /* 0x000fe20003fce170 */
[----:B------:R-:W-:-:S03]  /*4f70*/  VIADD R20, R34, 0xffffe800 ;  /* 0xffffe80022147836 */ /* 0x000fc60000000000 */
[----:B------:R-:W-:-:S09]  /*4f80*/  P2R R40, PR, RZ, 0x40 ;  /* 0x00000040ff287803 */ /* 0x000fd20000000000 */
.L_x_55:
[----:B------:R-:W0:Y:S01]  /*4f90*/  LDS R17, [R14+-0x1800] ;  /* 0xffe800000e117984 */ /* 0x000e220000000800 */
[----:B------:R-:W-:Y:S01]  /*4fa0*/  IADD3 R16, P6, PT, R10, 0x8000, RZ ;  /* 0x000080000a107810 */ /* 0x000fe20007fde0ff */
[----:B------:R-:W-:Y:S02]  /*4fb0*/  VIADD R13, R13, 0x2000 ;  /* 0x000020000d0d7836 */ /* 0x000fe40000000000 */
[----:B------:R-:W1:Y:S02]  /*4fc0*/  LDS R45, [R14+-0x1000] ;  /* 0xfff000000e2d7984 */ /* 0x000e640000000800 */
[----:B------:R-:W-:Y:S01]  /*4fd0*/  IMAD.X R83, RZ, RZ, R11, P6 ;  /* 0x000000ffff537224 */ /* 0x000fe200030e060b */
[----:B------:R-:W-:Y:S01]  /*4fe0*/  ISETP.GE.AND P6, PT, R13, R20, PT ;  /* 0x000000140d00720c */ /* 0x000fe20003fc6270 */
[----:B------:R-:W2:Y:S04]  /*4ff0*/  LDS R47, [R14+-0x800] ;  /* 0xfff800000e2f7984 */ /* 0x000ea80000000800 */
[----:B------:R-:W3:Y:S04]  /*5000*/  LDS R49, [R14] ;  /* 0x000000000e317984 */ /* 0x000ee80000000800 */
[----:B------:R-:W4:Y:S04]  /*5010*/  LDS R51, [R14+0x800] ;  /* 0x000800000e337984 */ /* 0x000f280000000800 */
[----:B------:R-:W5:Y:S04]  /*5020*/  LDS R53, [R14+0x1000] ;  /* 0x001000000e357984 */ /* 0x000f680000000800 */
[----:B------:R-:W5:Y:S04]  /*5030*/  LDS R55, [R14+0x1800] ;  /* 0x001800000e377984 */ /* 0x000f680000000800 */
[----:B------:R-:W5:Y:S04]  /*5040*/  LDS R69, [R14+0x2000] ;  /* 0x002000000e457984 */ /* 0x000f680000000800 */
[----:B------:R-:W5:Y:S04]  /*5050*/  LDS R71, [R14+0x2800] ;  /* 0x002800000e477984 */ /* 0x000f680000000800 */
[----:B------:R-:W5:Y:S04]  /*5060*/  LDS R73, [R14+0x3000] ;  /* 0x003000000e497984 */ /* 0x000f680000000800 */
[----:B0-----:R-:W-:Y:S04]  /*5070*/  STG.E desc[UR6][R10.64+-0x1000], R17 ;  /* 0xfff000110a007986 */ /* 0x001fe8000c101906 */
[----:B-1----:R-:W-:Y:S04]  /*5080*/  STG.E desc[UR6][R10.64+-0x800], R45 ;  /* 0xfff8002d0a007986 */ /* 0x002fe8000c101906 */
[----:B------:R-:W0:Y:S04]  /*5090*/  LDS R75, [R14+0x3800] ;  /* 0x003800000e4b7984 */ /* 0x000e280000000800 */
[----:B------:R-:W1:Y:S04]  /*50a0*/  LDS R17, [R14+0x4000] ;  /* 0x004000000e117984 */ /* 0x000e680000000800 */
[----:B------:R-:W1:Y:S04]  /*50b0*/  LDS R45, [R14+0x4800] ;  /* 0x004800000e2d7984 */ /* 0x000e680000000800 */
[----:B------:R-:W1:Y:S04]  /*50c0*/  LDS R77, [R14+0x5000] ;  /* 0x005000000e4d7984 */ /* 0x000e680000000800 */
[----:B------:R-:W1:Y:S04]  /*50d0*/  LDS R79, [R14+0x5800] ;  /* 0x005800000e4f7984 */ /* 0x000e680000000800 */
[----:B------:R4:W1:Y:S04]  /*50e0*/  LDS R81, [R14+0x6000] ;  /* 0x006000000e517984 */ /* 0x0008680000000800 */
[----:B--2---:R-:W-:Y:S04]  /*50f0*/  STG.E desc[UR6][R10.64], R47 ;  /* 0x0000002f0a007986 */ /* 0x004fe8000c101906 */
[----:B---3--:R-:W-:Y:S01]  /*5100*/  STG.E desc[UR6][R10.64+0x800], R49 ;  /* 0x000800310a007986 */ /* 0x008fe2000c101906 */
[----:B----4-:R-:W-:-:S03]  /*5110*/  VIADD R14, R14, 0x8000 ;  /* 0x000080000e0e7836 */ /* 0x010fc60000000000 */
[----:B------:R-:W-:Y:S04]  /*5120*/  STG.E desc[UR6][R10.64+0x1000], R51 ;  /* 0x001000330a007986 */ /* 0x000fe8000c101906 */
[----:B-----5:R-:W-:Y:S04]  /*5130*/  STG.E desc[UR6][R10.64+0x1800], R53 ;  /* 0x001800350a007986 */ /* 0x020fe8000c101906 */
[----:B------:R-:W-:Y:S04]  /*5140*/  STG.E desc[UR6][R10.64+0x2000], R55 ;  /* 0x002000370a007986 */ /* 0x000fe8000c101906 */
[----:B------:R-:W-:Y:S04]  /*5150*/  STG.E desc[UR6][R10.64+0x2800], R69 ;  /* 0x002800450a007986 */ /* 0x000fe8000c101906 */
[----:B------:R-:W-:Y:S04]  /*5160*/  STG.E desc[UR6][R10.64+0x3000], R71 ;  /* 0x003000470a007986 */ /* 0x000fe8000c101906 */
[----:B------:R-:W-:Y:S04]  /*5170*/  STG.E desc[UR6][R10.64+0x3800], R73 ;  /* 0x003800490a007986 */ /* 0x000fe8000c101906 */
[----:B0-----:R-:W-:Y:S04]  /*5180*/  STG.E desc[UR6][R10.64+0x4000], R75 ;  /* 0x0040004b0a007986 */ /* 0x001fe8000c101906 */
[----:B-1----:R-:W-:Y:S04]  /*5190*/  STG.E desc[UR6][R10.64+0x4800], R17 ;  /* 0x004800110a007986 */ /* 0x002fe8000c101906 */
[----:B------:R-:W-:Y:S04]  /*51a0*/  STG.E desc[UR6][R10.64+0x5000], R45 ;  /* 0x0050002d0a007986 */ /* 0x000fe8000c101906 */
[----:B------:R-:W-:Y:S04]  /*51b0*/  STG.E desc[UR6][R10.64+0x5800], R77 ;  /* 0x0058004d0a007986 */ /* 0x000fe8000c101906 */
[----:B------:R-:W-:Y:S04]  /*51c0*/  STG.E desc[UR6][R10.64+0x6000], R79 ;  /* 0x0060004f0a007986 */ /* 0x000fe8000c101906 */
[----:B------:R0:W-:Y:S02]  /*51d0*/  STG.E desc[UR6][R10.64+0x6800], R81 ;  /* 0x006800510a007986 */ /* 0x0001e4000c101906 */
[----:B0-----:R-:W-:-:S02]  /*51e0*/  IMAD.MOV.U32 R10, RZ, RZ, R16 ;  /* 0x000000ffff0a7224 */ /* 0x001fc400078e0010 */
[----:B------:R-:W-:Y:S01]  /*51f0*/  IMAD.MOV.U32 R11, RZ, RZ, R83 ;  /* 0x000000ffff0b7224 */ /* 0x000fe200078e0053 */
[----:B------:R-:W-:Y:S06]  /*5200*/  @!P6 BRA `(.L_x_55) ;  /* 0xfffffffc0060e947 */ /* 0x000fec000383ffff */
.L_x_54:
[----:B------:R-:W-:Y:S05]  /*5210*/  BSYNC.RECONVERGENT B1 ;  /* 0x0000000000017941 */ /* 0x000fea0003800200 */
.L_x_53:
[----:B------:R-:W-:Y:S01]  /*5220*/  IMAD.IADD R16, R34, 0x1, -R13 ;  /* 0x0000000122107824 */ /* 0x000fe200078e0a0d */
[----:B------:R-:W-:Y:S04]  /*5230*/  BSSY.RECONVERGENT B1, `(.L_x_56) ;  /* 0x000001b000017945 */ /* 0x000fe80003800200 */
[----:B------:R-:W-:-:S13]  /*5240*/  ISETP.GT.AND P6, PT, R16, 0x800, PT ;  /* 0x000008001000780c */ /* 0x000fda0003fc4270 */
[----:B------:R-:W-:Y:S05]  /*5250*/  @!P6 BRA `(.L_x_57) ;  /* 0x000000000060e947 */ /* 0x000fea0003800000 */
[----:B------:R-:W0:Y:S01]  /*5260*/  LDS R17, [R14+-0x1800] ;  /* 0xffe800000e117984 */ /* 0x000e220000000800 */
[----:B------:R-:W-:Y:S01]  /*5270*/  IADD3 R16, P6, PT, R10, 0x4000, RZ ;  /* 0x000040000a107810 */ /* 0x000fe20007fde0ff */
[----:B------:R-:W-:Y:S02]  /*5280*/  VIADD R13, R13, 0x1000 ;  /* 0x000010000d0d7836 */ /* 0x000fe40000000000 */
[----:B------:R-:W1:Y:S02]  /*5290*/  LDS R45, [R14+-0x1000] ;  /* 0xfff000000e2d7984 */ /* 0x000e640000000800 */
[----:B------:R-:W-:Y:S01]  /*52a0*/  IMAD.X R71, RZ, RZ, R11, P6 ;  /* 0x000000ffff477224 */ /* 0x000fe200030e060b */
[----:B------:R-:W-:Y:S01]  /*52b0*/  PLOP3.LUT P6, PT, PT, PT, PT, 0x8, 0x80 ;  /* 0x000000000080781c */ /* 0x000fe20003fce170 */
[----:B------:R-:W2:Y:S03]  /*52c0*/  LDS R47, [R14+-0x800] ;  /* 0xfff800000e2f7984 */ /* 0x000ea60000000800 */
[----:B------:R-:W-:Y:S01]  /*52d0*/  P2R R40, PR, RZ, 0x40 ;  /* 0x00000040ff287803 */ /* 0x000fe20000000000 */
[----:B------:R-:W3:Y:S04]  /*52e0*/  LDS R49, [R14] ;  /* 0x000000000e317984 */ /* 0x000ee80000000800 */
[----:B------:R-:W4:Y:S04]  /*52f0*/  LDS R51, [R14+0x800] ;  /* 0x000800000e337984 */ /* 0x000f280000000800 */
[----:B------:R-:W5:Y:S04]  /*5300*/  LDS R53, [R14+0x1000] ;  /* 0x001000000e357984 */ /* 0x000f680000000800 */
[----:B------:R-:W5:Y:S04]  /*5310*/  LDS R55, [R14+0x1800] ;  /* 0x001800000e377984 */ /* 0x000f680000000800 */
[----:B------:R0:W5:Y:S02]  /*5320*/  LDS R69, [R14+0x2000] ;  /* 0x002000000e457984 */ /* 0x0001640000000800 */
[----:B0-----:R-:W-:-:S02]  /*5330*/  VIADD R14, R14, 0x4000 ;  /* 0x000040000e0e7836 */ /* 0x001fc40000000000 */
[----:B------:R-:W-:Y:S04]  /*5340*/  STG.E desc[UR6][R10.64+-0x1000], R17 ;  /* 0xfff000110a007986 */ /* 0x000fe8000c101906 */
[----:B-1----:R-:W-:Y:S04]  /*5350*/  STG.E desc[UR6][R10.64+-0x800], R45 ;  /* 0xfff8002d0a007986 */ /* 0x002fe8000c101906 */
[----:B--2---:R-:W-:Y:S04]  /*5360*/  STG.E desc[UR6][R10.64], R47 ;  /* 0x0000002f0a007986 */ /* 0x004fe8000c101906 */
[----:B---3--:R-:W-:Y:S04]  /*5370*/  STG.E desc[UR6][R10.64+0x800], R49 ;  /* 0x000800310a007986 */ /* 0x008fe8000c101906 */
[----:B----4-:R-:W-:Y:S04]  /*5380*/  STG.E desc[UR6][R10.64+0x1000], R51 ;  /* 0x001000330a007986 */ /* 0x010fe8000c101906 */
[----:B-----5:R-:W-:Y:S04]  /*5390*/  STG.E desc[UR6][R10.64+0x1800], R53 ;  /* 0x001800350a007986 */ /* 0x020fe8000c101906 */
[----:B------:R-:W-:Y:S04]  /*53a0*/  STG.E desc[UR6][R10.64+0x2000], R55 ;  /* 0x002000370a007986 */ /* 0x000fe8000c101906 */
[----:B------:R0:W-:Y:S02]  /*53b0*/  STG.E desc[UR6][R10.64+0x2800], R69 ;  /* 0x002800450a007986 */ /* 0x0001e4000c101906 */
[----:B0-----:R-:W-:-:S02]  /*53c0*/  IMAD.MOV.U32 R10, RZ, RZ, R16 ;  /* 0x000000ffff0a7224 */ /* 0x001fc400078e0010 */
[----:B------:R-:W-:-:S07]  /*53d0*/  IMAD.MOV.U32 R11, RZ, RZ, R71 ;  /* 0x000000ffff0b7224 */ /* 0x000fce00078e0047 */
.L_x_57:
[----:B------:R-:W-:Y:S05]  /*53e0*/  BSYNC.RECONVERGENT B1 ;  /* 0x0000000000017941 */ /* 0x000fea0003800200 */
.L_x_56:
[----:B------:R-:W-:-:S04]  /*53f0*/  ISETP.NE.AND P6, PT, R40, RZ, PT ;  /* 0x000000ff2800720c */ /* 0x000fc80003fc5270 */
[----:B------:R-:W-:-:S13]  /*5400*/  ISETP.LT.OR P6, PT, R13, R34, P6 ;  /* 0x000000220d00720c */ /* 0x000fda00037c1670 */
[----:B------:R-:W0:Y:S04]  /*5410*/  @P6 LDS R13, [R14+-0x1800] ;  /* 0xffe800000e0d6984 */ /* 0x000e280000000800 */
[----:B------:R-:W1:Y:S04]  /*5420*/  @P6 LDS R17, [R14+-0x1000] ;  /* 0xfff000000e116984 */ /* 0x000e680000000800 */
[----:B------:R-:W2:Y:S04]  /*5430*/  @P6 LDS R45, [R14+-0x800] ;  /* 0xfff800000e2d6984 */ /* 0x000ea80000000800 */
[----:B------:R-:W3:Y:S04]  /*5440*/  @P6 LDS R47, [R14] ;  /* 0x000000000e2f6984 */ /* 0x000ee80000000800 */
[----:B0-----:R4:W-:Y:S04]  /*5450*/  @P6 STG.E desc[UR6][R10.64+-0x1000], R13 ;  /* 0xfff0000d0a006986 */ /* 0x0019e8000c101906 */
[----:B-1----:R4:W-:Y:S04]  /*5460*/  @P6 STG.E desc[UR6][R10.64+-0x800], R17 ;  /* 0xfff800110a006986 */ /* 0x0029e8000c101906 */
[----:B--2---:R4:W-:Y:S04]  /*5470*/  @P6 STG.E desc[UR6][R10.64], R45 ;  /* 0x0000002d0a006986 */ /* 0x0049e8000c101906 */
[----:B---3--:R4:W-:Y:S02]  /*5480*/  @P6 STG.E desc[UR6][R10.64+0x800], R47 ;  /* 0x0008002f0a006986 */ /* 0x0089e4000c101906 */
.L_x_49:
[----:B------:R-:W-:Y:S05]  /*5490*/  BSYNC.RECONVERGENT B0 ;  /* 0x0000000000007941 */ /* 0x000fea0003800200 */
.L_x_48:
[----:B------:R-:W0:Y:S02]  /*54a0*/  LDCU.128 UR8, c[0x0][0x390] ;  /* 0x00007200ff0877ac */ /* 0x000e240008000c00 */
[----:B0---4-:R-:W-:-:S04]  /*54b0*/  IADD3 R10, P6, PT, R60, UR8, RZ ;  /* 0x000000083c0a7c10 */ /* 0x011fc8000ffde0ff */
[----:B------:R-:W-:Y:S02]  /*54c0*/  IADD3.X R11, PT, PT, R59, UR9, RZ, P6, !PT ;  /* 0x000000093b0b7c10 */ /* 0x000fe4000b7fe4ff */
[----:B------:R-:W-:-:S04]  /*54d0*/  IADD3 R16, P6, PT, R62, UR10, RZ ;  /* 0x0000000a3e107c10 */ /* 0x000fc8000ffde0ff */
[----:B------:R-:W-:Y:S02]  /*54e0*/  IADD3.X R17, PT, PT, R61, UR11, RZ, P6, !PT ;  /* 0x0000000b3d117c10 */ /* 0x000fe4000b7fe4ff */
[----:B------:R-:W-:-:S13]  /*54f0*/  ISETP.GE.AND P6, PT, R68, R65, PT ;  /* 0x000000414400720c */ /* 0x000fda0003fc6270 */
[----:B------:R0:W5:Y:S01]  /*5500*/  @!P6 LDG.E R58, desc[UR6][R10.64] ;  /* 0x000000060a3ae981 */ /* 0x000162000c1e1900 */
[----:B------:R-:W-:-:S03]  /*5510*/  VIADD R14, R68, 0x200 ;  /* 0x00000200440e7836 */ /* 0x000fc60000000000 */
[----:B------:R0:W5:Y:S02]  /*5520*/  @P6 LDG.E R58, desc[UR6][R16.64] ;  /* 0x00000006103a6981 */ /* 0x000164000c1e1900 */
[----:B------:R-:W-:-:S13]  /*5530*/  ISETP.GE.AND P6, PT, R14, R65, PT ;  /* 0x000000410e00720c */ /* 0x000fda0003fc6270 */
[----:B------:R0:W5:Y:S01]  /*5540*/  @P6 LDG.E R59, desc[UR6][R16.64+0x800] ;  /* 0x00080006103b6981 */ /* 0x000162000c1e1900 */
[----:B------:R-:W-:-:S03]  /*5550*/  LOP3.LUT R14, R68, 0x400, RZ, 0xfc, !PT ;  /* 0x00000400440e7812 */ /* 0x000fc600078efcff */
[----:B------:R0:W5:Y:S01]  /*5560*/  @!P6 LDG.E R59, desc[UR6][R10.64+0x800] ;  /* 0x000800060a3be981 */ /* 0x000162000c1e1900 */
[----:B------:R-:W-:-:S13]  /*5570*/  ISETP.GE.AND P6, PT, R14, R65, PT ;  /* 0x000000410e00720c */ /* 0x000fda0003fc6270 */
[----:B------:R0:W5:Y:S01]  /*5580*/  @P6 LDG.E R60, desc[UR6][R16.64+0x1000] ;  /* 0x00100006103c6981 */ /* 0x000162000c1e1900 */
[----:B------:R-:W-:-:S03]  /*5590*/  VIADD R14, R68, 0x600 ;  /* 0x00000600440e7836 */ /* 0x000fc60000000000 */
[----:B------:R0:W5:Y:S02]  /*55a0*/  @!P6 LDG.E R60, desc[UR6][R10.64+0x1000] ;  /* 0x001000060a3ce981 */ /* 0x000164000c1e1900 */
        /* <DEDUP_REMOVED lines=58> */
[----:B------:R-:W-:Y:S01]  /*5950*/  LOP3.LUT R49, R68, 0x2400, RZ, 0xfc, !PT ;  /* 0x0000240044317812 */ /* 0x000fe200078efcff */
[----:B------:R-:W-:Y:S02]  /*5960*/  BSSY.RECONVERGENT B0, `(.L_x_58) ;  /* 0x0000007000007945 */ /* 0x000fe40003800200 */
[----:B------:R0:W5:Y:S01]  /*5970*/  @!P6 LDG.E R47, desc[UR6][R10.64+0x8800] ;  /* 0x008800060a2fe981 */ /* 0x000162000c1e1900 */
[----:B------:R-:W-:-:S13]  /*5980*/  ISETP.GE.AND P6, PT, R49, R64, PT ;  /* 0x000000403100720c */ /* 0x000fda0003fc6270 */
[----:B0-----:R-:W-:Y:S05]  /*5990*/  @P6 BRA `(.L_x_59) ;  /* 0x00000000000c6947 */ /* 0x001fea0003800000 */
[----:B------:R-:W-:-:S13]  /*59a0*/  ISETP.GE.AND P6, PT, R49, R65, PT ;  /* 0x000000413100720c */ /* 0x000fda0003fc6270 */
[----:B------:R0:W5:Y:S04]  /*59b0*/  @!P6 LDG.E R49, desc[UR6][R10.64+0x9000] ;  /* 0x009000060a31e981 */ /* 0x000168000c1e1900 */
[----:B------:R0:W5:Y:S02]  /*59c0*/  @P6 LDG.E R49, desc[UR6][R16.64+0x9000] ;  /* 0x0090000610316981 */ /* 0x000164000c1e1900 */
.L_x_59:
[----:B------:R-:W-:Y:S05]  /*59d0*/  BSYNC.RECONVERGENT B0 ;  /* 0x0000000000007941 */ /* 0x000fea0003800200 */
.L_x_58:
[----:B------:R-:W-:Y:S01]  /*59e0*/  BAR.SYNC.DEFER_BLOCKING 0x0 ;  /* 0x0000000000007b1d */ /* 0x000fe20000010000 */
[--C-:B0-----:R-:W-:Y:S01]  /*59f0*/  IMAD R10, R68, 0x4, R67.reuse ;  /* 0x00000004440a7824 */ /* 0x101fe200078e0243 */
[----:B------:R-:W-:Y:S01]  /*5a00*/  ISETP.NE.AND P6, PT, R43, RZ, PT ;  /* 0x000000ff2b00720c */ /* 0x000fe20003fc5270 */
[--C-:B------:R-:W-:Y:S01]  /*5a10*/  @!P3 IMAD R57, R57, 0x4, R67.reuse ;  /* 0x000000043939b824 */ /* 0x100fe200078e0243 */
[----:B------:R-:W-:Y:S01]  /*5a20*/  LOP3.LUT R66, R66, 0xffffffdf, RZ, 0xc0, !PT ;  /* 0xffffffdf42427812 */ /* 0x000fe200078ec0ff */
[--C-:B------:R-:W-:Y:S02]  /*5a30*/  @!P5 IMAD R52, R52, 0x4, R67.reuse ;  /* 0x000000043434d824 */ /* 0x100fe400078e0243 */
[--C-:B------:R-:W-:Y:S02]  /*5a40*/  @!P2 IMAD R50, R50, 0x4, R67.reuse ;  /* 0x000000043232a824 */ /* 0x100fe400078e0243 */
[--C-:B------:R-:W-:Y:S02]  /*5a50*/  @!P4 IMAD R54, R54, 0x4, R67.reuse ;  /* 0x000000043636c824 */ /* 0x100fe400078e0243 */
[----:B------:R-:W-:-:S02]  /*5a60*/  @!P1 IMAD R48, R48, 0x4, R67 ;  /* 0x0000000430309824 */ /* 0x000fc400078e0243 */
[--C-:B------:R-:W-:Y:S02]  /*5a70*/  @P0 IMAD R46, R46, 0x4, R67.reuse ;  /* 0x000000042e2e0824 */ /* 0x100fe400078e0243 */
[----:B------:R-:W-:Y:S02]  /*5a80*/  @P6 LOP3.LUT R66, R66, 0x20, RZ, 0xfc, !PT ;  /* 0x0000002042426812 */ /* 0x000fe400078efcff */
[----:B------:R-:W-:Y:S02]  /*5a90*/  ISETP.GE.AND P6, PT, R56, R63, PT ;  /* 0x0000003f3800720c */ /* 0x000fe40003fc6270 */
[----:B------:R-:W-:Y:S01]  /*5aa0*/  LOP3.LUT R66, R66, 0xffffffef, RZ, 0xc0, !PT ;  /* 0xffffffef42427812 */ /* 0x000fe200078ec0ff */
[----:B-----5:R-:W-:Y:S04]  /*5ab0*/  STS [R10+0x800], R58 ;  /* 0x0008003a0a007388 */ /* 0x020fe80000000800 */
[----:B------:R-:W-:Y:S06]  /*5ac0*/  STS [R10+0x1000], R59 ;  /* 0x0010003b0a007388 */ /* 0x000fec0000000800 */
[C---:B------:R-:W-:Y:S01]  /*5ad0*/  @!P6 IMAD R11, R32.reuse, 0x4, R67 ;  /* 0x00000004200be824 */ /* 0x040fe200078e0243 */
[----:B------:R-:W-:Y:S04]  /*5ae0*/  STS [R10+0x1800], R60 ;  /* 0x0018003c0a007388 */ /* 0x000fe80000000800 */
        /* <DEDUP_REMOVED lines=15> */
[----:B------:R0:W-:Y:S01]  /*5be0*/  STS [R10+0x9800], R49 ;  /* 0x009800310a007388 */ /* 0x0001e20000000800 */
[----:B------:R-:W-:Y:S01]  /*5bf0*/  BAR.SYNC.DEFER_BLOCKING 0x0 ;  /* 0x0000000000007b1d */ /* 0x000fe20000010000 */
[----:B0-----:R-:W-:-:S04]  /*5c00*/  @!P6 VIADD R10, R32, 0x1 ;  /* 0x00000001200ae836 */ /* 0x001fc80000000000 */
[----:B------:R-:W-:Y:S01]  /*5c10*/  @!P6 IMAD.MOV.U32 R32, RZ, RZ, R10 ;  /* 0x000000ffff20e224 */ /* 0x000fe200078e000a */
[----:B------:R-:W0:Y:S01]  /*5c20*/  @!P3 LDS R58, [R57+0x800] ;  /* 0x00080000393ab984 */ /* 0x000e220000000800 */
[----:B------:R-:W-:-:S03]  /*5c30*/  ISETP.NE.AND P3, PT, R36, RZ, PT ;  /* 0x000000ff2400720c */ /* 0x000fc60003f65270 */
[----:B------:R-:W-:Y:S01]  /*5c40*/  @!P5 LDS R60, [R52+0x800] ;  /* 0x00080000343cd984 */ /* 0x000fe20000000800 */
[----:B------:R-:W-:-:S03]  /*5c50*/  ISETP.NE.AND P5, PT, R37, RZ, PT ;  /* 0x000000ff2500720c */ /* 0x000fc60003fa5270 */
[----:B------:R-:W-:Y:S01]  /*5c60*/  @!P2 LDS R61, [R50+0x800] ;  /* 0x00080000323da984 */ /* 0x000fe20000000800 */
[----:B------:R-:W-:-:S03]  /*5c70*/  ISETP.NE.AND P2, PT, R19, RZ, PT ;  /* 0x000000ff1300720c */ /* 0x000fc60003f45270 */
[----:B------:R-:W1:Y:S01]  /*5c80*/  @!P4 LDS R59, [R54+0x800] ;  /* 0x00080000363bc984 */ /* 0x000e620000000800 */
[----:B------:R-:W-:Y:S02]  /*5c90*/  ISETP.NE.AND P4, PT, R21, RZ, PT ;  /* 0x000000ff1500720c */ /* 0x000fe40003f85270 */
[----:B------:R-:W-:Y:S01]  /*5ca0*/  @P3 LOP3.LUT R66, R66, 0x10, RZ, 0xfc, !PT ;  /* 0x0000001042423812 */ /* 0x000fe200078efcff */
[----:B------:R-:W2:Y:S01]  /*5cb0*/  @!P1 LDS R62, [R48+0x800] ;  /* 0x00080000303e9984 */ /* 0x000ea20000000800 */
[----:B------:R-:W-:Y:S01]  /*5cc0*/  ISETP.NE.AND P3, PT, R42, RZ, PT ;  /* 0x000000ff2a00720c */ /* 0x000fe20003f65270 */
[--C-:B------:R-:W-:Y:S01]  /*5cd0*/  @P5 IMAD R6, R6, 0x4, R67.reuse ;  /* 0x0000000406065824 */ /* 0x100fe200078e0243 */
[----:B------:R-:W-:Y:S01]  /*5ce0*/  LOP3.LUT R66, R66, 0xfffffff7, RZ, 0xc0, !PT ;  /* 0xfffffff742427812 */ /* 0x000fe200078ec0ff */
[----:B------:R-:W3:Y:S02]  /*5cf0*/  @P0 LDS R69, [R46+0x800] ;  /* 0x000800002e450984 */ /* 0x000ee40000000800 */
[--C-:B------:R-:W-:Y:S01]  /*5d00*/  @P2 IMAD R27, R27, 0x4, R67.reuse ;  /* 0x000000041b1b2824 */ /* 0x100fe200078e0243 */
[----:B------:R-:W-:Y:S01]  /*5d10*/  @P5 LOP3.LUT R66, R66, 0x8, RZ, 0xfc, !PT ;  /* 0x0000000842425812 */ /* 0x000fe200078efcff */
[----:B------:R-:W-:Y:S01]  /*5d20*/  @P5 LDS R72, [R6+0x800] ;  /* 0x0008000006485984 */ /* 0x000fe20000000800 */
[----:B------:R-:W-:Y:S01]  /*5d30*/  ISETP.NE.AND P5, PT, R22, RZ, PT ;  /* 0x000000ff1600720c */ /* 0x000fe20003fa5270 */
[--C-:B------:R-:W-:Y:S01]  /*5d40*/  @P4 IMAD R9, R9, 0x4, R67.reuse ;  /* 0x0000000409094824 */ /* 0x100fe200078e0243 */
[C---:B------:R-:W-:Y:S01]  /*5d50*/  LOP3.LUT P1, RZ, R66.reuse, 0x10, RZ, 0xc0, !PT ;  /* 0x0000001042ff7812 */ /* 0x040fe2000782c0ff */
[----:B------:R-:W-:Y:S01]  /*5d60*/  @P2 LDS R55, [R27+0x800] ;  /* 0x000800001b372984 */ /* 0x000fe20000000800 */
[----:B------:R-:W-:Y:S01]  /*5d70*/  LOP3.LUT P0, RZ, R66, 0x20, RZ, 0xc0, !PT ;  /* 0x0000002042ff7812 */ /* 0x000fe2000780c0ff */
[--C-:B------:R-:W-:Y:S01]  /*5d80*/  @P3 IMAD R28, R28, 0x4, R67.reuse ;  /* 0x000000041c1c3824 */ /* 0x100fe200078e0243 */
[----:B------:R-:W-:Y:S01]  /*5d90*/  LOP3.LUT R66, R66, 0xfffffffb, RZ, 0xc0, !PT ;  /* 0xfffffffb42427812 */ /* 0x000fe200078ec0ff */
[----:B------:R-:W-:Y:S03]  /*5da0*/  @P4 LDS R53, [R9+0x800] ;  /* 0x0008000009354984 */ /* 0x000fe60000000800 */
[----:B------:R-:W-:Y:S01]  /*5db0*/  @P2 LOP3.LUT R66, R66, 0x4, RZ, 0xfc, !PT ;  /* 0x0000000442422812 */ /* 0x000fe200078efcff */
[----:B------:R-:W-:Y:S01]  /*5dc0*/  @P3 LDS R51, [R28+0x800] ;  /* 0x000800001c333984 */ /* 0x000fe20000000800 */
[----:B------:R-:W-:Y:S01]  /*5dd0*/  ISETP.NE.AND P2, PT, R24, RZ, PT ;  /* 0x000000ff1800720c */ /* 0x000fe20003f45270 */
[--C-:B------:R-:W-:Y:S01]  /*5de0*/  @P5 IMAD R12, R12, 0x4, R67.reuse ;  /* 0x000000040c0c5824 */ /* 0x100fe200078e0243 */
[----:B------:R-:W-:Y:S01]  /*5df0*/  LOP3.LUT R66, R66, 0xfffffffd, RZ, 0xc0, !PT ;  /* 0xfffffffd42427812 */ /* 0x000fe200078ec0ff */
[----:B------:R-:W-:-:S02]  /*5e00*/  @P1 IMAD R26, R26, 0x4, R67 ;  /* 0x000000041a1a1824 */ /* 0x000fc400078e0243 */
[--C-:B------:R-:W-:Y:S01]  /*5e10*/  @P0 IMAD R44, R44, 0x4, R67.reuse ;  /* 0x000000042c2c0824 */ /* 0x100fe200078e0243 */
[----:B------:R-:W-:Y:S01]  /*5e20*/  @P4 LOP3.LUT R66, R66, 0x2, RZ, 0xfc, !PT ;  /* 0x0000000242424812 */ /* 0x000fe200078efcff */
[----:B------:R4:W-:Y:S01]  /*5e30*/  @P5 LDS R13, [R12+0x800] ;  /* 0x000800000c0d5984 */ /* 0x0009e20000000800 */
[----:B------:R-:W-:Y:S02]  /*5e40*/  ISETP.NE.AND P4, PT, R23, RZ, PT ;  /* 0x000000ff1700720c */ /* 0x000fe40003f85270 */
[----:B------:R-:W-:Y:S01]  /*5e50*/  LOP3.LUT R66, R66, 0xfffffffe, RZ, 0xc0, !PT ;  /* 0xfffffffe42427812 */ /* 0x000fe200078ec0ff */
[----:B------:R-:W3:Y:S01]  /*5e60*/  @P0 LDS R70, [R44+0x800] ;  /* 0x000800002c460984 */ /* 0x000ee20000000800 */
[----:B------:R-:W-:Y:S01]  /*5e70*/  ISETP.NE.AND P0, PT, R5, RZ, PT ;  /* 0x000000ff0500720c */ /* 0x000fe20003f05270 */
[----:B------:R-:W-:Y:S01]  /*5e80*/  @P2 IMAD R18, R18, 0x4, R67 ;  /* 0x0000000412122824 */ /* 0x000fe200078e0243 */
[----:B------:R-:W-:Y:S01]  /*5e90*/  @P3 LOP3.LUT R66, R66, 0x1, RZ, 0xfc, !PT ;  /* 0x0000000142423812 */ /* 0x000fe200078efcff */
[----:B------:R-:W3:Y:S01]  /*5ea0*/  @P1 LDS R71, [R26+0x800] ;  /* 0x000800001a471984 */ /* 0x000ee20000000800 */
[----:B----4-:R-:W-:-:S02]  /*5eb0*/  P2R R12, PR, RZ, 0x20 ;  /* 0x00000020ff0c7803 */ /* 0x010fc40000000000 */
[----:B------:R-:W-:Y:S01]  /*5ec0*/  ISETP.NE.AND P3, PT, R7, RZ, PT ;  /* 0x000000ff0700720c */ /* 0x000fe20003f65270 */
[----:B------:R-:W-:Y:S01]  /*5ed0*/  @P2 LDS R45, [R18+0x800] ;  /* 0x00080000122d2984 */ /* 0x000fe20000000800 */
[----:B------:R-:W-:Y:S01]  /*5ee0*/  ISETP.NE.AND P1, PT, R8, RZ, PT ;  /* 0x000000ff0800720c */ /* 0x000fe20003f25270 */
[--C-:B------:R-:W-:Y:S01]  /*5ef0*/  @P4 IMAD R15, R15, 0x4, R67.reuse ;  /* 0x000000040f0f4824 */ /* 0x100fe200078e0243 */
[----:B------:R-:W-:Y:S02]  /*5f00*/  ISETP.NE.AND P5, PT, R25, RZ, PT ;  /* 0x000000ff1900720c */ /* 0x000fe40003fa5270 */
[----:B------:R-:W-:Y:S01]  /*5f10*/  LOP3.LUT R66, R66, 0xffffffbf, RZ, 0xc0, !PT ;  /* 0xffffffbf42427812 */ /* 0x000fe200078ec0ff */
[--C-:B------:R-:W-:Y:S01]  /*5f20*/  @P0 IMAD R29, R29, 0x4, R67.reuse ;  /* 0x000000041d1d0824 */ /* 0x100fe200078e0243 */
[----:B------:R-:W-:Y:S01]  /*5f30*/  @P4 LDS R14, [R15+0x800] ;  /* 0x000800000f0e4984 */ /* 0x000fe20000000800 */
[----:B------:R-:W-:Y:S02]  /*5f40*/  P2R R7, PR, RZ, 0x4 ;  /* 0x00000004ff077803 */ /* 0x000fe40000000000 */
[----:B------:R-:W-:Y:S01]  /*5f50*/  P2R R8, PR, RZ, 0x8 ;  /* 0x00000008ff087803 */ /* 0x000fe20000000000 */
[----:B------:R-:W4:Y:S01]  /*5f60*/  @P0 LDS R20, [R29+0x800] ;  /* 0x000800001d140984 */ /* 0x000f220000000800 */
[--C-:B------:R-:W-:Y:S01]  /*5f70*/  @P3 IMAD R30, R30, 0x4, R67.reuse ;  /* 0x000000041e1e3824 */ /* 0x100fe200078e0243 */
[----:B------:R-:W-:Y:S01]  /*5f80*/  P2R R9, PR, RZ, 0x10 ;  /* 0x00000010ff097803 */ /* 0x000fe20000000000 */
[--C-:B------:R-:W-:Y:S01]  /*5f90*/  @P1 IMAD R31, R31, 0x4, R67.reuse ;  /* 0x000000041f1f1824 */ /* 0x100fe200078e0243 */
[----:B------:R-:W-:Y:S01]  /*5fa0*/  P2R R10, PR, RZ, 0x1 ;  /* 0x00000001ff0a7803 */ /* 0x000fe20000000000 */
[----:B------:R-:W-:Y:S01]  /*5fb0*/  @P5 IMAD R41, R41, 0x4, R67 ;  /* 0x0000000429295824 */ /* 0x000fe200078e0243 */
[----:B------:R-:W4:Y:S01]  /*5fc0*/  @P3 LDS R40, [R30+0x800] ;  /* 0x000800001e283984 */ /* 0x000f220000000800 */
[----:B------:R-:W-:-:S03]  /*5fd0*/  @P5 LOP3.LUT R66, R66, 0x40, RZ, 0xfc, !PT ;  /* 0x0000004042425812 */ /* 0x000fc600078efcff */
[----:B------:R-:W4:Y:S01]  /*5fe0*/  @P1 LDS R47, [R31+0x800] ;  /* 0x000800001f2f1984 */ /* 0x000f220000000800 */
[C---:B------:R-:W-:Y:S02]  /*5ff0*/  LOP3.LUT P2, RZ, R66.reuse, 0x20, RZ, 0xc0, !PT ;  /* 0x0000002042ff7812 */ /* 0x040fe4000784c0ff */
[C---:B------:R-:W-:Y:S01]  /*6000*/  LOP3.LUT P3, RZ, R66.reuse, 0x10, RZ, 0xc0, !PT ;  /* 0x0000001042ff7812 */ /* 0x040fe2000786c0ff */
[----:B------:R-:W4:Y:S01]  /*6010*/  @P5 LDS R49, [R41+0x800] ;  /* 0x0008000029315984 */ /* 0x000f220000000800 */
[----:B------:R-:W-:Y:S01]  /*6020*/  BAR.SYNC.DEFER_BLOCKING 0x0 ;  /* 0x0000000000007b1d */ /* 0x000fe20000010000 */
[C---:B------:R-:W-:Y:S02]  /*6030*/  LOP3.LUT P4, RZ, R66.reuse, 0x4, RZ, 0xc0, !PT ;  /* 0x0000000442ff7812 */ /* 0x040fe4000788c0ff */
[C---:B------:R-:W-:Y:S02]  /*6040*/  LOP3.LUT P0, RZ, R66.reuse, 0x2, RZ, 0xc0, !PT ;  /* 0x0000000242ff7812 */ /* 0x040fe4000780c0ff */
[----:B------:R-:W-:Y:S01]  /*6050*/  LOP3.LUT P5, RZ, R66, 0x1, RZ, 0xc0, !PT ;  /* 0x0000000142ff7812 */ /* 0x000fe200078ac0ff */
[----:B0-----:R-:W-:Y:S01]  /*6060*/  @!P6 STS [R11+0x800], R58 ;  /* 0x0008003a0b00e388 */ /* 0x001fe20000000800 */
[----:B------:R-:W-:-:S13]  /*6070*/  ISETP.GE.AND P6, PT, R4, R63, PT ;  /* 0x0000003f0400720c */ /* 0x000fda0003fc6270 */
[C---:B------:R-:W-:Y:S02]  /*6080*/  @!P6 IMAD R6, R32.reuse, 0x4, R67 ;  /* 0x000000042006e824 */ /* 0x040fe400078e0243 */
[----:B------:R-:W-:-:S03]  /*6090*/  @!P6 VIADD R4, R32, 0x1 ;  /* 0x000000012004e836 */ /* 0x000fc60000000000 */
[----:B-1----:R-:W-:Y:S01]  /*60a0*/  @!P6 STS [R6+0x800], R59 ;  /* 0x0008003b0600e388 */ /* 0x002fe20000000800 */
[----:B------:R-:W-:Y:S01]  /*60b0*/  @!P6 IMAD.MOV.U32 R32, RZ, RZ, R4 ;  /* 0x000000ffff20e224 */ /* 0x000fe200078e0004 */
[----:B------:R-:W-:-:S13]  /*60c0*/  ISETP.GE.AND P6, PT, R3, R63, PT ;  /* 0x0000003f0300720c */ /* 0x000fda0003fc6270 */
[C---:B------:R-:W-:Y:S02]  /*60d0*/  @!P6 IMAD R5, R32.reuse, 0x4, R67 ;  /* 0x000000042005e824 */ /* 0x040fe400078e0243 */
[----:B------:R-:W-:-:S03]  /*60e0*/  @!P6 VIADD R3, R32, 0x1 ;  /* 0x000000012003e836 */ /* 0x000fc60000000000 */
[----:B------:R0:W-:Y:S01]  /*60f0*/  @!P6 STS [R5+0x800], R60 ;  /* 0x0008003c0500e388 */ /* 0x0001e20000000800 */
        /* <DEDUP_REMOVED lines=9> */
[----:B--2---:R2:W-:Y:S01]  /*6190*/  @!P6 STS [R3+0x800], R62 ;  /* 0x0008003e0300e388 */ /* 0x0045e20000000800 */
[----:B------:R-:W-:Y:S01]  /*61a0*/  @!P6 IMAD.MOV.U32 R32, RZ, RZ, R0 ;  /* 0x000000ffff20e224 */ /* 0x000fe200078e0000 */
[----:B------:R-:W-:-:S13]  /*61b0*/  ISETP.NE.AND P6, PT, R33, RZ, PT ;  /* 0x000000ff2100720c */ /* 0x000fda0003fc5270 */
[C---:B------:R-:W-:Y:S02]  /*61c0*/  @P6 VIADD R0, R32.reuse, 0x1 ;  /* 0x0000000120006836 */ /* 0x040fe40000000000 */
[----:B------:R-:W-:Y:S02]  /*61d0*/  @P6 IMAD R2, R32, 0x4, R67 ;  /* 0x0000000420026824 */ /* 0x000fe400078e0243 */
[----:B------:R-:W-:-:S03]  /*61e0*/  @P6 IMAD.MOV.U32 R32, RZ, RZ, R0 ;  /* 0x000000ffff206224 */ /* 0x000fc600078e0000 */
[----:B---3--:R3:W-:Y:S01]  /*61f0*/  @P6 STS [R2+0x800], R69 ;  /* 0x0008004502006388 */ /* 0x0087e20000000800 */
[----:B------:R-:W-:Y:S01]  /*6200*/  @P2 VIADD R0, R32, 0x1 ;  /* 0x0000000120002836 */ /* 0x000fe20000000000 */
[----:B------:R-:W-:Y:S01]  /*6210*/  LOP3.LUT P6, RZ, R66, 0x8, RZ, 0xc0, !PT ;  /* 0x0000000842ff7812 */ /* 0x000fe200078cc0ff */
[----:B0-----:R-:W-:Y:S02]  /*6220*/  @P2 IMAD R5, R32, 0x4, R67 ;  /* 0x0000000420052824 */ /* 0x001fe400078e0243 */
[----:B------:R-:W-:-:S03]  /*6230*/  @P2 IMAD.MOV.U32 R32, RZ, RZ, R0 ;  /* 0x000000ffff202224 */ /* 0x000fc600078e0000 */
[----:B------:R-:W-:Y:S01]  /*6240*/  @P2 STS [R5+0x800], R70 ;  /* 0x0008004605002388 */ /* 0x000fe20000000800 */
[C---:B------:R-:W-:Y:S01]  /*6250*/  @P3 VIADD R0, R32.reuse, 0x1 ;  /* 0x0000000120003836 */ /* 0x040fe20000000000 */
[----:B------:R-:W-:Y:S01]  /*6260*/  ISETP.NE.AND P2, PT, R7, RZ, PT ;  /* 0x000000ff0700720c */ /* 0x000fe20003f45270 */
[----:B-1----:R-:W-:Y:S02]  /*6270*/  @P3 IMAD R4, R32, 0x4, R67 ;  /* 0x0000000420043824 */ /* 0x002fe400078e0243 */
[----:B------:R-:W-:-:S03]  /*6280*/  @P3 IMAD.MOV.U32 R32, RZ, RZ, R0 ;  /* 0x000000ffff203224 */ /* 0x000fc600078e0000 */
[----:B------:R0:W-:Y:S01]  /*6290*/  @P3 STS [R4+0x800], R71 ;  /* 0x0008004704003388 */ /* 0x0001e20000000800 */
[----:B------:R-:W-:Y:S01]  /*62a0*/  @P6 VIADD R0, R32, 0x1 ;  /* 0x0000000120006836 */ /* 0x000fe20000000000 */
[----:B------:R-:W-:Y:S01]  /*62b0*/  ISETP.NE.AND P3, PT, R8, RZ, PT ;  /* 0x000000ff0800720c */ /* 0x000fe20003f65270 */
[----:B--2---:R-:W-:Y:S02]  /*62c0*/  @P6 IMAD R3, R32, 0x4, R67 ;  /* 0x0000000420036824 */ /* 0x004fe400078e0243 */
[----:B------:R-:W-:-:S03]  /*62d0*/  @P6 IMAD.MOV.U32 R32, RZ, RZ, R0 ;  /* 0x000000ffff206224 */ /* 0x000fc600078e0000 */
[----:B------:R1:W-:Y:S01]  /*62e0*/  @P6 STS [R3+0x800], R72 ;  /* 0x0008004803006388 */ /* 0x0003e20000000800 */
[----:B------:R-:W-:Y:S01]  /*62f0*/  @P4 VIADD R0, R32, 0x1 ;  /* 0x0000000120004836 */ /* 0x000fe20000000000 */
[----:B------:R-:W-:Y:S01]  /*6300*/  LOP3.LUT P6, RZ, R66, 0x40, RZ, 0xc0, !PT ;  /* 0x0000004042ff7812 */ /* 0x000fe200078cc0ff */
[----:B---3--:R-:W-:Y:S02]  /*6310*/  @P4 IMAD R2, R32, 0x4, R67 ;  /* 0x0000000420024824 */ /* 0x008fe400078e0243 */
[----:B------:R-:W-:-:S03]  /*6320*/  @P4 IMAD.MOV.U32 R32, RZ, RZ, R0 ;  /* 0x000000ffff204224 */ /* 0x000fc600078e0000 */
[----:B------:R2:W-:Y:S01]  /*6330*/  @P4 STS [R2+0x800], R55 ;  /* 0x0008003702004388 */ /* 0x0005e20000000800 */
[C---:B------:R-:W-:Y:S01]  /*6340*/  @P0 VIADD R0, R32.reuse, 0x1 ;  /* 0x0000000120000836 */ /* 0x040fe20000000000 */
[----:B------:R-:W-:Y:S01]  /*6350*/  ISETP.NE.AND P4, PT, R9, RZ, PT ;  /* 0x000000ff0900720c */ /* 0x000fe20003f85270 */
[----:B------:R-:W-:Y:S02]  /*6360*/  @P0 IMAD R6, R32, 0x4, R67 ;  /* 0x0000000420060824 */ /* 0x000fe400078e0243 */
[----:B------:R-:W-:-:S03]  /*6370*/  @P0 IMAD.MOV.U32 R32, RZ, RZ, R0 ;  /* 0x000000ffff200224 */ /* 0x000fc600078e0000 */
[----:B------:R-:W-:Y:S01]  /*6380*/  @P0 STS [R6+0x800], R53 ;  /* 0x0008003506000388 */ /* 0x000fe20000000800 */
[----:B0-----:R-:W-:Y:S01]  /*6390*/  @P5 IMAD R4, R32, 0x4, R67 ;  /* 0x0000000420045824 */ /* 0x001fe200078e0243 */
[----:B------:R-:W-:Y:S01]  /*63a0*/  ISETP.NE.AND P0, PT, R10, RZ, PT ;  /* 0x000000ff0a00720c */ /* 0x000fe20003f05270 */
[----:B------:R-:W-:-:S03]  /*63b0*/  @P5 VIADD R0, R32, 0x1 ;  /* 0x0000000120005836 */ /* 0x000fc60000000000 */
[----:B------:R0:W-:Y:S01]  /*63c0*/  @P5 STS [R4+0x800], R51 ;  /* 0x0008003304005388 */ /* 0x0001e20000000800 */
[----:B------:R-:W-:Y:S01]  /*63d0*/  @P5 IMAD.MOV.U32 R32, RZ, RZ, R0 ;  /* 0x000000ffff205224 */ /* 0x000fe200078e0000 */
[----:B------:R-:W-:-:S13]  /*63e0*/  ISETP.NE.AND P5, PT, R12, RZ, PT ;  /* 0x000000ff0c00720c */ /* 0x000fda0003fa5270 */
[C---:B------:R-:W-:Y:S02]  /*63f0*/  @P5 VIADD R0, R32.reuse, 0x1 ;  /* 0x0000000120005836 */ /* 0x040fe40000000000 */
[----:B------:R-:W-:Y:S02]  /*6400*/  @P5 IMAD R8, R32, 0x4, R67 ;  /* 0x0000000420085824 */ /* 0x000fe400078e0243 */
[----:B------:R-:W-:-:S03]  /*6410*/  @P5 IMAD.MOV.U32 R32, RZ, RZ, R0 ;  /* 0x000000ffff205224 */ /* 0x000fc600078e0000 */
[----:B------:R3:W-:Y:S01]  /*6420*/  @P5 STS [R8+0x800], R13 ;  /* 0x0008000d08005388 */ /* 0x0007e20000000800 */
[----:B------:R-:W-:Y:S01]  /*6430*/  @P0 VIADD R0, R32, 0x1 ;  /* 0x0000000120000836 */ /* 0x000fe20000000000 */
[----:B------:R-:W-:Y:S01]  /*6440*/  ISETP.GE.AND P5, PT, R68, R34, PT ;  /* 0x000000224400720c */ /* 0x000fe20003fa6270 */
[----:B-1----:R-:W-:Y:S02]  /*6450*/  @P0 IMAD R3, R32, 0x4, R67 ;  /* 0x0000000420030824 */ /* 0x002fe400078e0243 */
[----:B------:R-:W-:-:S03]  /*6460*/  @P0 IMAD.MOV.U32 R32, RZ, RZ, R0 ;  /* 0x000000ffff200224 */ /* 0x000fc600078e0000 */
[----:B----4-:R3:W-:Y:S01]  /*6470*/  @P0 STS [R3+0x800], R20 ;  /* 0x0008001403000388 */ /* 0x0107e20000000800 */
[C---:B------:R-:W-:Y:S02]  /*6480*/  @P4 VIADD R0, R32.reuse, 0x1 ;  /* 0x0000000120004836 */ /* 0x040fe40000000000 */
[----:B------:R-:W-:Y:S02]  /*6490*/  @P4 IMAD R5, R32, 0x4, R67 ;  /* 0x0000000420054824 */ /* 0x000fe400078e0243 */
[----:B------:R-:W-:-:S03]  /*64a0*/  @P4 IMAD.MOV.U32 R32, RZ, RZ, R0 ;  /* 0x000000ffff204224 */ /* 0x000fc600078e0000 */
[----:B------:R3:W-:Y:S01]  /*64b0*/  @P4 STS [R5+0x800], R14 ;  /* 0x0008000e05004388 */ /* 0x0007e20000000800 */
[C---:B------:R-:W-:Y:S02]  /*64c0*/  @P3 VIADD R0, R32.reuse, 0x1 ;  /* 0x0000000120003836 */ /* 0x040fe40000000000 */
[----:B------:R-:W-:Y:S02]  /*64d0*/  @P3 IMAD R7, R32, 0x4, R67 ;  /* 0x0000000420073824 */ /* 0x000fe400078e0243 */
[----:B------:R-:W-:-:S03]  /*64e0*/  @P3 IMAD.MOV.U32 R32, RZ, RZ, R0 ;  /* 0x000000ffff203224 */ /* 0x000fc600078e0000 */
[----:B------:R3:W-:Y:S01]  /*64f0*/  @P3 STS [R7+0x800], R40 ;  /* 0x0008002807003388 */ /* 0x0007e20000000800 */
[C---:B--2---:R-:W-:Y:S02]  /*6500*/  @P2 VIADD R2, R32.reuse, 0x1 ;  /* 0x0000000120022836 */ /* 0x044fe40000000000 */
[----:B------:R-:W-:Y:S02]  /*6510*/  @P2 IMAD R0, R32, 0x4, R67 ;  /* 0x0000000420002824 */ /* 0x000fe400078e0243 */
[----:B------:R-:W-:-:S03]  /*6520*/  @P2 IMAD.MOV.U32 R32, RZ, RZ, R2 ;  /* 0x000000ffff202224 */ /* 0x000fc600078e0002 */
[----:B------:R3:W-:Y:S01]  /*6530*/  @P2 STS [R0+0x800], R45 ;  /* 0x0008002d00002388 */ /* 0x0007e20000000800 */
[C---:B0-----:R-:W-:Y:S02]  /*6540*/  @P1 VIADD R4, R32.reuse, 0x1 ;  /* 0x0000000120041836 */ /* 0x041fe40000000000 */
[----:B------:R-:W-:Y:S02]  /*6550*/  @P1 IMAD R2, R32, 0x4, R67 ;  /* 0x0000000420021824 */ /* 0x000fe400078e0243 */
[----:B------:R-:W-:-:S03]  /*6560*/  @P1 IMAD.MOV.U32 R32, RZ, RZ, R4 ;  /* 0x000000ffff201224 */ /* 0x000fc600078e0004 */
[----:B------:R3:W-:Y:S01]  /*6570*/  @P1 STS [R2+0x800], R47 ;  /* 0x0008002f02001388 */ /* 0x0007e20000000800 */
[----:B------:R-:W-:-:S05]  /*6580*/  @P6 IMAD R32, R32, 0x4, R67 ;  /* 0x0000000420206824 */ /* 0x000fca00078e0243 */
[----:B------:R3:W-:Y:S01]  /*6590*/  @P6 STS [R32+0x800], R49 ;  /* 0x0008003120006388 */ /* 0x0007e20000000800 */
[----:B------:R-:W-:Y:S06]  /*65a0*/  BAR.SYNC.DEFER_BLOCKING 0x0 ;  /* 0x0000000000007b1d */ /* 0x000fec0000010000 */
[----:B------:R-:W-:Y:S05]  /*65b0*/  @P5 EXIT ;  /* 0x000000000000594d */ /* 0x000fea0003800000 */
[----:B---3--:R-:W-:Y:S01]  /*65c0*/  LOP3.LUT R3, RZ, R68, RZ, 0x33, !PT ;  /* 0x00000044ff037212 */ /* 0x008fe200078e33ff */
[----:B------:R-:W-:Y:S04]  /*65d0*/  BSSY.RECONVERGENT B0, `(.L_x_60) ;  /* 0x000001d000007945 */ /* 0x000fe80003800200 */
[----:B------:R-:W-:-:S05]  /*65e0*/  IMAD.IADD R3, R3, 0x1, R34 ;  /* 0x0000000103037824 */ /* 0x000fca00078e0222 */
[C---:B------:R-:W-:Y:S02]  /*65f0*/  LOP3.LUT R0, R3.reuse, 0x600, RZ, 0xc0, !PT ;  /* 0x0000060003007812 */ /* 0x040fe400078ec0ff */
[----:B------:R-:W-:Y:S02]  /*6600*/  ISETP.GE.U32.AND P1, PT, R3, 0x600, PT ;  /* 0x000006000300780c */ /* 0x000fe40003f26070 */
[----:B------:R-:W-:-:S13]  /*6610*/  ISETP.NE.AND P0, PT, R0, 0x600, PT ;  /* 0x000006000000780c */ /* 0x000fda0003f05270 */
[----:B------:R-:W-:Y:S05]  /*6620*/  @!P0 BRA `(.L_x_61) ;  /* 0x00000000005c8947 */ /* 0x000fea0003800000 */
[----:B------:R-:W0:Y:S01]  /*6630*/  LDCU.64 UR4, c[0x0][0x3b8] ;  /* 0x00007700ff0477ac */ /* 0x000e220008000a00 */
[----:B------:R-:W-:Y:S02]  /*6640*/  LEA.HI R0, R3, 0x1, RZ, 0x17 ;  /* 0x0000000103007811 */ /* 0x000fe400078fb8ff */
[----:B------:R-:W-:-:S03]  /*6650*/  IADD3 R7, P0, PT, R68, R38, RZ ;  /* 0x0000002644077210 */ /* 0x000fc60007f1e0ff */
[C---:B------:R-:W-:Y:S01]  /*6660*/  IMAD.SHL.U32 R2, R0.reuse, 0x200, RZ ;  /* 0x0000020000027824 */ /* 0x040fe200078e00ff */
[----:B------:R-:W-:Y:S01]  /*6670*/  LOP3.LUT R0, R0, 0x3, RZ, 0xc0, !PT ;  /* 0x0000000300007812 */ /* 0x000fe200078ec0ff */
[----:B------:R-:W-:-:S03]  /*6680*/  IMAD.X R4, RZ, RZ, R39, P0 ;  /* 0x000000ffff047224 */ /* 0x000fc600000e0627 */
[----:B------:R-:W-:Y:S01]  /*6690*/  LOP3.LUT R3, R2, 0x600, RZ, 0xc0, !PT ;  /* 0x0000060002037812 */ /* 0x000fe200078ec0ff */
[C---:B------:R-:W-:Y:S02]  /*66a0*/  IMAD R2, R68.reuse, 0x4, R67 ;  /* 0x0000000444027824 */ /* 0x040fe400078e0243 */
[----:B------:R-:W-:Y:S02]  /*66b0*/  IMAD.MOV R0, RZ, RZ, -R0 ;  /* 0x000000ffff007224 */ /* 0x000fe400078e0a00 */
[----:B------:R-:W-:Y:S01]  /*66c0*/  IMAD.IADD R68, R68, 0x1, R3 ;  /* 0x0000000144447824 */ /* 0x000fe200078e0203 */
[----:B0-----:R-:W-:-:S04]  /*66d0*/  LEA R6, P0, R7, UR4, 0x2 ;  /* 0x0000000407067c11 */ /* 0x001fc8000f8010ff */
[----:B------:R-:W-:Y:S01]  /*66e0*/  LEA.HI.X R7, R7, UR5, R4, 0x2, P0 ;  /* 0x0000000507077c11 */ /* 0x000fe200080f1404 */
[----:B------:R-:W-:-:S08]  /*66f0*/  VIADD R4, R2, 0x800 ;  /* 0x0000080002047836 */ /* 0x000fd00000000000 */
.L_x_62:
        /* <DEDUP_REMOVED lines=10> */
.L_x_61:
[----:B------:R-:W-:Y:S05]  /*67a0*/  BSYNC.RECONVERGENT B0 ;  /* 0x0000000000007941 */ /* 0x000fea0003800200 */
.L_x_60:
[----:B------:R-:W-:Y:S05]  /*67b0*/  @!P1 EXIT ;  /* 0x000000000000994d */ /* 0x000fea0003800000 */
[----:B------:R-:W1:Y:S01]  /*67c0*/  LDCU.64 UR4, c[0x0][0x3b8] ;  /* 0x00007700ff0477ac */ /* 0x000e620008000a00 */
[----:B0-----:R-:W-:Y:S01]  /*67d0*/  IMAD.IADD R3, R34, 0x1, -R68 ;  /* 0x0000000122037824 */ /* 0x001fe200078e0a44 */
[----:B------:R-:W-:Y:S01]  /*67e0*/  IADD3 R0, P0, PT, R68, R38, RZ ;  /* 0x0000002644007210 */ /* 0x000fe20007f1e0ff */
[----:B------:R-:W-:Y:S03]  /*67f0*/  BSSY.RECONVERGENT B0, `(.L_x_63) ;  /* 0x0000035000007945 */ /* 0x000fe60003800200 */
[----:B------:R-:W-:Y:S01]  /*6800*/  ISETP.GT.AND P1, PT, R3, 0x1800, PT ;  /* 0x000018000300780c */ /* 0x000fe20003f24270 */
[----:B------:R-:W-:Y:S01]  /*6810*/  IMAD.X R39, RZ, RZ, R39, P0 ;  /* 0x000000ffff277224 */ /* 0x000fe200000e0627 */
[----:B-1----:R-:W-:-:S04]  /*6820*/  LEA R2, P0, R0, UR4, 0x2 ;  /* 0x0000000400027c11 */ /* 0x002fc8000f8010ff */
[----:B------:R-:W-:Y:S01]  /*6830*/  LEA.HI.X R39, R0, UR5, R39, 0x2, P0 ;  /* 0x0000000500277c11 */ /* 0x000fe200080f1427 */
[----:B------:R-:W-:Y:S01]  /*6840*/  IMAD R0, R68, 0x4, R67 ;  /* 0x0000000444007824 */ /* 0x000fe200078e0243 */
[----:B------:R-:W-:-:S03]  /*6850*/  IADD3 R2, P0, PT, R2, 0x1000, RZ ;  /* 0x0000100002027810 */ /* 0x000fc60007f1e0ff */
[----:B------:R-:W-:Y:S02]  /*6860*/  VIADD R0, R0, 0x2000 ;  /* 0x0000200000007836 */ /* 0x000fe40000000000 */
[----:B------:R-:W-:Y:S01]  /*6870*/  IMAD.X R3, RZ, RZ, R39, P0 ;  /* 0x000000ffff037224 */ /* 0x000fe200000e0627 */
[----:B------:R-:W-:Y:S01]  /*6880*/  PLOP3.LUT P0, PT, PT, PT, PT, 0x80, 0x8 ;  /* 0x000000000008781c */ /* 0x000fe20003f0f070 */
[----:B------:R-:W-:-:S12]  /*6890*/  @!P1 BRA `(.L_x_64) ;  /* 0x0000000000a89947 */ /* 0x000fd80003800000 */
[----:B------:R-:W-:Y:S01]  /*68a0*/  PLOP3.LUT P0, PT, PT, PT, PT, 0x8, 0x80 ;  /* 0x000000000080781c */ /* 0x000fe20003f0e170 */
[----:B------:R-:W-:-:S12]  /*68b0*/  VIADD R39, R34, 0xffffe800 ;  /* 0xffffe80022277836 */ /* 0x000fd80000000000 */
.L_x_65:
[----:B------:R-:W0:Y:S01]  /*68c0*/  LDS R5, [R0+-0x1800] ;  /* 0xffe8000000057984 */ /* 0x000e220000000800 */
[----:B------:R-:W-:Y:S01]  /*68d0*/  VIADD R68, R68, 0x2000 ;  /* 0x0000200044447836 */ /* 0x000fe20000000000 */
[----:B------:R-:W-:Y:S02]  /*68e0*/  IADD3 R4, P2, PT, R2, 0x8000, RZ ;  /* 0x0000800002047810 */ /* 0x000fe40007f5e0ff */
[----:B------:R-:W1:Y:S02]  /*68f0*/  LDS R7, [R0+-0x1000] ;  /* 0xfff0000000077984 */ /* 0x000e640000000800 */
[----:B------:R-:W-:Y:S02]  /*6900*/  ISETP.GE.AND P1, PT, R68, R39, PT ;  /* 0x000000274400720c */ /* 0x000fe40003f26270 */
        /* <DEDUP_REMOVED lines=13> */
[----:B------:R2:W5:Y:S04]  /*69e0*/  LDS R37, [R0+0x6000] ;  /* 0x0060000000257984 */ /* 0x0005680000000800 */
[----:B0-----:R0:W-:Y:S04]  /*69f0*/  STG.E desc[UR6][R2.64+-0x1000], R5 ;  /* 0xfff0000502007986 */ /* 0x0011e8000c101906 */
[----:B-1----:R-:W-:Y:S01]  /*6a00*/  STG.E desc[UR6][R2.64+-0x800], R7 ;  /* 0xfff8000702007986 */ /* 0x002fe2000c101906 */
[----:B--2---:R-:W-:-:S03]  /*6a10*/  VIADD R0, R0, 0x8000 ;  /* 0x0000800000007836 */ /* 0x004fc60000000000 */
[----:B------:R-:W-:Y:S01]  /*6a20*/  STG.E desc[UR6][R2.64], R9 ;  /* 0x0000000902007986 */ /* 0x000fe2000c101906 */
[----:B0-----:R-:W-:-:S03]  /*6a30*/  IMAD.X R5, RZ, RZ, R3, P2 ;  /* 0x000000ffff057224 */ /* 0x001fc600010e0603 */
[----:B---3--:R-:W-:Y:S04]  /*6a40*/  STG.E desc[UR6][R2.64+0x800], R11 ;  /* 0x0008000b02007986 */ /* 0x008fe8000c101906 */
[----:B----4-:R-:W-:Y:S04]  /*6a50*/  STG.E desc[UR6][R2.64+0x1000], R13 ;  /* 0x0010000d02007986 */ /* 0x010fe8000c101906 */
[----:B-----5:R-:W-:Y:S04]  /*6a60*/  STG.E desc[UR6][R2.64+0x1800], R15 ;  /* 0x0018000f02007986 */ /* 0x020fe8000c101906 */
[----:B------:R-:W-:Y:S04]  /*6a70*/  STG.E desc[UR6][R2.64+0x2000], R17 ;  /* 0x0020001102007986 */ /* 0x000fe8000c101906 */
        /* <DEDUP_REMOVED lines=8> */
[----:B------:R0:W-:Y:S02]  /*6b00*/  STG.E desc[UR6][R2.64+0x6800], R37 ;  /* 0x0068002502007986 */ /* 0x0001e4000c101906 */
[----:B0-----:R-:W-:-:S02]  /*6b10*/  IMAD.MOV.U32 R2, RZ, RZ, R4 ;  /* 0x000000ffff027224 */ /* 0x001fc400078e0004 */
[----:B------:R-:W-:Y:S01]  /*6b20*/  IMAD.MOV.U32 R3, RZ, RZ, R5 ;  /* 0x000000ffff037224 */ /* 0x000fe200078e0005 */
[----:B------:R-:W-:Y:S06]  /*6b30*/  @!P1 BRA `(.L_x_65) ;  /* 0xfffffffc00609947 */ /* 0x000fec000383ffff */
.L_x_64:
[----:B------:R-:W-:Y:S05]  /*6b40*/  BSYNC.RECONVERGENT B0 ;  /* 0x0000000000007941 */ /* 0x000fea0003800200 */
.L_x_63:
[----:B------:R-:W-:Y:S01]  /*6b50*/  IMAD.IADD R4, R34, 0x1, -R68 ;  /* 0x0000000122047824 */ /* 0x000fe200078e0a44 */
[----:B------:R-:W-:Y:S04]  /*6b60*/  BSSY.RECONVERGENT B0, `(.L_x_66) ;  /* 0x000001a000007945 */ /* 0x000fe80003800200 */
[----:B------:R-:W-:-:S13]  /*6b70*/  ISETP.GT.AND P1, PT, R4, 0x800, PT ;  /* 0x000008000400780c */ /* 0x000fda0003f24270 */
[----:B------:R-:W-:Y:S05]  /*6b80*/  @!P1 BRA `(.L_x_67) ;  /* 0x00000000005c9947 */ /* 0x000fea0003800000 */
[----:B------:R-:W0:Y:S01]  /*6b90*/  LDS R5, [R0+-0x1800] ;  /* 0xffe8000000057984 */ /* 0x000e220000000800 */
[----:B------:R-:W-:Y:S01]  /*6ba0*/  IADD3 R4, P1, PT, R2, 0x4000, RZ ;  /* 0x0000400002047810 */ /* 0x000fe20007f3e0ff */
[----:B------:R-:W-:Y:S01]  /*6bb0*/  VIADD R68, R68, 0x1000 ;  /* 0x0000100044447836 */ /* 0x000fe20000000000 */
[----:B------:R-:W-:Y:S01]  /*6bc0*/  PLOP3.LUT P0, PT, PT, PT, PT, 0x8, 0x80 ;  /* 0x000000000080781c */ /* 0x000fe20003f0e170 */
[----:B------:R-:W1:Y:S02]  /*6bd0*/  LDS R7, [R0+-0x1000] ;  /* 0xfff0000000077984 */ /* 0x000e640000000800 */
[----:B------:R-:W-:Y:S02]  /*6be0*/  IMAD.X R21, RZ, RZ, R3, P1 ;  /* 0x000000ffff157224 */ /* 0x000fe400008e0603 */
[----:B------:R-:W2:Y:S04]  /*6bf0*/  LDS R9, [R0+-0x800] ;  /* 0xfff8000000097984 */ /* 0x000ea80000000800 */
        /* <DEDUP_REMOVED lines=16> */
.L_x_67:
[----:B------:R-:W-:Y:S05]  /*6d00*/  BSYNC.RECONVERGENT B0 ;  /* 0x0000000000007941 */ /* 0x000fea0003800200 */
.L_x_66:
[----:B------:R-:W-:-:S13]  /*6d10*/  ISETP.LT.OR P0, PT, R68, R34, P0 ;  /* 0x000000224400720c */ /* 0x000fda0000701670 */
[----:B------:R-:W-:Y:S05]  /*6d20*/  @!P0 EXIT ;  /* 0x000000000000894d */ /* 0x000fea0003800000 */
[----:B------:R-:W0:Y:S04]  /*6d30*/  LDS R5, [R0+-0x1800] ;  /* 0xffe8000000057984 */ /* 0x000e280000000800 */
[----:B------:R-:W1:Y:S04]  /*6d40*/  LDS R7, [R0+-0x1000] ;  /* 0xfff0000000077984 */ /* 0x000e680000000800 */
[----:B------:R-:W2:Y:S04]  /*6d50*/  LDS R9, [R0+-0x800] ;  /* 0xfff8000000097984 */ /* 0x000ea80000000800 */
[----:B------:R-:W3:Y:S04]  /*6d60*/  LDS R11, [R0] ;  /* 0x00000000000b7984 */ /* 0x000ee80000000800 */
[----:B0-----:R-:W-:Y:S04]  /*6d70*/  STG.E desc[UR6][R2.64+-0x1000], R5 ;  /* 0xfff0000502007986 */ /* 0x001fe8000c101906 */
[----:B-1----:R-:W-:Y:S04]  /*6d80*/  STG.E desc[UR6][R2.64+-0x800], R7 ;  /* 0xfff8000702007986 */ /* 0x002fe8000c101906 */
[----:B--2---:R-:W-:Y:S04]  /*6d90*/  STG.E desc[UR6][R2.64], R9 ;  /* 0x0000000902007986 */ /* 0x004fe8000c101906 */
[----:B---3--:R-:W-:Y:S01]  /*6da0*/  STG.E desc[UR6][R2.64+0x800], R11 ;  /* 0x0008000b02007986 */ /* 0x008fe2000c101906 */
[----:B------:R-:W-:Y:S05]  /*6db0*/  EXIT ;  /* 0x000000000000794d */ /* 0x000fea0003800000 */
.L_x_3:
[----:B------:R-:W0:Y:S01]  /*6dc0*/  LDC.64 R2, c[0x0][0x3c8] ;  /* 0x0000f200ff027b82 */ /* 0x000e220000000a00 */
[----:B------:R-:W1:Y:S01]  /*6dd0*/  S2R R36, SR_TID.X ;  /* 0x0000000000247919 */ /* 0x000e620000002100 */
[----:B------:R-:W2:Y:S01]  /*6de0*/  LDCU.128 UR8, c[0x0][0x380] ;  /* 0x00007000ff0877ac */ /* 0x000ea20008000c00 */
[----:B0-----:R-:W-:-:S05]  /*6df0*/  IMAD.WIDE.U32 R6, R66, 0x10, R2 ;  /* 0x0000001042067825 */ /* 0x001fca00078e0002 */
[----:B------:R-:W3:Y:S04]  /*6e00*/  LDG.E R67, desc[UR6][R6.64+0x10] ;  /* 0x0000100606437981 */ /* 0x000ee8000c1e1900 */
[----:B------:R-:W3:Y:S04]  /*6e10*/  LDG.E.64 R2, desc[UR6][R6.64] ;  /* 0x0000000606027981 */ /* 0x000ee8000c1e1b00 */
[----:B------:R-:W4:Y:S04]  /*6e20*/  LDG.E.64 R4, desc[UR6][R6.64+0x8] ;  /* 0x0000080606047981 */ /* 0x000f28000c1e1b00 */
[----:B------:R-:W4:Y:S01]  /*6e30*/  LDG.E R9, desc[UR6][R6.64+0x18] ;  /* 0x0000180606097981 */ /* 0x000f22000c1e1900 */
[C---:B-1----:R-:W-:Y:S01]  /*6e40*/  VIADD R8, R36.reuse, 0x200 ;  /* 0x0000020024087836 */ /* 0x042fe20000000000 */
[----:B------:R-:W-:Y:S01]  /*6e50*/  BSSY.RECONVERGENT B0, `(.L_x_68) ;  /* 0x000001f000007945 */ /* 0x000fe20003800200 */
[C---:B------:R-:W-:Y:S01]  /*6e60*/  VIADD R10, R36.reuse, 0x600 ;  /* 0x00000600240a7836 */ /* 0x040fe20000000000 */
[C---:B------:R-:W-:Y:S01]  /*6e70*/  LOP3.LUT R13, R36.reuse, 0xc00, RZ, 0xfc, !PT ;  /* 0x00000c00240d7812 */ /* 0x040fe200078efcff */
[----:B------:R-:W-:-:S02]  /*6e80*/  VIADD R12, R36, 0xa00 ;  /* 0x00000a00240c7836 */ /* 0x000fc40000000000 */
[----:B---3--:R-:W-:Y:S01]  /*6e90*/  IMAD.IADD R67, R67, 0x1, -R2 ;  /* 0x0000000143437824 */ /* 0x008fe200078e0a02 */
[----:B------:R-:W-:-:S03]  /*6ea0*/  IADD3 R61, P0, PT, R2, R36, RZ ;  /* 0x00000024023d7210 */ /* 0x000fc60007f1e0ff */
[----:B------:R-:W-:Y:S02]  /*6eb0*/  IMAD.IADD R11, R36, 0x1, -R67 ;  /* 0x00000001240b7824 */ /* 0x000fe400078e0a43 */
[----:B------:R-:W-:Y:S02]  /*6ec0*/  IMAD.X R60, RZ, RZ, R3, P0 ;  /* 0x000000ffff3c7224 */ /* 0x000fe400000e0603 */
[----:B----4-:R-:W-:Y:S01]  /*6ed0*/  IMAD.IADD R0, R9, 0x1, -R4 ;  /* 0x0000000109007824 */ /* 0x010fe200078e0a04 */
[----:B------:R-:W-:Y:S02]  /*6ee0*/  IADD3 R63, P1, PT, R4, R11, RZ ;  /* 0x0000000b043f7210 */ /* 0x000fe40007f3e0ff */
[----:B------:R-:W-:Y:S01]  /*6ef0*/  SHF.L.U64.HI R60, R61, 0x2, R60 ;  /* 0x000000023d3c7819 */ /* 0x000fe2000001023c */
[----:B------:R-:W-:Y:S01]  /*6f00*/  IMAD.IADD R64, R67, 0x1, R0 ;  /* 0x0000000143407824 */ /* 0x000fe200078e0200 */
[----:B------:R-:W-:Y:S01]  /*6f10*/  LEA.HI.X.SX32 R62, R11, R5, 0x1, P1 ;  /* 0x000000050b3e7211 */ /* 0x000fe200008f0eff */
[----:B------:R-:W-:Y:S01]  /*6f20*/  IMAD.SHL.U32 R61, R61, 0x4, RZ ;  /* 0x000000043d3d7824 */ /* 0x000fe200078e00ff */
[----:B------:R-:W-:-:S02]  /*6f30*/  LOP3.LUT R9, R36, 0x400, RZ, 0xfc, !PT ;  /* 0x0000040024097812 */ /* 0x000fc400078efcff */
[C---:B------:R-:W-:Y:S02]  /*6f40*/  ISETP.GE.AND P4, PT, R36.reuse, R64, PT ;  /* 0x000000402400720c */ /* 0x040fe40003f86270 */
[C---:B------:R-:W-:Y:S01]  /*6f50*/  SHF.L.U64.HI R62, R63.reuse, 0x2, R62 ;  /* 0x000000023f3e7819 */ /* 0x040fe2000001023e */
[----:B------:R-:W-:Y:S01]  /*6f60*/  IMAD.SHL.U32 R63, R63, 0x4, RZ ;  /* 0x000000043f3f7824 */ /* 0x000fe200078e00ff */
[----:B--2---:R-:W-:Y:S02]  /*6f70*/  IADD3 R2, P5, PT, R61, UR8, RZ ;  /* 0x000000083d027c10 */ /* 0x004fe4000ffbe0ff */
[----:B------:R-:W-:Y:S02]  /*6f80*/  LOP3.LUT R11, R36, 0x800, RZ, 0xfc, !PT ;  /* 0x00000800240b7812 */ /* 0x000fe400078efcff */
[----:B------:R-:W-:Y:S02]  /*6f90*/  IADD3 R4, P6, PT, R63, UR10, RZ ;  /* 0x0000000a3f047c10 */ /* 0x000fe4000ffde0ff */
[----:B------:R-:W-:-:S02]  /*6fa0*/  IADD3.X R3, PT, PT, R60, UR9, RZ, P5, !PT ;  /* 0x000000093c037c10 */ /* 0x000fc4000affe4ff */
[----:B------:R-:W-:Y:S02]  /*6fb0*/  IADD3.X R5, PT, PT, R62, UR11, RZ, P6, !PT ;  /* 0x0000000b3e057c10 */ /* 0x000fe4000b7fe4ff */
[-C--:B------:R-:W-:Y:S02]  /*6fc0*/  ISETP.GE.AND P3, PT, R8, R64.reuse, PT ;  /* 0x000000400800720c */ /* 0x080fe40003f66270 */
[-C--:B------:R-:W-:Y:S02]  /*6fd0*/  ISETP.GE.AND P2, PT, R9, R64.reuse, PT ;  /* 0x000000400900720c */ /* 0x080fe40003f46270 */
[-C--:B------:R-:W-:Y:S02]  /*6fe0*/  ISETP.GE.AND P0, PT, R10, R64.reuse, PT ;  /* 0x000000400a00720c */ /* 0x080fe40003f06270 */
[----:B------:R-:W-:Y:S01]  /*6ff0*/  ISETP.GE.AND P1, PT, R11, R64, PT ;  /* 0x000000400b00720c */ /* 0x000fe20003f26270 */
[----:B------:R-:W-:-:S12]  /*7000*/  @P4 BRA `(.L_x_69) ;  /* 0x00000000000c4947 */ /* 0x000fd80003800000 */
[----:B------:R-:W-:-:S13]  /*7010*/  ISETP.GE.AND P4, PT, R36, R67, PT ;  /* 0x000000432400720c */ /* 0x000fda0003f86270 */
[----:B------:R0:W5:Y:S04]  /*7020*/  @!P4 LDG.E R6, desc[UR6][R2.64] ;  /* 0x000000060206c981 */ /* 0x000168000c1e1900 */
[----:B------:R0:W5:Y:S02]  /*7030*/  @P4 LDG.E R6, desc[UR6][R4.64] ;  /* 0x0000000604064981 */ /* 0x000164000c1e1900 */
.L_x_69:
[----:B------:R-:W-:Y:S05]  /*7040*/  BSYNC.RECONVERGENT B0 ;  /* 0x0000000000007941 */ /* 0x000fea0003800200 */
.L_x_68:
[----:B------:R-:W-:Y:S04]  /*7050*/  BSSY.RECONVERGENT B0, `(.L_x_70) ;  /* 0x0000005000007945 */ /* 0x000fe80003800200 */
[----:B------:R-:W-:Y:S05]  /*7060*/  @P3 BRA `(.L_x_71) ;  /* 0x00000000000c3947 */ /* 0x000fea0003800000 */
[----:B------:R-:W-:-:S13]  /*7070*/  ISETP.GE.AND P3, PT, R8, R67, PT ;  /* 0x000000430800720c */ /* 0x000fda0003f66270 */
[----:B------:R1:W5:Y:S04]  /*7080*/  @P3 LDG.E R7, desc[UR6][R4.64+0x800] ;  /* 0x0008000604073981 */ /* 0x000368000c1e1900 */
[----:B------:R1:W5:Y:S02]  /*7090*/  @!P3 LDG.E R7, desc[UR6][R2.64+0x800] ;  /* 0x000800060207b981 */ /* 0x000364000c1e1900 */
.L_x_71:
[----:B------:R-:W-:Y:S05]  /*70a0*/  BSYNC.RECONVERGENT B0 ;  /* 0x0000000000007941 */ /* 0x000fea0003800200 */
.L_x_70:
[----:B------:R-:W-:Y:S04]  /*70b0*/  BSSY.RECONVERGENT B0, `(.L_x_72) ;  /* 0x0000005000007945 */ /* 0x000fe80003800200 */
[----:B------:R-:W-:Y:S05]  /*70c0*/  @P2 BRA `(.L_x_73) ;  /* 0x00000000000c2947 */ /* 0x000fea0003800000 */
[----:B------:R-:W-:-:S13]  /*70d0*/  ISETP.GE.AND P2, PT, R9, R67, PT ;  /* 0x000000430900720c */ /* 0x000fda0003f46270 */
[----:B------:R2:W5:Y:S04]  /*70e0*/  @P2 LDG.E R8, desc[UR6][R4.64+0x1000] ;  /* 0x0010000604082981 */ /* 0x000568000c1e1900 */
[----:B------:R2:W5:Y:S02]  /*70f0*/  @!P2 LDG.E R8, desc[UR6][R2.64+0x1000] ;  /* 0x001000060208a981 */ /* 0x000564000c1e1900 */
.L_x_73:
[----:B------:R-:W-:Y:S05]  /*7100*/  BSYNC.RECONVERGENT B0 ;  /* 0x0000000000007941 */ /* 0x000fea0003800200 */
.L_x_72:
[----:B------:R-:W-:Y:S04]  /*7110*/  BSSY.RECONVERGENT B0, `(.L_x_74) ;  /* 0x0000005000007945 */ /* 0x000fe80003800200 */
[----:B------:R-:W-:Y:S05]  /*7120*/  @P0 BRA `(.L_x_75) ;  /* 0x00000000000c0947 */ /* 0x000fea0003800000 */
[----:B------:R-:W-:-:S13]  /*7130*/  ISETP.GE.AND P0, PT, R10, R67, PT ;  /* 0x000000430a00720c */ /* 0x000fda0003f06270 */
[----:B------:R3:W5:Y:S04]  /*7140*/  @P0 LDG.E R9, desc[UR6][R4.64+0x1800] ;  /* 0x0018000604090981 */ /* 0x000768000c1e1900 */
[----:B------:R3:W5:Y:S02]  /*7150*/  @!P0 LDG.E R9, desc[UR6][R2.64+0x1800] ;  /* 0x0018000602098981 */ /* 0x000764000c1e1900 */
.L_x_75:
[----:B------:R-:W-:Y:S05]  /*7160*/  BSYNC.RECONVERGENT B0 ;  /* 0x0000000000007941 */ /* 0x000fea0003800200 */
.L_x_74:
[----:B------:R-:W-:Y:S04]  /*7170*/  BSSY.RECONVERGENT B0, `(.L_x_76) ;  /* 0x0000005000007945 */ /* 0x000fe80003800200 */
[----:B------:R-:W-:Y:S05]  /*7180*/  @P1 BRA `(.L_x_77) ;  /* 0x00000000000c1947 */ /* 0x000fea0003800000 */
[----:B------:R-:W-:-:S13]  /*7190*/  ISETP.GE.AND P0, PT, R11, R67, PT ;  /* 0x000000430b00720c */ /* 0x000fda0003f06270 */
[----:B------:R4:W5:Y:S04]  /*71a0*/  @P0 LDG.E R10, desc[UR6][R4.64+0x2000] ;  /* 0x00200006040a0981 */ /* 0x000968000c1e1900 */
[----:B------:R4:W5:Y:S02]  /*71b0*/  @!P0 LDG.E R10, desc[UR6][R2.64+0x2000] ;  /* 0x00200006020a8981 */ /* 0x000964000c1e1900 */
.L_x_77:
[----:B------:R-:W-:Y:S05]  /*71c0*/  BSYNC.RECONVERGENT B0 ;  /* 0x0000000000007941 */ /* 0x000fea0003800200 */
.L_x_76:
[-C--:B------:R-:W-:Y:S01]  /*71d0*/  ISETP.GE.AND P6, PT, R12, R64.reuse, PT ;  /* 0x000000400c00720c */ /* 0x080fe20003fc6270 */
[C---:B------:R-:W-:Y:S01]  /*71e0*/  VIADD R14, R36.reuse, 0xe00 ;  /* 0x00000e00240e7836 */ /* 0x040fe20000000000 */
[C---:B------:R-:W-:Y:S01]  /*71f0*/  LOP3.LUT R15, R36.reuse, 0x1000, RZ, 0xfc, !PT ;  /* 0x00001000240f7812 */ /* 0x040fe200078efcff */
[C---:B------:R-:W-:Y:S01]  /*7200*/  VIADD R16, R36.reuse, 0x1200 ;  /* 0x0000120024107836 */ /* 0x040fe20000000000 */
[C---:B------:R-:W-:Y:S01]  /*7210*/  LOP3.LUT R17, R36.reuse, 0x1400, RZ, 0xfc, !PT ;  /* 0x0000140024117812 */ /* 0x040fe200078efcff */
[C---:B------:R-:W-:Y:S01]  /*7220*/  VIADD R18, R36.reuse, 0x1600 ;  /* 0x0000160024127836 */ /* 0x040fe20000000000 */
[----:B------:R-:W-:Y:S01]  /*7230*/  BSSY.RECONVERGENT B0, `(.L_x_78) ;  /* 0x000000d000007945 */ /* 0x000fe20003800200 */
[-C--:B------:R-:W-:Y:S01]  /*7240*/  ISETP.GE.AND P0, PT, R13, R64.reuse, PT ;  /* 0x000000400d00720c */ /* 0x080fe20003f06270 */
[----:B------:R-:W-:Y:S01]  /*7250*/  VIADD R20, R36, 0x1a00 ;  /* 0x00001a0024147836 */ /* 0x000fe20000000000 */
[-C--:B------:R-:W-:Y:S02]  /*7260*/  ISETP.GE.AND P1, PT, R14, R64.reuse, PT ;  /* 0x000000400e00720c */ /* 0x080fe40003f26270 */
[----:B------:R-:W-:-:S02]  /*7270*/  ISETP.GE.AND P2, PT, R15, R64, PT ;  /* 0x000000400f00720c */ /* 0x000fc40003f46270 */
[-C--:B------:R-:W-:Y:S02]  /*7280*/  ISETP.GE.AND P3, PT, R16, R64.reuse, PT ;  /* 0x000000401000720c */ /* 0x080fe40003f66270 */
[-C--:B------:R-:W-:Y:S02]  /*7290*/  ISETP.GE.AND P4, PT, R17, R64.reuse, PT ;  /* 0x000000401100720c */ /* 0x080fe40003f86270 */
[----:B------:R-:W-:Y:S02]  /*72a0*/  ISETP.GE.AND P5, PT, R18, R64, PT ;  /* 0x000000401200720c */ /* 0x000fe40003fa6270 */
[----:B------:R-:W-:Y:S01]  /*72b0*/  LOP3.LUT R19, R36, 0x1800, RZ, 0xfc, !PT ;  /* 0x0000180024137812 */ /* 0x000fe200078efcff */
[----:B------:R-:W-:Y:S10]  /*72c0*/  @P6 BRA `(.L_x_79) ;  /* 0x00000000000c6947 */ /* 0x000ff40003800000 */
[----:B------:R-:W-:-:S13]  /*72d0*/  ISETP.GE.AND P6, PT, R12, R67, PT ;  /* 0x000000430c00720c */ /* 0x000fda0003fc6270 */
[----:B------:R0:W5:Y:S04]  /*72e0*/  @P6 LDG.E R11, desc[UR6][R4.64+0x2800] ;  /* 0x00280006040b6981 */ /* 0x000168000c1e1900 */
[----:B------:R0:W5:Y:S02]  /*72f0*/  @!P6 LDG.E R11, desc[UR6][R2.64+0x2800] ;  /* 0x00280006020be981 */ /* 0x000164000c1e1900 */
.L_x_79:
[----:B------:R-:W-:Y:S05]  /*7300*/  BSYNC.RECONVERGENT B0 ;  /* 0x0000000000007941 */ /* 0x000fea0003800200 */
.L_x_78:
[----:B------:R-:W-:Y:S04]  /*7310*/  BSSY.RECONVERGENT B0, `(.L_x_80) ;  /* 0x0000005000007945 */ /* 0x000fe80003800200 */
[----:B------:R-:W-:Y:S05]  /*7320*/  @P0 BRA `(.L_x_81) ;  /* 0x00000000000c0947 */ /* 0x000fea0003800000 */
[----:B------:R-:W-:-:S13]  /*7330*/  ISETP.GE.AND P0, PT, R13, R67, PT ;  /* 0x000000430d00720c */ /* 0x000fda0003f06270 */
[----:B------:R0:W5:Y:S04]  /*7340*/  @P0 LDG.E R12, desc[UR6][R4.64+0x3000] ;  /* 0x00300006040c0981 */ /* 0x000168000c1e1900 */
[----:B------:R0:W5:Y:S02]  /*7350*/  @!P0 LDG.E R12, desc[UR6][R2.64+0x3000] ;  /* 0x00300006020c8981 */ /* 0x000164000c1e1900 */
.L_x_81:
[----:B------:R-:W-:Y:S05]  /*7360*/  BSYNC.RECONVERGENT B0 ;  /* 0x0000000000007941 */ /* 0x000fea0003800200 */
.L_x_80:
[----:B------:R-:W-:Y:S04]  /*7370*/  BSSY.RECONVERGENT B0, `(.L_x_82) ;  /* 0x0000005000007945 */ /* 0x000fe80003800200 */
[----:B------:R-:W-:Y:S05]  /*7380*/  @P1 BRA `(.L_x_83) ;  /* 0x00000000000c1947 */ /* 0x000fea0003800000 */
[----:B------:R-:W-:-:S13]  /*7390*/  ISETP.GE.AND P0, PT, R14, R67, PT ;  /* 0x000000430e00720c */ /* 0x000fda0003f06270 */
[----:B------:R0:W5:Y:S04]  /*73a0*/  @P0 LDG.E R13, desc[UR6][R4.64+0x3800] ;  /* 0x00380006040d0981 */ /* 0x000168000c1e1900 */
[----:B------:R0:W5:Y:S02]  /*73b0*/  @!P0 LDG.E R13, desc[UR6][R2.64+0x3800] ;  /* 0x00380006020d8981 */ /* 0x000164000c1e1900 */
.L_x_83:
[----:B------:R-:W-:Y:S05]  /*73c0*/  BSYNC.RECONVERGENT B0 ;  /* 0x0000000000007941 */ /* 0x000fea0003800200 */
.L_x_82:
[----:B------:R-:W-:Y:S04]  /*73d0*/  BSSY.RECONVERGENT B0, `(.L_x_84) ;  /* 0x0000005000007945 */ /* 0x000fe80003800200 */
[----:B------:R-:W-:Y:S05]  /*73e0*/  @P2 BRA `(.L_x_85) ;  /* 0x00000000000c2947 */ /* 0x000fea0003800000 */
[----:B------:R-:W-:-:S13]  /*73f0*/  ISETP.GE.AND P0, PT, R15, R67, PT ;  /* 0x000000430f00720c */ /* 0x000fda0003f06270 */
[----:B------:R0:W5:Y:S04]  /*7400*/  @P0 LDG.E R14, desc[UR6][R4.64+0x4000] ;  /* 0x00400006040e0981 */ /* 0x000168000c1e1900 */
[----:B------:R0:W5:Y:S02]  /*7410*/  @!P0 LDG.E R14, desc[UR6][R2.64+0x4000] ;  /* 0x00400006020e8981 */ /* 0x000164000c1e1900 */
.L_x_85:
[----:B------:R-:W-:Y:S05]  /*7420*/  BSYNC.RECONVERGENT B0 ;  /* 0x0000000000007941 */ /* 0x000fea0003800200 */
.L_x_84:
[----:B------:R-:W-:Y:S04]  /*7430*/  BSSY.RECONVERGENT B0, `(.L_x_86) ;  /* 0x0000005000007945 */ /* 0x000fe80003800200 */
[----:B------:R-:W-:Y:S05]  /*7440*/  @P3 BRA `(.L_x_87) ;  /* 0x00000000000c3947 */ /* 0x000fea0003800000 */
[----:B------:R-:W-:-:S13]  /*7450*/  ISETP.GE.AND P0, PT, R16, R67, PT ;  /* 0x000000431000720c */ /* 0x000fda0003f06270 */
[----:B------:R0:W5:Y:S04]  /*7460*/  @P0 LDG.E R15, desc[UR6][R4.64+0x4800] ;  /* 0x00480006040f0981 */ /* 0x000168000c1e1900 */
[----:B------:R0:W5:Y:S02]  /*7470*/  @!P0 LDG.E R15, desc[UR6][R2.64+0x4800] ;  /* 0x00480006020f8981 */ /* 0x000164000c1e1900 */
.L_x_87:
[----:B------:R-:W-:Y:S05]  /*7480*/  BSYNC.RECONVERGENT B0 ;  /* 0x0000000000007941 */ /* 0x000fea0003800200 */
.L_x_86:
[----:B------:R-:W-:Y:S04]  /*7490*/  BSSY.RECONVERGENT B0, `(.L_x_88) ;  /* 0x0000005000007945 */ /* 0x000fe80003800200 */
[----:B------:R-:W-:Y:S05]  /*74a0*/  @P4 BRA `(.L_x_89) ;  /* 0x00000000000c4947 */ /* 0x000fea0003800000 */
[----:B------:R-:W-:-:S13]  /*74b0*/  ISETP.GE.AND P0, PT, R17, R67, PT ;  /* 0x000000431100720c */ /* 0x000fda0003f06270 */
[----:B------:R0:W5:Y:S04]  /*74c0*/  @P0 LDG.E R16, desc[UR6][R4.64+0x5000] ;  /* 0x0050000604100981 */ /* 0x000168000c1e1900 */
[----:B------:R0:W5:Y:S02]  /*74d0*/  @!P0 LDG.E R16, desc[UR6][R2.64+0x5000] ;  /* 0x0050000602108981 */ /* 0x000164000c1e1900 */
.L_x_89:
[----:B------:R-:W-:Y:S05]  /*74e0*/  BSYNC.RECONVERGENT B0 ;  /* 0x0000000000007941 */ /* 0x000fea0003800200 */
.L_x_88:
[----:B------:R-:W-:Y:S04]  /*74f0*/  BSSY.RECONVERGENT B0, `(.L_x_90) ;  /* 0x0000005000007945 */ /* 0x000fe80003800200 */
[----:B------:R-:W-:Y:S05]  /*7500*/  @P5 BRA `(.L_x_91) ;  /* 0x00000000000c5947 */ /* 0x000fea0003800000 */
[----:B------:R-:W-:-:S13]  /*7510*/  ISETP.GE.AND P0, PT, R18, R67, PT ;  /* 0x000000431200720c */ /* 0x000fda0003f06270 */
[----:B------:R0:W5:Y:S04]  /*7520*/  @P0 LDG.E R17, desc[UR6][R4.64+0x5800] ;  /* 0x0058000604110981 */ /* 0x000168000c1e1900 */
[----:B------:R0:W5:Y:S02]  /*7530*/  @!P0 LDG.E R17, desc[UR6][R2.64+0x5800] ;  /* 0x0058000602118981 */ /* 0x000164000c1e1900 */
.L_x_91:
[----:B------:R-:W-:Y:S05]  /*7540*/  BSYNC.RECONVERGENT B0 ;  /* 0x0000000000007941 */ /* 0x000fea0003800200 */
.L_x_90:
[-C--:B------:R-:W-:Y:S01]  /*7550*/  ISETP.GE.AND P6, PT, R19, R64.reuse, PT ;  /* 0x000000401300720c */ /* 0x080fe20003fc6270 */
[C---:B------:R-:W-:Y:S01]  /*7560*/  VIADD R22, R36.reuse, 0x1e00 ;  /* 0x00001e0024167836 */ /* 0x040fe20000000000 */
[C---:B------:R-:W-:Y:S01]  /*7570*/  LOP3.LUT R21, R36.reuse, 0x1c00, RZ, 0xfc, !PT ;  /* 0x00001c0024157812 */ /* 0x040fe200078efcff */
[C---:B------:R-:W-:Y:S01]  /*7580*/  VIADD R24, R36.reuse, 0x2200 ;  /* 0x0000220024187836 */ /* 0x040fe20000000000 */
[C---:B------:R-:W-:Y:S01]  /*7590*/  LOP3.LUT R23, R36.reuse, 0x2000, RZ, 0xfc, !PT ;  /* 0x0000200024177812 */ /* 0x040fe200078efcff */
[----:B------:R-:W-:Y:S01]  /*75a0*/  BSSY.RECONVERGENT B0, `(.L_x_92) ;  /* 0x000000c000007945 */ /* 0x000fe20003800200 */
[----:B------:R-:W-:Y:S02]  /*75b0*/  LOP3.LUT R25, R36, 0x2400, RZ, 0xfc, !PT ;  /* 0x0000240024197812 */ /* 0x000fe400078efcff */
[-C--:B------:R-:W-:Y:S02]  /*75c0*/  ISETP.GE.AND P0, PT, R20, R64.reuse, PT ;  /* 0x000000401400720c */ /* 0x080fe40003f06270 */
[----:B------:R-:W-:-:S02]  /*75d0*/  ISETP.GE.AND P1, PT, R21, R64, PT ;  /* 0x000000401500720c */ /* 0x000fc40003f26270 */
[-C--:B------:R-:W-:Y:S02]  /*75e0*/  ISETP.GE.AND P2, PT, R22, R64.reuse, PT ;  /* 0x000000401600720c */ /* 0x080fe40003f46270 */
[-C--:B------:R-:W-:Y:S02]  /*75f0*/  ISETP.GE.AND P3, PT, R23, R64.reuse, PT ;  /* 0x000000401700720c */ /* 0x080fe40003f66270 */
[-C--:B------:R-:W-:Y:S02]  /*7600*/  ISETP.GE.AND P4, PT, R24, R64.reuse, PT ;  /* 0x000000401800720c */ /* 0x080fe40003f86270 */
[----:B------:R-:W-:Y:S01]  /*7610*/  ISETP.GE.AND P5, PT, R25, R64, PT ;  /* 0x000000401900720c */ /* 0x000fe20003fa6270 */
[----:B------:R-:W-:-:S12]  /*7620*/  @P6 BRA `(.L_x_93) ;  /* 0x00000000000c6947 */ /* 0x000fd80003800000 */
[----:B------:R-:W-:-:S13]  /*7630*/  ISETP.GE.AND P6, PT, R19, R67, PT ;  /* 0x000000431300720c */ /* 0x000fda0003fc6270 */
[----:B------:R0:W5:Y:S04]  /*7640*/  @P6 LDG.E R18, desc[UR6][R4.64+0x6000] ;  /* 0x0060000604126981 */ /* 0x000168000c1e1900 */
[----:B------:R0:W5:Y:S02]  /*7650*/  @!P6 LDG.E R18, desc[UR6][R2.64+0x6000] ;  /* 0x006000060212e981 */ /* 0x000164000c1e1900 */
.L_x_93:
[----:B------:R-:W-:Y:S05]  /*7660*/  BSYNC.RECONVERGENT B0 ;  /* 0x0000000000007941 */ /* 0x000fea0003800200 */
.L_x_92:
[----:B------:R-:W-:Y:S04]  /*7670*/  BSSY.RECONVERGENT B0, `(.L_x_94) ;  /* 0x0000005000007945 */ /* 0x000fe80003800200 */
[----:B------:R-:W-:Y:S05]  /*7680*/  @P0 BRA `(.L_x_95) ;  /* 0x00000000000c0947 */ /* 0x000fea0003800000 */
[----:B------:R-:W-:-:S13]  /*7690*/  ISETP.GE.AND P0, PT, R20, R67, PT ;  /* 0x000000431400720c */ /* 0x000fda0003f06270 */
[----:B------:R0:W5:Y:S04]  /*76a0*/  @P0 LDG.E R19, desc[UR6][R4.64+0x6800] ;  /* 0x0068000604130981 */ /* 0x000168000c1e1900 */
[----:B------:R0:W5:Y:S02]  /*76b0*/  @!P0 LDG.E R19, desc[UR6][R2.64+0x6800] ;  /* 0x0068000602138981 */ /* 0x000164000c1e1900 */
.L_x_95:
[----:B------:R-:W-:Y:S05]  /*76c0*/  BSYNC.RECONVERGENT B0 ;  /* 0x0000000000007941 */ /* 0x000fea0003800200 */
.L_x_94:
[----:B------:R-:W-:Y:S04]  /*76d0*/  BSSY.RECONVERGENT B0, `(.L_x_96) ;  /* 0x0000005000007945 */ /* 0x000fe80003800200 */
[----:B------:R-:W-:Y:S05]  /*76e0*/  @P1 BRA `(.L_x_97) ;  /* 0x00000000000c1947 */ /* 0x000fea0003800000 */
[----:B------:R-:W-:-:S13]  /*76f0*/  ISETP.GE.AND P0, PT, R21, R67, PT ;  /* 0x000000431500720c */ /* 0x000fda0003f06270 */
[----:B------:R0:W5:Y:S04]  /*7700*/  @P0 LDG.E R20, desc[UR6][R4.64+0x7000] ;  /* 0x0070000604140981 */ /* 0x000168000c1e1900 */
[----:B------:R0:W5:Y:S02]  /*7710*/  @!P0 LDG.E R20, desc[UR6][R2.64+0x7000] ;  /* 0x0070000602148981 */ /* 0x000164000c1e1900 */
.L_x_97:
[----:B------:R-:W-:Y:S05]  /*7720*/  BSYNC.RECONVERGENT B0 ;  /* 0x0000000000007941 */ /* 0x000fea0003800200 */
.L_x_96:
[----:B------:R-:W-:Y:S04]  /*7730*/  BSSY.RECONVERGENT B0, `(.L_x_98) ;  /* 0x0000005000007945 */ /* 0x000fe80003800200 */
[----:B------:R-:W-:Y:S05]  /*7740*/  @P2 BRA `(.L_x_99) ;  /* 0x00000000000c2947 */ /* 0x000fea0003800000 */
[----:B------:R-:W-:-:S13]  /*7750*/  ISETP.GE.AND P0, PT, R22, R67, PT ;  /* 0x000000431600720c */ /* 0x000fda0003f06270 */
[----:B------:R0:W5:Y:S04]  /*7760*/  @P0 LDG.E R22, desc[UR6][R4.64+0x7800] ;  /* 0x0078000604160981 */ /* 0x000168000c1e1900 */
[----:B------:R0:W5:Y:S02]  /*7770*/  @!P0 LDG.E R22, desc[UR6][R2.64+0x7800] ;  /* 0x0078000602168981 */ /* 0x000164000c1e1900 */
.L_x_99:
[----:B------:R-:W-:Y:S05]  /*7780*/  BSYNC.RECONVERGENT B0 ;  /* 0x0000000000007941 */ /* 0x000fea0003800200 */
.L_x_98:
[----:B------:R-:W-:Y:S04]  /*7790*/  BSSY.RECONVERGENT B0, `(.L_x_100) ;  /* 0x0000005000007945 */ /* 0x000fe80003800200 */
[----:B------:R-:W-:Y:S05]  /*77a0*/  @P3 BRA `(.L_x_101) ;  /* 0x00000000000c3947 */ /* 0x000fea0003800000 */
[----:B------:R-:W-:-:S13]  /*77b0*/  ISETP.GE.AND P0, PT, R23, R67, PT ;  /* 0x000000431700720c */ /* 0x000fda0003f06270 */
[----:B------:R0:W5:Y:S04]  /*77c0*/  @P0 LDG.E R23, desc[UR6][R4.64+0x8000] ;  /* 0x0080000604170981 */ /* 0x000168000c1e1900 */
[----:B------:R0:W5:Y:S02]  /*77d0*/  @!P0 LDG.E R23, desc[UR6][R2.64+0x8000] ;  /* 0x0080000602178981 */ /* 0x000164000c1e1900 */
.L_x_101:
[----:B------:R-:W-:Y:S05]  /*77e0*/  BSYNC.RECONVERGENT B0 ;  /* 0x0000000000007941 */ /* 0x000fea0003800200 */
.L_x_100:
[----:B------:R-:W-:Y:S04]  /*77f0*/  BSSY.RECONVERGENT B0, `(.L_x_102) ;  /* 0x0000005000007945 */ /* 0x000fe80003800200 */
[----:B------:R-:W-:Y:S05]  /*7800*/  @P4 BRA `(.L_x_103) ;  /* 0x00000000000c4947 */ /* 0x000fea0003800000 */
[----:B------:R-:W-:-:S13]  /*7810*/  ISETP.GE.AND P0, PT, R24, R67, PT ;  /* 0x000000431800720c */ /* 0x000fda0003f06270 */
[----:B------:R0:W5:Y:S04]  /*7820*/  @P0 LDG.E R24, desc[UR6][R4.64+0x8800] ;  /* 0x0088000604180981 */ /* 0x000168000c1e1900 */
[----:B------:R0:W5:Y:S02]  /*7830*/  @!P0 LDG.E R24, desc[UR6][R2.64+0x8800] ;  /* 0x0088000602188981 */ /* 0x000164000c1e1900 */
.L_x_103:
[----:B------:R-:W-:Y:S05]  /*7840*/  BSYNC.RECONVERGENT B0 ;  /* 0x0000000000007941 */ /* 0x000fea0003800200 */
.L_x_102:
[----:B------:R-:W-:Y:S04]  /*7850*/  BSSY.RECONVERGENT B0, `(.L_x_104) ;  /* 0x0000005000007945 */ /* 0x000fe80003800200 */
[----:B------:R-:W-:Y:S05]  /*7860*/  @P5 BRA `(.L_x_105) ;  /* 0x00000000000c5947 */ /* 0x000fea0003800000 */
[----:B------:R-:W-:-:S13]  /*7870*/  ISETP.GE.AND P0, PT, R25, R67, PT ;  /* 0x000000431900720c */ /* 0x000fda0003f06270 */
[----:B------:R0:W5:Y:S04]  /*7880*/  @P0 LDG.E R25, desc[UR6][R4.64+0x9000] ;  /* 0x0090000604190981 */ /* 0x000168000c1e1900 */
[----:B------:R0:W5:Y:S02]  /*7890*/  @!P0 LDG.E R25, desc[UR6][R2.64+0x9000] ;  /* 0x0090000602198981 */ /* 0x000164000c1e1900 */
.L_x_105:
[----:B------:R-:W-:Y:S05]  /*78a0*/  BSYNC.RECONVERGENT B0 ;  /* 0x0000000000007941 */ /* 0x000fea0003800200 */
.L_x_104:
[----:B------:R-:W0:Y:S02]  /*78b0*/  S2UR UR5, SR_CgaCtaId ;  /* 0x00000000000579c3 */ /* 0x000e240000008800 */
[----:B01234-:R-:W-:Y:S01]  /*78c0*/  IMAD R3, R36, 0x13, RZ ;  /* 0x0000001324037824 */ /* 0x01ffe200078e02ff */
[----:B------:R-:W-:Y:S01]  /*78d0*/  UMOV UR4, 0x400 ;  /* 0x0000040000047882 */ /* 0x000fe20000000000 */
[----:B------:R-:W-:Y:S03]  /*78e0*/  BSSY.RECONVERGENT B0, `(.L_x_106) ;  /* 0x000002c000007945 */ /* 0x000fe60003800200 */
[----:B------:R-:W-:-:S04]  /*78f0*/  VIMNMX R2, PT, PT, R3, R64, PT ;  /* 0x0000004003027248 */ /* 0x000fc80003fe0100 */
[----:B------:R-:W-:Y:S02]  /*7900*/  VIADDMNMX R21, R2, -R0, RZ, !PT ;  /* 0x8000000002157246 */ /* 0x000fe400078001ff */
[----:B------:R-:W-:-:S04]  /*7910*/  VIMNMX R4, PT, PT, R67, R2, PT ;  /* 0x0000000243047248 */ /* 0x000fc80003fe0100 */
[----:B------:R-:W-:Y:S01]  /*7920*/  ISETP.GE.AND P0, PT, R21, R4, PT ;  /* 0x000000041500720c */ /* 0x000fe20003f06270 */
[----:B------:R-:W-:-:S06]  /*7930*/  ULEA UR4, UR5, UR4, 0x18 ;  /* 0x0000000405047291 */ /* 0x000fcc000f8ec0ff */
        /* <DEDUP_REMOVED lines=25> */
.L_x_108:
[----:B-1----:R-:W-:-:S05]  /*7ad0*/  IMAD.IADD R5, R4, 0x1, R21 ;  /* 0x0000000104057824 */ /* 0x002fca00078e0215 */
[----:B------:R-:W-:-:S04]  /*7ae0*/  SHF.R.S32.HI R5, RZ, 0x1, R5 ;  /* 0x00000001ff057819 */ /* 0x000fc80000011405 */
[----:B------:R-:W-:Y:S01]  /*7af0*/  LOP3.LUT R7, RZ, R5, RZ, 0x33, !PT ;  /* 0x00000005ff077212 */ /* 0x000fe200078e33ff */
[----:B------:R-:W-:-:S04]  /*7b00*/  IMAD R6, R5, 0x4, R68 ;  /* 0x0000000405067824 */ /* 0x000fc800078e0244 */
[----:B------:R-:W-:Y:S02]  /*7b10*/  IMAD.IADD R8, R2, 0x1, R7 ;  /* 0x0000000102087824 */ /* 0x000fe400078e0207 */
[----:B------:R-:W-:Y:S02]  /*7b20*/  LDS R6, [R6+0x800] ;  /* 0x0008000006067984 */ /* 0x000fe40000000800 */
[----:B------:R-:W-:-:S05]  /*7b30*/  IMAD R8, R8, 0x4, R3 ;  /* 0x0000000408087824 */ /* 0x000fca00078e0203 */
[----:B------:R-:W0:Y:S02]  /*7b40*/  LDS R7, [R8] ;  /* 0x0000000008077984 */ /* 0x000e240000000800 */
[----:B0-----:R-:W-:-:S04]  /*7b50*/  ISETP.GE.AND P0, PT, R7, R6, PT ;  /* 0x000000060700720c */ /* 0x001fc80003f06270 */
[----:B------:R-:W-:-:S09]  /*7b60*/  SEL R4, R5, R4, !P0 ;  /* 0x0000000405047207 */ /* 0x000fd20004000000 */
[----:B------:R-:W-:-:S05]  /*7b70*/  @P0 VIADD R21, R5, 0x1 ;  /* 0x0000000105150836 */ /* 0x000fca0000000000 */
[----:B------:R-:W-:-:S13]  /*7b80*/  ISETP.GE.AND P0, PT, R21, R4, PT ;  /* 0x000000041500720c */ /* 0x000fda0003f06270 */
[----:B------:R-:W-:Y:S05]  /*7b90*/  @!P0 BRA `(.L_x_108) ;  /* 0xfffffffc00cc8947 */ /* 0x000fea000383ffff */
.L_x_107:
[----:B------:R-:W-:Y:S05]  /*7ba0*/  BSYNC.RECONVERGENT B0 ;  /* 0x0000000000007941 */ /* 0x000fea0003800200 */
.L_x_106:
        /* <DEDUP_REMOVED lines=39> */
.L_x_113:
        /* <DEDUP_REMOVED lines=10> */
.L_x_114:
[----:B------:R-:W-:-:S13]  /*7ec0*/  ISETP.GE.AND P0, PT, R4, R5, PT ;  /* 0x000000050400720c */ /* 0x000fda0003f06270 */
[----:B------:R-:W-:Y:S05]  /*7ed0*/  @P0 BREAK.RELIABLE B2 ;  /* 0x0000000000020942 */ /* 0x000fea0003800100 */
[----:B------:R-:W-:Y:S05]  /*7ee0*/  @P0 BRA `(.L_x_115) ;  /* 0x0000000000280947 */ /* 0x000fea0003800000 */
[----:B------:R-:W-:Y:S05]  /*7ef0*/  BSYNC.RELIABLE B2 ;  /* 0x0000000000027941 */ /* 0x000fea0003800100 */
.L_x_112:
        /* <DEDUP_REMOVED lines=9> */
.L_x_115:
[----:B------:R-:W-:Y:S05]  /*7f90*/  BSYNC.RECONVERGENT B1 ;  /* 0x0000000000017941 */ /* 0x000fea0003800200 */
.L_x_111:
        /* <DEDUP_REMOVED lines=31> */
.L_x_118:
        /* <DEDUP_REMOVED lines=10> */
.L_x_119:
[----:B------:R-:W-:-:S13]  /*8230*/  ISETP.GE.AND P0, PT, R5, R6, PT ;  /* 0x000000060500720c */ /* 0x000fda0003f06270 */
[----:B------:R-:W-:Y:S05]  /*8240*/  @P0 BREAK.RELIABLE B2 ;  /* 0x0000000000020942 */ /* 0x000fea0003800100 */
[----:B------:R-:W-:Y:S05]  /*8250*/  @P0 BRA `(.L_x_120) ;  /* 0x0000000000280947 */ /* 0x000fea0003800000 */
[----:B------:R-:W-:Y:S05]  /*8260*/  BSYNC.RELIABLE B2 ;  /* 0x0000000000027941 */ /* 0x000fea0003800100 */
.L_x_117:
        /* <DEDUP_REMOVED lines=9> */
.L_x_120:
[----:B------:R-:W-:Y:S05]  /*8300*/  BSYNC.RECONVERGENT B1 ;  /* 0x0000000000017941 */ /* 0x000fea0003800200 */
.L_x_116:
        /* <DEDUP_REMOVED lines=12> */
.L_x_123:
        /* <DEDUP_REMOVED lines=9> */
.L_x_122:
[----:B------:R-:W-:Y:S05]  /*8460*/  BSYNC.RECONVERGENT B1 ;  /* 0x0000000000017941 */ /* 0x000fea0003800200 */
.L_x_121:
        /* <DEDUP_REMOVED lines=8> */
.L_x_110:
[----:B------:R-:W-:Y:S05]  /*84f0*/  BSYNC.RECONVERGENT B0 ;  /* 0x0000000000007941 */ /* 0x000fea0003800200 */
.L_x_109:
[----:B------:R-:W-:Y:S05]  /*8500*/  WARPSYNC.ALL ;  /* 0x0000000000007948 */ /* 0x000fea0003800000 */
[----:B------:R-:W-:Y:S01]  /*8510*/  ISETP.NE.AND P0, PT, R36, RZ, PT ;  /* 0x000000ff2400720c */ /* 0x000fe20003f05270 */
[----:B------:R-:W-:Y:S01]  /*8520*/  IMAD.U32 R3, R67, 0x10000, RZ ;  /* 0x0001000043037824 */ /* 0x000fe200078e00ff */
[----:B------:R-:W-:Y:S01]  /*8530*/  IADD3 R4, PT, PT, R4, R2, -R21 ;  /* 0x0000000204047210 */ /* 0x000fe20007ffe815 */
[----:B------:R-:W-:-:S03]  /*8540*/  VIADD R5, R36, 0xffffffff ;  /* 0xffffffff24057836 */ /* 0x000fc60000000000 */
[----:B------:R-:W-:Y:S01]  /*8550*/  LOP3.LUT R0, R3, R0, RZ, 0xfc, !PT ;  /* 0x0000000003007212 */ /* 0x000fe200078efcff */
[----:B------:R-:W-:Y:S01]  /*8560*/  IMAD.U32 R3, R21, 0x10000, RZ ;  /* 0x0001000015037824 */ /* 0x000fe200078e00ff */
[----:B------:R-:W-:Y:S01]  /*8570*/  SEL R5, R5, 0x1ff, P0 ;  /* 0x000001ff05057807 */ /* 0x000fe20000000000 */
[----:B------:R-:W-:-:S04]  /*8580*/  IMAD.IADD R20, R67, 0x1, R4 ;  /* 0x0000000143147824 */ /* 0x000fc800078e0204 */
[----:B------:R-:W-:Y:S01]  /*8590*/  @P0 LOP3.LUT R0, R4, R3, RZ, 0xfc, !PT ;  /* 0x0000000304000212 */ /* 0x000fe200078efcff */
[--C-:B------:R-:W-:Y:S02]  /*85a0*/  IMAD R5, R5, 0x4, R68.reuse ;  /* 0x0000000405057824 */ /* 0x100fe400078e0244 */
[----:B------:R-:W-:Y:S02]  /*85b0*/  IMAD R28, R20, 0x4, R68 ;  /* 0x00000004141c7824 */ /* 0x000fe400078e0244 */
[C---:B------:R-:W-:Y:S01]  /*85c0*/  IMAD R3, R21.reuse, 0x4, R13 ;  /* 0x0000000415037824 */ /* 0x040fe200078e020d */
[----:B------:R-:W-:Y:S01]  /*85d0*/  STS [R5], R0 ;  /* 0x0000000005007388 */ /* 0x000fe20000000800 */
[----:B------:R-:W-:Y:S01]  /*85e0*/  IMAD.IADD R57, R21, 0x1, R20 ;  /* 0x0000000115397824 */ /* 0x000fe200078e0214 */
[----:B------:R-:W-:Y:S06]  /*85f0*/  BAR.SYNC.DEFER_BLOCKING 0x0 ;  /* 0x0000000000007b1d */ /* 0x000fec0000010000 */
[----:B------:R-:W0:Y:S04]  /*8600*/  LDS R30, [R15+-0x800] ;  /* 0xfff800000f1e7984 */ /* 0x000e280000000800 */
[----:B------:R-:W-:Y:S04]  /*8610*/  LDS R28, [R28+0x800] ;  /* 0x000800001c1c7984 */ /* 0x000fe80000000800 */
[----:B------:R-:W1:Y:S01]  /*8620*/  LDS R43, [R3] ;  /* 0x00000000032b7984 */ /* 0x000e620000000800 */
[----:B0-----:R-:W-:-:S02]  /*8630*/  LOP3.LUT R2, R30, 0xffff, RZ, 0xc0, !PT ;  /* 0x0000ffff1e027812 */ /* 0x001fc400078ec0ff */
[----:B------:R-:W-:-:S03]  /*8640*/  SHF.R.S32.HI R30, RZ, 0x10, R30 ;  /* 0x00000010ff1e7819 */ /* 0x000fc6000001141e */
[----:B------:R-:W-:Y:S01]  /*8650*/  IMAD.IADD R29, R67, 0x1, R2 ;  /* 0x00000001431d7824 */ /* 0x000fe200078e0202 */
[----:B------:R-:W-:Y:S01]  /*8660*/  ISETP.GE.AND P1, PT, R21, R30, PT ;  /* 0x0000001e1500720c */ /* 0x000fe20003f26270 */
[----:B------:R-:W-:Y:S02]  /*8670*/  IMAD R2, R20, 0x4, R13 ;  /* 0x0000000414027824 */ /* 0x000fe400078e020d */
[----:B------:R-:W-:Y:S01]  /*8680*/  IMAD.IADD R65, R30, 0x1, R29 ;  /* 0x000000011e417824 */ /* 0x000fe200078e021d */
[CC--:B------:R-:W-:Y:S02]  /*8690*/  ISETP.GE.OR P0, PT, R20.reuse, R29.reuse, P1 ;  /* 0x0000001d1400720c */ /* 0x0c0fe40000f06670 */
[----:B------:R-:W-:-:S11]  /*86a0*/  ISETP.LT.OR P2, PT, R20, R29, P1 ;  /* 0x0000001d1400720c */ /* 0x000fd60000f41670 */
[CC--:B-1----:R-:W-:Y:S02]  /*86b0*/  @!P0 ISETP.LT.AND P1, PT, R28.reuse, R43.reuse, PT ;  /* 0x0000002b1c00820c */ /* 0x0c2fe40003f21270 */
[----:B------:R-:W-:Y:S02]  /*86c0*/  @!P0 ISETP.GE.AND P2, PT, R43, R28, PT ;  /* 0x0000001c2b00820c */ /* 0x000fe40003f46270 */
[----:B------:R-:W-:Y:S02]  /*86d0*/  SEL R59, R28, R43, P1 ;  /* 0x0000002b1c3b7207 */ /* 0x000fe40000800000 */
[----:B------:R-:W-:-:S07]  /*86e0*/  SEL R58, R20, R21, P1 ;  /* 0x00000015143a7207 */ /* 0x000fce0000800000 */
[----:B------:R-:W-:Y:S01]  /*86f0*/  @!P1 LDS R43, [R3+0x4] ;  /* 0x00000400032b9984 */ /* 0x000fe20000000800 */
[----:B------:R-:W-:Y:S02]  /*8700*/  @!P1 VIADD R21, R21, 0x1 ;  /* 0x0000000115159836 */ /* 0x000fe40000000000 */
[----:B------:R-:W-:Y:S01]  /*8710*/  @P2 VIADD R20, R20, 0x1 ;  /* 0x0000000114142836 */ /* 0x000fe20000000000 */
[----:B------:R-:W0:Y:S02]  /*8720*/  @P2 LDS R28, [R2+0x4] ;  /* 0x00000400021c2984 */ /* 0x000e240000000800 */
        /* <DEDUP_REMOVED lines=248> */
[----:B------:R-:W-:-:S04]  /*96b0*/  ISETP.GE.AND P6, PT, R73, R30, PT ;  /* 0x0000001e4900720c */ /* 0x000fc80003fc6270 */
[CC--:B------:R-:W-:Y:S02]  /*96c0*/  ISETP.GE.OR P2, PT, R76.reuse, R29.reuse, P6 ;  /* 0x0000001d4c00720c */ /* 0x0c0fe40003746670 */
[----:B------:R-:W-:-:S11]  /*96d0*/  ISETP.LT.OR P4, PT, R76, R29, P6 ;  /* 0x0000001d4c00720c */ /* 0x000fd60003781670 */
[----:B0-----:R-:W-:Y:S02]  /*96e0*/  @!P2 ISETP.GE.AND P4, PT, R43, R28, PT ;  /* 0x0000001c2b00a20c */ /* 0x001fe40003f86270 */
[----:B------:R-:W-:Y:S02]  /*96f0*/  @!P2 ISETP.LT.AND P6, PT, R28, R43, PT ;  /* 0x0000002b1c00a20c */ /* 0x000fe40003fc1270 */
[----:B------:R-:W-:-:S04]  /*9700*/  ISETP.GE.AND P2, PT, R4, R65, PT ;  /* 0x000000410400720c */ /* 0x000fc80003f46270 */
[----:B------:R-:W-:Y:S02]  /*9710*/  SEL R26, RZ, 0x2, P2 ;  /* 0x00000002ff1a7807 */ /* 0x000fe40001000000 */
[----:B------:R-:W-:-:S03]  /*9720*/  ISETP.GE.AND P2, PT, R3, R65, PT ;  /* 0x000000410300720c */ /* 0x000fc60003f46270 */
[----:B------:R-:W-:Y:S01]  /*9730*/  @P4 IMAD R77, R76, 0x4, R68 ;  /* 0x000000044c4d4824 */ /* 0x000fe200078e0244 */
[----:B------:R-:W-:Y:S02]  /*9740*/  SEL R24, RZ, 0x4, P2 ;  /* 0x00000004ff187807 */ /* 0x000fe40001000000 */
[-C--:B------:R-:W-:Y:S02]  /*9750*/  ISETP.GE.AND P2, PT, R2, R65.reuse, PT ;  /* 0x000000410200720c */ /* 0x080fe40003f46270 */
[----:B------:R-:W-:Y:S01]  /*9760*/  IADD3 R24, PT, PT, R24, R26, R25 ;  /* 0x0000001a18187210 */ /* 0x000fe20007ffe019 */
[----:B------:R-:W-:Y:S01]  /*9770*/  IMAD.IADD R26, R34, 0x1, R33 ;  /* 0x00000001221a7824 */ /* 0x000fe200078e0221 */
[----:B------:R-:W-:Y:S02]  /*9780*/  SEL R23, RZ, 0x8, P2 ;  /* 0x00000008ff177807 */ /* 0x000fe40001000000 */
[----:B------:R-:W-:-:S04]  /*9790*/  ISETP.GE.AND P2, PT, R0, R65, PT ;  /* 0x000000410000720c */ /* 0x000fc80003f46270 */
[----:B------:R-:W-:Y:S02]  /*97a0*/  SEL R27, RZ, 0x10, P2 ;  /* 0x00000010ff1b7807 */ /* 0x000fe40001000000 */
[----:B------:R-:W-:Y:S02]  /*97b0*/  ISETP.NE.AND P2, PT, R37, RZ, PT ;  /* 0x000000ff2500720c */ /* 0x000fe40003f45270 */
[----:B------:R-:W-:Y:S01]  /*97c0*/  IADD3 R23, PT, PT, R27, R24, R23 ;  /* 0x000000181b177210 */ /* 0x000fe20007ffe017 */
[----:B------:R-:W-:Y:S01]  /*97d0*/  IMAD.IADD R24, R42, 0x1, R41 ;  /* 0x000000012a187824 */ /* 0x000fe200078e0229 */
[C---:B------:R-:W-:Y:S01]  /*97e0*/  SEL R47, R20.reuse, R21, P2 ;  /* 0x00000015142f7207 */ /* 0x040fe20001000000 */
[----:B------:R-:W-:-:S05]  /*97f0*/  IMAD.IADD R20, R20, 0x1, R21 ;  /* 0x0000000114147824 */ /* 0x000fca00078e0215 */
[----:B------:R-:W-:-:S04]  /*9800*/  ISETP.GE.AND P2, PT, R20, R65, PT ;  /* 0x000000411400720c */ /* 0x000fc80003f46270 */
[----:B------:R-:W-:Y:S02]  /*9810*/  SEL R21, RZ, 0x20, P2 ;  /* 0x00000020ff157807 */ /* 0x000fe40001000000 */
[----:B------:R-:W-:Y:S01]  /*9820*/  ISETP.GE.AND P2, PT, R22, R65, PT ;  /* 0x000000411600720c */ /* 0x000fe20003f46270 */
[----:B------:R-:W-:-:S03]  /*9830*/  IMAD.IADD R22, R32, 0x1, R31 ;  /* 0x0000000120167824 */ /* 0x000fc600078e021f */
[----:B------:R-:W-:Y:S02]  /*9840*/  SEL R20, RZ, 0x40, P2 ;  /* 0x00000040ff147807 */ /* 0x000fe40001000000 */
[----:B------:R-:W-:Y:S02]  /*9850*/  ISETP.GE.AND P2, PT, R22, R65, PT ;  /* 0x000000411600720c */ /* 0x000fe40003f46270 */
[----:B------:R-:W-:Y:S02]  /*9860*/  IADD3 R20, PT, PT, R23, R21, R20 ;  /* 0x0000001517147210 */ /* 0x000fe40007ffe014 */
[----:B------:R-:W-:Y:S02]  /*9870*/  SEL R22, RZ, 0x80, P2 ;  /* 0x00000080ff167807 */ /* 0x000fe40001000000 */
[----:B------:R-:W-:Y:S01]  /*9880*/  ISETP.GE.AND P2, PT, R38, R65, PT ;  /* 0x000000412600720c */ /* 0x000fe20003f46270 */
[----:B------:R-:W-:-:S03]  /*9890*/  IMAD.IADD R38, R40, 0x1, R35 ;  /* 0x0000000128267824 */ /* 0x000fc600078e0223 */
[----:B------:R-:W-:Y:S02]  /*98a0*/  SEL R37, RZ, 0x100, P2 ;  /* 0x00000100ff257807 */ /* 0x000fe40001000000 */
[-C--:B------:R-:W-:Y:S02]  /*98b0*/  ISETP.GE.AND P2, PT, R26, R65.reuse, PT ;  /* 0x000000411a00720c */ /* 0x080fe40003f46270 */
[----:B------:R-:W-:Y:S01]  /*98c0*/  IADD3 R21, PT, PT, R20, R22, R37 ;  /* 0x0000001614157210 */ /* 0x000fe20007ffe025 */
[----:B------:R-:W-:Y:S01]  /*98d0*/  @!P6 IMAD R37, R73, 0x4, R68 ;  /* 0x000000044925e824 */ /* 0x000fe200078e0244 */
[----:B------:R-:W-:Y:S02]  /*98e0*/  SEL R25, RZ, 0x200, P2 ;  /* 0x00000200ff197807 */ /* 0x000fe40001000000 */
[----:B------:R-:W-:Y:S02]  /*98f0*/  ISETP.GE.AND P2, PT, R70, R65, PT ;  /* 0x000000414600720c */ /* 0x000fe40003f46270 */
[----:B------:R-:W-:-:S02]  /*9900*/  SEL R22, R28, R43, P6 ;  /* 0x0000002b1c167207 */ /* 0x000fc40003000000 */
[----:B------:R-:W-:Y:S01]  /*9910*/  SEL R26, RZ, 0x400, P2 ;  /* 0x00000400ff1a7807 */ /* 0x000fe20001000000 */
[----:B------:R0:W-:Y:S01]  /*9920*/  @!P6 LDS R43, [R37+0x804] ;  /* 0x00080400252be984 */ /* 0x0001e20000000800 */
[----:B------:R-:W-:Y:S02]  /*9930*/  ISETP.GE.AND P2, PT, R38, R65, PT ;  /* 0x000000412600720c */ /* 0x000fe40003f46270 */
[----:B------:R-:W-:Y:S01]  /*9940*/  IADD3 R23, PT, PT, R21, R25, R26 ;  /* 0x0000001915177210 */ /* 0x000fe20007ffe01a */
[----:B------:R-:W1:Y:S01]  /*9950*/  @P4 LDS R28, [R77+0x804] ;  /* 0x000804004d1c4984 */ /* 0x000e620000000800 */
[----:B------:R-:W-:Y:S01]  /*9960*/  SEL R39, RZ, 0x800, P2 ;  /* 0x00000800ff277807 */ /* 0x000fe20001000000 */
[----:B------:R-:W-:Y:S01]  /*9970*/  IMAD.IADD R26, R76, 0x1, R73 ;  /* 0x000000014c1a7824 */ /* 0x000fe200078e0249 */
[----:B------:R-:W-:Y:S01]  /*9980*/  BAR.SYNC.DEFER_BLOCKING 0x0 ;  /* 0x0000000000007b1d */ /* 0x000fe20000010000 */
[----:B------:R-:W-:-:S04]  /*9990*/  ISETP.GE.AND P2, PT, R72, R65, PT ;  /* 0x000000414800720c */ /* 0x000fc80003f46270 */
[----:B------:R-:W-:Y:S02]  /*99a0*/  SEL R38, RZ, 0x1000, P2 ;  /* 0x00001000ff267807 */ /* 0x000fe40001000000 */
[----:B------:R-:W-:Y:S01]  /*99b0*/  ISETP.GE.AND P2, PT, R24, R65, PT ;  /* 0x000000411800720c */ /* 0x000fe20003f46270 */
[----:B------:R-:W-:-:S03]  /*99c0*/  IMAD.IADD R24, R44, 0x1, R71 ;  /* 0x000000012c187824 */ /* 0x000fc600078e0247 */
[----:B------:R-:W-:Y:S02]  /*99d0*/  SEL R69, RZ, 0x2000, P2 ;  /* 0x00002000ff457807 */ /* 0x000fe40001000000 */
[-C--:B------:R-:W-:Y:S01]  /*99e0*/  ISETP.GE.AND P2, PT, R74, R65.reuse, PT ;  /* 0x000000414a00720c */ /* 0x080fe20003f46270 */
[----:B------:R-:W-:Y:S02]  /*99f0*/  IMAD.MOV.U32 R74, RZ, RZ, R76 ;  /* 0x000000ffff4a7224 */ /* 0x000fe400078e004c */
[----:B------:R-:W-:Y:S01]  /*9a00*/  @P4 VIADD R74, R76, 0x1 ;  /* 0x000000014c4a4836 */ /* 0x000fe20000000000 */
[----:B------:R-:W-:Y:S02]  /*9a10*/  SEL R27, RZ, 0x4000, P2 ;  /* 0x00004000ff1b7807 */ /* 0x000fe40001000000 */
[-C--:B------:R-:W-:Y:S02]  /*9a20*/  ISETP.GE.AND P2, PT, R24, R65.reuse, PT ;  /* 0x000000411800720c */ /* 0x080fe40003f46270 */
[----:B------:R-:W-:Y:S01]  /*9a30*/  ISETP.NE.AND P4, PT, R75, RZ, PT ;  /* 0x000000ff4b00720c */ /* 0x000fe20003f85270 */
[----:B------:R-:W-:Y:S01]  /*9a40*/  IMAD.MOV.U32 R75, RZ, RZ, R73 ;  /* 0x000000ffff4b7224 */ /* 0x000fe200078e0049 */
[----:B------:R-:W-:Y:S01]  /*9a50*/  SEL R72, RZ, 0x8000, P2 ;  /* 0x00008000ff487807 */ /* 0x000fe20001000000 */
[----:B------:R-:W-:Y:S01]  /*9a60*/  @!P6 VIADD R75, R73, 0x1 ;  /* 0x00000001494be836 */ /* 0x000fe20000000000 */
[----:B------:R-:W-:-:S02]  /*9a70*/  ISETP.GE.AND P2, PT, R78, R65, PT ;  /* 0x000000414e00720c */ /* 0x000fc40003f46270 */
[----:B------:R-:W-:Y:S02]  /*9a80*/  IADD3 R24, PT, PT, R23, R39, R38 ;  /* 0x0000002717187210 */ /* 0x000fe40007ffe026 */
[----:B------:R-:W-:Y:S02]  /*9a90*/  SEL R70, RZ, 0x10000, P2 ;  /* 0x00010000ff467807 */ /* 0x000fe40001000000 */
[----:B------:R-:W-:Y:S01]  /*9aa0*/  ISETP.GE.AND P2, PT, R26, R65, PT ;  /* 0x000000411a00720c */ /* 0x000fe20003f46270 */
[----:B------:R-:W-:Y:S01]  /*9ab0*/  IMAD.IADD R26, R74, 0x1, R75 ;  /* 0x000000014a1a7824 */ /* 0x000fe200078e024b */
[----:B------:R-:W-:Y:S02]  /*9ac0*/  IADD3 R25, PT, PT, R24, R69, R27 ;  /* 0x0000004518197210 */ /* 0x000fe40007ffe01b */
[----:B0-----:R-:W-:Y:S02]  /*9ad0*/  SEL R37, RZ, 0x20000, P2 ;  /* 0x00020000ff257807 */ /* 0x001fe40001000000 */
[----:B------:R-:W-:-:S02]  /*9ae0*/  ISETP.GE.AND P2, PT, R26, R65, PT ;  /* 0x000000411a00720c */ /* 0x000fc40003f46270 */
[----:B------:R-:W-:Y:S02]  /*9af0*/  IADD3 R26, PT, PT, R25, R72, R70 ;  /* 0x00000048191a7210 */ /* 0x000fe40007ffe046 */
[----:B------:R-:W-:Y:S02]  /*9b00*/  SEL R27, RZ, 0x40000, P2 ;  /* 0x00040000ff1b7807 */ /* 0x000fe40001000000 */
[----:B-1----:R-:W-:Y:S02]  /*9b10*/  ISETP.GE.AND P2, PT, R28, R43, PT ;  /* 0x0000002b1c00720c */ /* 0x002fe40003f46270 */
[----:B------:R-:W-:Y:S02]  /*9b20*/  IADD3 R27, PT, PT, R26, R37, R27 ;  /* 0x000000251a1b7210 */ /* 0x000fe40007ffe01b */
[----:B------:R-:W-:Y:S02]  /*9b30*/  SEL R37, R32, R31, P4 ;  /* 0x0000001f20257207 */ /* 0x000fe40002000000 */
[----:B------:R-:W-:Y:S01]  /*9b40*/  ISETP.NE.AND P4, PT, R66, RZ, PT ;  /* 0x000000ff4200720c */ /* 0x000fe20003f85270 */
[----:B------:R0:W1:Y:S01]  /*9b50*/  POPC R69, R27 ;  /* 0x0000001b00457309 */ /* 0x0000620000000000 */
[----:B------:R-:W-:-:S02]  /*9b60*/  ISETP.LT.AND P2, PT, R74, R29, !P2 ;  /* 0x0000001d4a00720c */ /* 0x000fc40005741270 */
[----:B------:R-:W-:Y:S02]  /*9b70*/  SEL R39, R40, R35, P0 ;  /* 0x0000002328277207 */ /* 0x000fe40000000000 */
[----:B------:R-:W-:Y:S02]  /*9b80*/  ISETP.GE.OR P2, PT, R75, R30, P2 ;  /* 0x0000001e4b00720c */ /* 0x000fe40001746670 */
[----:B------:R-:W-:Y:S02]  /*9b90*/  SEL R40, R42, R41, P1 ;  /* 0x000000292a287207 */ /* 0x000fe40000800000 */
[----:B------:R-:W-:Y:S02]  /*9ba0*/  SEL R41, R44, R71, P3 ;  /* 0x000000472c297207 */ /* 0x000fe40001800000 */
[----:B------:R-:W-:Y:S02]  /*9bb0*/  SEL R38, R34, R33, P5 ;  /* 0x0000002122267207 */ /* 0x000fe40002800000 */
[----:B------:R-:W-:-:S02]  /*9bc0*/  SEL R42, R76, R73, P6 ;  /* 0x000000494c2a7207 */ /* 0x000fc40003000000 */
[----:B------:R-:W-:Y:S02]  /*9bd0*/  SEL R43, R28, R43, P2 ;  /* 0x0000002b1c2b7207 */ /* 0x000fe40001000000 */
[----:B------:R-:W-:Y:S01]  /*9be0*/  SEL R44, R74, R75, P2 ;  /* 0x0000004b4a2c7207 */ /* 0x000fe20001000000 */
[----:B01----:R-:W-:Y:S06]  /*9bf0*/  @P4 BRA `(.L_x_124) ;  /* 0x0000000400b04947 */ /* 0x003fec0003800000 */
        /* <DEDUP_REMOVED lines=38> */
[----:B-1----:R-:W-:-:S05]  /*9e60*/  SEL R29, R29, RZ, P1 ;  /* 0x000000ff1d1d7207 */ /* 0x002fca0000800000 */
        /* <DEDUP_REMOVED lines=57> */
[C---:B------:R-:W-:Y:S02]  /*a200*/  ISETP.NE.AND P0, PT, R66.reuse, 0xe, PT ;  /* 0x0000000e4200780c */ /* 0x040fe40003f05270 */
[----:B------:R-:W-:Y:S02]  /*a210*/  ISETP.NE.AND P1, PT, R66, 0xf, PT ;  /* 0x0000000f4200780c */ /* 0x000fe40003f25270 */
[----:B------:R-:W-:Y:S01]  /*a220*/  SEL R32, R33, R32, !P0 ;  /* 0x0000002021207207 */ /* 0x000fe20004000000 */
[----:B------:R-:W-:Y:S01]  /*a230*/  IMAD.IADD R33, R70, 0x1, -R69 ;  /* 0x0000000146217824 */ /* 0x000fe200078e0a45 */
[----:B------:R-:W-:Y:S02]  /*a240*/  IADD3 R30, P0, PT, R30, R71, RZ ;  /* 0x000000471e1e7210 */ /* 0x000fe40007f1e0ff */
[----:B------:R-:W-:-:S02]  /*a250*/  SEL R32, R71, R32, !P1 ;  /* 0x0000002047207207 */ /* 0x000fc40004800000 */
[----:B------:R-:W-:Y:S01]  /*a260*/  SEL R33, R33, RZ, P3 ;  /* 0x000000ff21217207 */ /* 0x000fe20001800000 */
[----:B------:R-:W-:Y:S01]  /*a270*/  IMAD.X R31, R31, 0x1, R29, P0 ;  /* 0x000000011f1f7824 */ /* 0x000fe200000e061d */
[----:B------:R-:W-:Y:S02]  /*a280*/  SEL R32, R32, RZ, P2 ;  /* 0x000000ff20207207 */ /* 0x000fe40001000000 */
[----:B------:R-:W-:-:S03]  /*a290*/  CS2R R28, SRZ ;  /* 0x00000000001c7805 */ /* 0x000fc6000001ff00 */
[----:B------:R-:W-:Y:S01]  /*a2a0*/  IMAD.IADD R33, R33, 0x1, R32 ;  /* 0x0000000121217824 */ /* 0x000fe200078e0220 */
[----:B------:R-:W-:Y:S06]  /*a2b0*/  BRA `(.L_x_125) ;  /* 0x0000001400147947 */ /* 0x000fec0003800000 */
.L_x_124:
        /* <DEDUP_REMOVED lines=101> */
[----:B------:R-:W-:Y:S02]  /*a910*/  IADD3 R73, P0, PT, R30, R33, RZ ;  /* 0x000000211e497210 */ /* 0x000fe40007f1e0ff */
[----:B------:R-:W-:Y:S02]  /*a920*/  SEL R29, R33, R32, !P1 ;  /* 0x00000020211d7207 */ /* 0x000fe40004800000 */
[----:B------:R-:W-:Y:S01]  /*a930*/  ISETP.GT.U32.AND P1, PT, R36, 0x1f, PT ;  /* 0x0000001f2400780c */ /* 0x000fe20003f24070 */
[----:B------:R-:W-:Y:S02]  /*a940*/  IMAD.X R74, R31, 0x1, R35, P0 ;  /* 0x000000011f4a7824 */ /* 0x000fe400000e0623 */
[----:B------:R-:W-:-:S05]  /*a950*/  IMAD.IADD R33, R28, 0x1, R29 ;  /* 0x000000011c217824 */ /* 0x000fca00078e021d */
[----:B------:R-:W-:-:S05]  /*a960*/  SEL R70, R69, R33, !P2 ;  /* 0x0000002145467207 */ /* 0x000fca0005000000 */
[----:B------:R-:W-:Y:S05]  /*a970*/  @P1 BRA `(.L_x_126) ;  /* 0x0000000c00381947 */ /* 0x000fea0003800000 */
        /* <DEDUP_REMOVED lines=14> */
.L_x_127:
[----:B------:R-:W-:Y:S05]  /*aa60*/  NANOSLEEP 0x1c2 ;  /* 0x000001c20000795d */ /* 0x000fea0003800000 */
[----:B------:R-:W-:Y:S01]  /*aa70*/  NOP ;  /* 0x0000000000007918 */ /* 0x000fe20000000000 */
.L_x_128:
[----:B--2---:R-:W-:-:S03]  /*aa80*/  IMAD.WIDE.U32 R28, R36, 0x10, RZ ;  /* 0x00000010241c7825 */ /* 0x004fc600078e00ff */
[----:B------:R-:W-:Y:S02]  /*aa90*/  LOP3.LUT R35, R28, 0xfffffff0, RZ, 0x3c, !PT ;  /* 0xfffffff01c237812 */ /* 0x000fe400078e3cff */
        /* <DEDUP_REMOVED lines=10> */
.L_x_247:
[----:B------:R-:W-:Y:S05]  /*ab40*/  @!P0 BRA `(.L_x_130) ;  /* 0x0000000000388947 */ /* 0x000fea0003800000 */
[----:B------:R-:W-:-:S13]  /*ab50*/  ISETP.GT.U32.AND P1, PT, R66, 0x1f3, PT ;  /* 0x000001f34200780c */ /* 0x000fda0003f24070 */
.L_x_134:
[----:B------:R-:W-:Y:S05]  /*ab60*/  YIELD ;  /* 0x0000000000007946 */ /* 0x000fea0003800000 */
[----:B------:R-:W-:Y:S05]  /*ab70*/  @P1 BRA `(.L_x_131) ;  /* 0x0000000000081947 */ /* 0x000fea0003800000 */
[----:B------:R0:W-:Y:S06]  /*ab80*/  MEMBAR.SC.CTA ;  /* 0x0000000000007992 */ /* 0x0001ec0000000000 */
[----:B0-----:R-:W-:Y:S05]  /*ab90*/  BRA `(.L_x_132) ;  /* 0x0000000000087947 */ /* 0x001fea0003800000 */
.L_x_131:
[----:B------:R-:W-:Y:S05]  /*aba0*/  NANOSLEEP 0x15e ;  /* 0x0000015e0000795d */ /* 0x000fea0003800000 */
[----:B------:R-:W-:Y:S01]  /*abb0*/  NOP ;  /* 0x0000000000007918 */ /* 0x000fe20000000000 */
.L_x_132:
[----:B------:R-:W2:Y:S01]  /*abc0*/  LD.E.128.STRONG.GPU R28, desc[UR6][R34.64+0x200] ;  /* 0x00020006221c7980 */ /* 0x000ea2000c10fd00 */
[----:B------:R-:W-:Y:S01]  /*abd0*/  UMOV UR4, 0xffffffff ;  /* 0xffffffff00047882 */ /* 0x000fe20000000000 */
[----:B--2---:R-:W-:-:S04]  /*abe0*/  ISETP.NE.U32.AND P0, PT, R28, 0x63, PT ;  /* 0x000000631c00780c */ /* 0x004fc80003f05070 */
[----:B------:R-:W-:Y:S01]  /*abf0*/  ISETP.NE.AND.EX P0, PT, R29, RZ, PT, P0 ;  /* 0x000000ff1d00720c */ /* 0x000fe20003f05300 */
[----:B------:R-:W-:-:S12]  /*ac00*/  BRA.DIV UR4, `(.L_x_133) ;  /* 0x0000004604e47947 */ /* 0x000fd8000b800000 */
[----:B------:R-:W-:-:S13]  /*ac10*/  VOTE.ANY P0, !P0 ;  /* 0x0000000000ff7806 */ /* 0x000fda0004000100 */
.L_x_250:
[----:B------:R-:W-:Y:S05]  /*ac20*/  @P0 BRA `(.L_x_134) ;  /* 0xfffffffc00cc0947 */ /* 0x000fea000383ffff */
.L_x_130:
        /* <DEDUP_REMOVED lines=27> */
[----:B------:R-:W-:Y:S02]  /*ade0*/  IADD3 R31, P1, PT, R68, R77, RZ ;  /* 0x0000004d441f7210 */ /* 0x000fe40007f3e0ff */
[----:B-1----:R-:W-:-:S03]  /*adf0*/  SEL R34, R34, RZ, !P0 ;  /* 0x000000ff22227207 */ /* 0x002fc60004000000 */
[----:B------:R-:W0:Y:S02]  /*ae00*/  SHFL.DOWN PT, R68, R31, 0x4, R69 ;  /* 0x088000001f447989 */ /* 0x000e2400000e0045 */
[----:B------:R-:W-:Y:S02]  /*ae10*/  IMAD.X R76, R34, 0x1, R78, P1 ;  /* 0x00000001224c7824 */ /* 0x000fe400008e064e */
[----:B------:R-:W-:-:S03]  /*ae20*/  VIADD R34, R72, 0x4 ;  /* 0x0000000448227836 */ /* 0x000fc60000000000 */
[----:B------:R-:W1:Y:S02]  /*ae30*/  SHFL.DOWN PT, R30, R76, 0x4, R69 ;  /* 0x088000004c1e7989 */ /* 0x000e6400000e0045 */
[----:B------:R-:W-:-:S04]  /*ae40*/  ISETP.GT.AND P0, PT, R34, R69, PT ;  /* 0x000000452200720c */ /* 0x000fc80003f04270 */
        /* <DEDUP_REMOVED lines=13> */
[----:B------:R-:W-:Y:S01]  /*af20*/  IADD3 R31, P2, PT, R30, R34, RZ ;  /* 0x000000221e1f7210 */ /* 0x000fe20007f5e0ff */
[----:B------:R-:W-:Y:S01]  /*af30*/  IMAD.U32 R34, RZ, RZ, UR4 ;  /* 0x00000004ff227e24 */ /* 0x000fe2000f8e00ff */
        /* <DEDUP_REMOVED lines=12> */
.L_x_264:
[----:B------:R-:W-:Y:S05]  /*b000*/  @!P0 BRA `(.L_x_136) ;  /* 0x0000000400348947 */ /* 0x000fea0003800000 */
.L_x_144:
        /* <DEDUP_REMOVED lines=8> */
.L_x_267:
[----:B------:R-:W-:Y:S05]  /*b090*/  @!P0 BRA `(.L_x_138) ;  /* 0x00000000003c8947 */ /* 0x000fea0003800000 */
.L_x_142:
[----:B------:R-:W-:Y:S05]  /*b0a0*/  YIELD ;  /* 0x0000000000007946 */ /* 0x000fea0003800000 */
[----:B------:R-:W0:Y:S02]  /*b0b0*/  LDCU UR4, c[0x0][0x370] ;  /* 0x00006e00ff0477ac */ /* 0x000e240008000800 */
[----:B0-----:R-:W-:-:S09]  /*b0c0*/  UISETP.GT.U32.AND UP0, UPT, UR4, 0x1f3, UPT ;  /* 0x000001f30400788c */ /* 0x001fd2000bf04070 */
[----:B------:R-:W-:Y:S05]  /*b0d0*/  BRA.U UP0, `(.L_x_139) ;  /* 0x0000000100087547 */ /* 0x000fea000b800000 */
[----:B------:R0:W-:Y:S06]  /*b0e0*/  MEMBAR.SC.CTA ;  /* 0x0000000000007992 */ /* 0x0001ec0000000000 */
[----:B0-----:R-:W-:Y:S05]  /*b0f0*/  BRA `(.L_x_140) ;  /* 0x0000000000087947 */ /* 0x001fea0003800000 */
.L_x_139:
[----:B------:R-:W-:Y:S05]  /*b100*/  NANOSLEEP 0x15e ;  /* 0x0000015e0000795d */ /* 0x000fea0003800000 */
[----:B------:R-:W-:Y:S01]  /*b110*/  NOP ;  /* 0x0000000000007918 */ /* 0x000fe20000000000 */
.L_x_140:
[----:B------:R-:W2:Y:S01]  /*b120*/  LD.E.128.STRONG.GPU R28, desc[UR6][R68.64+-0x200] ;  /* 0xfffe0006441c7980 */ /* 0x000ea2000c10fd00 */
[----:B------:R-:W-:Y:S01]  /*b130*/  UMOV UR4, 0xffffffff ;  /* 0xffffffff00047882 */ /* 0x000fe20000000000 */
[----:B--2---:R-:W-:-:S04]  /*b140*/  ISETP.NE.U32.AND P0, PT, R28, 0x63, PT ;  /* 0x000000631c00780c */ /* 0x004fc80003f05070 */
[----:B------:R-:W-:Y:S01]  /*b150*/  ISETP.NE.AND.EX P0, PT, R29, RZ, PT, P0 ;  /* 0x000000ff1d00720c */ /* 0x000fe20003f05300 */
[----:B------:R-:W-:-:S12]  /*b160*/  BRA.DIV UR4, `(.L_x_141) ;  /* 0x0000004a04787947 */ /* 0x000fd8000b800000 */
[----:B------:R-:W-:-:S13]  /*b170*/  VOTE.ANY P0, !P0 ;  /* 0x0000000000ff7806 */ /* 0x000fda0004000100 */
.L_x_270:
[----:B------:R-:W-:Y:S05]  /*b180*/  @P0 BRA `(.L_x_142) ;  /* 0xfffffffc00c40947 */ /* 0x000fea000383ffff */
.L_x_138:
        /* <DEDUP_REMOVED lines=9> */
[----:B------:R-:W-:-:S05]  /*b220*/  VIADD R36, R72, 0x2 ;  /* 0x0000000248247836 */ /* 0x000fca0000000000 */
        /* <DEDUP_REMOVED lines=42> */
.L_x_284:
[----:B------:R-:W-:Y:S05]  /*b4d0*/  @P0 BRA `(.L_x_144) ;  /* 0xfffffff800cc0947 */ /* 0x000fea000383ffff */
.L_x_136:
        /* <DEDUP_REMOVED lines=20> */
.L_x_146:
[----:B------:R-:W-:Y:S05]  /*b620*/  BSYNC.RECONVERGENT B0 ;  /* 0x0000000000007941 */ /* 0x000fea0003800200 */
.L_x_145:
[----:B------:R0:W-:Y:S01]  /*b630*/  @!P1 STS.64 [R69+0x90], R34 ;  /* 0x0000902245009388 */ /* 0x0001e20000000a00 */
[----:B-1----:R-:W-:Y:S02]  /*b640*/  IMAD.MOV.U32 R33, RZ, RZ, R70 ;  /* 0x000000ffff217224 */ /* 0x002fe400078e0046 */
[----:B------:R-:W-:-:S07]  /*b650*/  @!P1 IMAD.MOV.U32 R33, RZ, RZ, R34 ;  /* 0x000000ffff219224 */ /* 0x000fce00078e0022 */
.L_x_126:
[----:B------:R-:W-:Y:S05]  /*b660*/  WARPSYNC.ALL ;  /* 0x0000000000007948 */ /* 0x000fea0003800000 */
[----:B------:R-:W-:Y:S01]  /*b670*/  ISETP.NE.AND P0, PT, R36, RZ, PT ;  /* 0x000000ff2400720c */ /* 0x000fe20003f05270 */
[----:B------:R-:W1:Y:S08]  /*b680*/  S2UR UR5, SR_CgaCtaId ;  /* 0x00000000000579c3 */ /* 0x000e700000008800 */
[----:B------:R-:W-:Y:S06]  /*b690*/  BAR.SYNC.DEFER_BLOCKING 0x0 ;  /* 0x0000000000007b1d */ /* 0x000fec0000010000 */
[----:B------:R-:W-:-:S02]  /*b6a0*/  UMOV UR4, 0x400 ;  /* 0x0000040000047882 */ /* 0x000fc40000000000 */
[----:B-1----:R-:W-:-:S06]  /*b6b0*/  ULEA UR4, UR5, UR4, 0x18 ;  /* 0x0000000405047291 */ /* 0x002fcc000f8ec0ff */
[----:B------:R-:W-:-:S03]  /*b6c0*/  IMAD.U32 R68, RZ, RZ, UR4 ;  /* 0x00000004ff447e24 */ /* 0x000fc6000f8e00ff */
[----:B------:R-:W1:Y:S04]  /*b6d0*/  @P0 LDS R32, [UR4+0x90] ;  /* 0x00009004ff200984 */ /* 0x000e680008000800 */
[----:B------:R2:W3:Y:S04]  /*b6e0*/  LDS.64 R28, [R68+0xa8] ;  /* 0x0000a800441c7984 */ /* 0x0004e80000000a00 */
[----:B------:R2:W4:Y:S02]  /*b6f0*/  LDS.64 R30, [R68+0xb8] ;  /* 0x0000b800441e7984 */ /* 0x0005240000000a00 */
[----:B-12---:R-:W-:-:S07]  /*b700*/  @P0 IMAD.IADD R33, R32, 0x1, R33 ;  /* 0x0000000120210824 */ /* 0x006fce00078e0221 */
.L_x_125:
[-C--:B------:R-:W-:Y:S01]  /*b710*/  ISETP.GE.AND P3, PT, R57, R65.reuse, PT ;  /* 0x000000413900720c */ /* 0x080fe20003f66270 */
[----:B---3--:R-:W-:Y:S01]  /*b720*/  IMAD.IADD R33, R33, 0x1, -R28 ;  /* 0x0000000121217824 */ /* 0x008fe200078e0a1c */
[-C--:B------:R-:W-:Y:S01]  /*b730*/  ISETP.GE.AND P4, PT, R4, R65.reuse, PT ;  /* 0x000000410400720c */ /* 0x080fe20003f86270 */
[----:B------:R-:W-:Y:S01]  /*b740*/  BAR.SYNC.DEFER_BLOCKING 0x0 ;  /* 0x0000000000007b1d */ /* 0x000fe20000010000 */
[-C--:B------:R-:W-:Y:S01]  /*b750*/  ISETP.GE.AND P5, PT, R3, R65.reuse, PT ;  /* 0x000000410300720c */ /* 0x080fe20003fa6270 */
[----:B0-----:R-:W-:Y:S01]  /*b760*/  IMAD.MOV.U32 R69, RZ, RZ, R33 ;  /* 0x000000ffff457224 */ /* 0x001fe200078e0021 */
[-C--:B------:R-:W-:Y:S02]  /*b770*/  ISETP.GE.AND P2, PT, R2, R65.reuse, PT ;  /* 0x000000410200720c */ /* 0x080fe40003f46270 */
[----:B------:R-:W-:Y:S01]  /*b780*/  ISETP.GE.AND P1, PT, R0, R65, PT ;  /* 0x000000410000720c */ /* 0x000fe20003f26270 */
[----:B------:R-:W-:Y:S01]  /*b790*/  BSSY.RECONVERGENT B0, `(.L_x_147) ;  /* 0x00000ea000007945 */ /* 0x000fe20003800200 */
[----:B------:R-:W-:-:S03]  /*b7a0*/  LOP3.LUT R66, R66, 0xffffff7f, RZ, 0xc0, !PT ;  /* 0xffffff7f42427812 */ /* 0x000fc600078ec0ff */
[C---:B------:R-:W-:Y:S02]  /*b7b0*/  @!P3 VIADD R69, R33.reuse, 0x1 ;  /* 0x000000012145b836 */ /* 0x040fe40000000000 */
[--C-:B------:R-:W-:Y:S02]  /*b7c0*/  @!P3 IMAD R34, R33, 0x4, R68.reuse ;  /* 0x000000042122b824 */ /* 0x100fe400078e0244 */
[C---:B------:R-:W-:Y:S02]  /*b7d0*/  @!P4 VIADD R32, R69.reuse, 0x1 ;  /* 0x000000014520c836 */ /* 0x040fe40000000000 */
[----:B------:R-:W-:Y:S02]  /*b7e0*/  @!P4 IMAD R35, R69, 0x4, R68 ;  /* 0x000000044523c824 */ /* 0x000fe400078e0244 */
[----:B------:R-:W-:-:S04]  /*b7f0*/  @!P4 IMAD.MOV.U32 R69, RZ, RZ, R32 ;  /* 0x000000ffff45c224 */ /* 0x000fc800078e0020 */
[C---:B------:R-:W-:Y:S02]  /*b800*/  @!P5 VIADD R32, R69.reuse, 0x1 ;  /* 0x000000014520d836 */ /* 0x040fe40000000000 */
[----:B------:R-:W-:Y:S01]  /*b810*/  @!P5 IMAD R71, R69, 0x4, R68 ;  /* 0x000000044547d824 */ /* 0x000fe200078e0244 */
[----:B------:R0:W-:Y:S01]  /*b820*/  @!P3 STS [R34+0x800], R59 ;  /* 0x0008003b2200b388 */ /* 0x0001e20000000800 */
[----:B------:R-:W-:-:S03]  /*b830*/  @!P5 IMAD.MOV.U32 R69, RZ, RZ, R32 ;  /* 0x000000ffff45d224 */ /* 0x000fc600078e0020 */
[----:B------:R1:W-:Y:S01]  /*b840*/  @!P4 STS [R35+0x800], R56 ;  /* 0x000800382300c388 */ /* 0x0003e20000000800 */
[C---:B------:R-:W-:Y:S02]  /*b850*/  @!P2 VIADD R32, R69.reuse, 0x1 ;  /* 0x000000014520a836 */ /* 0x040fe40000000000 */
[----:B------:R-:W-:Y:S01]  /*b860*/  @!P2 IMAD R73, R69, 0x4, R68 ;  /* 0x000000044549a824 */ /* 0x000fe200078e0244 */
[----:B------:R2:W-:Y:S01]  /*b870*/  @!P5 STS [R71+0x800], R54 ;  /* 0x000800364700d388 */ /* 0x0005e20000000800 */
        /* <DEDUP_REMOVED lines=39> */
[----:B------:R2:W-:Y:S01]  /*baf0*/  @P6 STS [R48+0x800], R11 ;  /* 0x0008000b30006388 */ /* 0x0005e20000000800 */
[----:B------:R-:W-:Y:S01]  /*bb00*/  @P6 IMAD.MOV.U32 R69, RZ, RZ, R6 ;  /* 0x000000ffff456224 */ /* 0x000fe200078e0006 */
[----:B------:R-:W-:-:S13]  /*bb10*/  LOP3.LUT P6, R24, R24, 0x1000, RZ, 0xc0, !PT ;  /* 0x0000100018187812 */ /* 0x000fda00078cc0ff */
[C---:B0-----:R-:W-:Y:S02]  /*bb20*/  @P6 IMAD R59, R69.reuse, 0x4, R68 ;  /* 0x00000004453b6824 */ /* 0x041fe400078e0244 */
[----:B------:R-:W-:-:S03]  /*bb30*/  @P6 VIADD R6, R69, 0x1 ;  /* 0x0000000145066836 */ /* 0x000fc60000000000 */
[----:B------:R-:W-:Y:S01]  /*bb40*/  @P6 STS [R59+0x800], R12 ;  /* 0x0008000c3b006388 */ /* 0x000fe20000000800 */
        /* <DEDUP_REMOVED lines=11> */
[----:B--2---:R-:W-:-:S13]  /*bc00*/  LOP3.LUT P6, R11, R26, 0x8000, RZ, 0xc0, !PT ;  /* 0x000080001a0b7812 */ /* 0x004fda00078cc0ff */
        /* <DEDUP_REMOVED lines=15> */
[----:B------:R-:W-:-:S05]  /*bd00*/  @P6 IMAD R8, R69, 0x4, R68 ;  /* 0x0000000445086824 */ /* 0x000fca00078e0244 */
[----:B------:R2:W-:Y:S01]  /*bd10*/  @P6 STS [R8+0x800], R43 ;  /* 0x0008002b08006388 */ /* 0x0005e20000000800 */
[----:B------:R-:W-:Y:S01]  /*bd20*/  BAR.SYNC.DEFER_BLOCKING 0x0 ;  /* 0x0000000000007b1d */ /* 0x000fe20000010000 */
[----:B----4-:R-:W-:-:S13]  /*bd30*/  ISETP.GE.AND P6, PT, R36, R30, PT ;  /* 0x0000001e2400720c */ /* 0x010fda0003fc6270 */
[----:B------:R-:W-:Y:S01]  /*bd40*/  @P6 LOP3.LUT R66, R66, 0x80, RZ, 0xfc, !PT ;  /* 0x0000008042426812 */ /* 0x000fe200078efcff */
[----:B--2---:R-:W-:Y:S06]  /*bd50*/  @P6 BRA `(.L_x_148) ;  /* 0x0000000800346947 */ /* 0x004fec0003800000 */
[----:B------:R-:W-:Y:S01]  /*bd60*/  IMAD.MOV.U32 R15, RZ, RZ, R36 ;  /* 0x000000ffff0f7224 */ /* 0x000fe200078e0024 */
[----:B------:R-:W-:Y:S01]  /*bd70*/  LOP3.LUT R17, RZ, R36, RZ, 0x33, !PT ;  /* 0x00000024ff117212 */ /* 0x000fe200078e33ff */
[----:B------:R-:W-:Y:S03]  /*bd80*/  BSSY.RECONVERGENT B1, `(.L_x_149) ;  /* 0x0000021000017945 */ /* 0x000fe60003800200 */
[----:B------:R-:W-:Y:S01]  /*bd90*/  LOP3.LUT R9, RZ, R15, RZ, 0x33, !PT ;  /* 0x0000000fff097212 */ /* 0x000fe200078e33ff */
[----:B------:R-:W-:-:S04]  /*bda0*/  IMAD.IADD R22, R17, 0x1, R30 ;  /* 0x0000000111167824 */ /* 0x000fc800078e021e */
[----:B------:R-:W-:-:S05]  /*bdb0*/  IMAD.IADD R9, R9, 0x1, R30 ;  /* 0x0000000109097824 */ /* 0x000fca00078e021e */
[----:B------:R-:W-:-:S04]  /*bdc0*/  LOP3.LUT R9, R9, 0x600, RZ, 0xc0, !PT ;  /* 0x0000060009097812 */ /* 0x000fc800078ec0ff */
[----:B------:R-:W-:-:S13]  /*bdd0*/  ISETP.NE.AND P6, PT, R9, 0x600, PT ;  /* 0x000006000900780c */ /* 0x000fda0003fc5270 */
[----:B------:R-:W-:Y:S05]  /*bde0*/  @!P6 BRA `(.L_x_150) ;  /* 0x000000000068e947 */ /* 0x000fea0003800000 */
[----:B------:R-:W0:Y:S01]  /*bdf0*/  LDCU.64 UR4, c[0x0][0x3b0] ;  /* 0x00007600ff0477ac */ /* 0x000e220008000a00 */
[C---:B------:R-:W-:Y:S01]  /*be00*/  IADD3 R59, P6, PT, R36.reuse, R28, RZ ;  /* 0x0000001c243b7210 */ /* 0x040fe20007fde0ff */
[----:B------:R-:W-:Y:S01]  /*be10*/  IMAD R14, R36, 0x4, R68 ;  /* 0x00000004240e7824 */ /* 0x000fe200078e0244 */
[----:B------:R-:W-:-:S03]  /*be20*/  LOP3.LUT R9, RZ, R36, RZ, 0x33, !PT ;  /* 0x00000024ff097212 */ /* 0x000fc600078e33ff */
[----:B------:R-:W-:Y:S02]  /*be30*/  IMAD.X R8, RZ, RZ, R29, P6 ;  /* 0x000000ffff087224 */ /* 0x000fe400030e061d */
[----:B------:R-:W-:Y:S01]  /*be40*/  VIADD R14, R14, 0x800 ;  /* 0x000008000e0e7836 */ /* 0x000fe20000000000 */
[----:B0-----:R-:W-:-:S04]  /*be50*/  LEA R18, P6, R59, UR4, 0x2 ;  /* 0x000000043b127c11 */ /* 0x001fc8000f8c10ff */
[----:B------:R-:W-:Y:S01]  /*be60*/  LEA.HI.X R59, R59, UR5, R8, 0x2, P6 ;  /* 0x000000053b3b7c11 */ /* 0x000fe2000b0f1408 */
[----:B------:R-:W-:-:S05]  /*be70*/  IMAD.IADD R8, R9, 0x1, R30 ;  /* 0x0000000109087824 */ /* 0x000fca00078e021e */
[C---:B------:R-:W-:Y:S02]  /*be80*/  LOP3.LUT R9, R8.reuse, 0x600, RZ, 0xc0, !PT ;  /* 0x0000060008097812 */ /* 0x040fe400078ec0ff */
[----:B------:R-:W-:-:S03]  /*be90*/  LEA.HI R8, R8, 0x1, RZ, 0x17 ;  /* 0x0000000108087811 */ /* 0x000fc600078fb8ff */
[----:B------:R-:W-:Y:S01]  /*bea0*/  VIADD R9, R9, 0x200 ;  /* 0x0000020009097836 */ /* 0x000fe20000000000 */
[----:B------:R-:W-:-:S04]  /*beb0*/  LOP3.LUT R8, R8, 0x3, RZ, 0xc0, !PT ;  /* 0x0000000308087812 */ /* 0x000fc800078ec0ff */
[----:B------:R-:W-:Y:S01]  /*bec0*/  LOP3.LUT R9, R9, 0x600, RZ, 0xc0, !PT ;  /* 0x0000060009097812 */ /* 0x000fe200078ec0ff */
[----:B------:R-:W-:-:S04]  /*bed0*/  IMAD.MOV R17, RZ, RZ, -R8 ;  /* 0x000000ffff117224 */ /* 0x000fc800078e0a08 */
[----:B------:R-:W-:-:S07]  /*bee0*/  IMAD.IADD R15, R9, 0x1, R36 ;  /* 0x00000001090f7824 */ /* 0x000fce00078e0224 */
.L_x_151:
        /* <DEDUP_REMOVED lines=10> */
.L_x_150:
[----:B------:R-:W-:Y:S05]  /*bf90*/  BSYNC.RECONVERGENT B1 ;  /* 0x0000000000017941 */ /* 0x000fea0003800200 */
.L_x_149:
[----:B------:R-:W-:-:S13]  /*bfa0*/  ISETP.GE.U32.AND P6, PT, R22, 0x600, PT ;  /* 0x000006001600780c */ /* 0x000fda0003fc6070 */
[----:B------:R-:W-:Y:S05]  /*bfb0*/  @!P6 BRA `(.L_x_148) ;  /* 0x00000004009ce947 */ /* 0x000fea0003800000 */
[----:B------:R-:W1:Y:S01]  /*bfc0*/  LDCU.64 UR4, c[0x0][0x3b0] ;  /* 0x00007600ff0477ac */ /* 0x000e620008000a00 */
[----:B0-----:R-:W-:Y:S01]  /*bfd0*/  IADD3 R9, P6, PT, R15, R28, RZ ;  /* 0x0000001c0f097210 */ /* 0x001fe20007fde0ff */
[----:B------:R-:W-:Y:S01]  /*bfe0*/  IMAD.IADD R18, R30, 0x1, -R15 ;  /* 0x000000011e127824 */ /* 0x000fe200078e0a0f */
[----:B------:R-:W-:Y:S01]  /*bff0*/  P2R R17, PR, RZ, 0x1 ;  /* 0x00000001ff117803 */ /* 0x000fe20000000000 */
[----:B------:R-:W-:Y:S01]  /*c000*/  BSSY.RECONVERGENT B1, `(.L_x_152) ;  /* 0x000003a000017945 */ /* 0x000fe20003800200 */
[----:B------:R-:W-:Y:S01]  /*c010*/  PLOP3.LUT P0, PT, PT, PT, PT, 0x80, 0x8 ;  /* 0x000000000008781c */ /* 0x000fe20003f0f070 */
[----:B------:R-:W-:Y:S01]  /*c020*/  IMAD.X R14, RZ, RZ, R29, P6 ;  /* 0x000000ffff0e7224 */ /* 0x000fe200030e061d */
[----:B------:R-:W-:Y:S02]  /*c030*/  LOP3.LUT R66, R66, 0xfffffffe, RZ, 0xc0, !PT ;  /* 0xfffffffe42427812 */ /* 0x000fe400078ec0ff */
[----:B-1----:R-:W-:-:S09]  /*c040*/  LEA R8, P6, R9, UR4, 0x2 ;  /* 0x0000000409087c11 */ /* 0x002fd2000f8c10ff */
[----:B------:R-:W-:Y:S02]  /*c050*/  @P0 LOP3.LUT R66, R66, 0x1, RZ, 0xfc, !PT ;  /* 0x0000000142420812 */ /* 0x000fe400078efcff */
[----:B------:R-:W-:Y:S01]  /*c060*/  LEA.HI.X R9, R9, UR5, R14, 0x2, P6 ;  /* 0x0000000509097c11 */ /* 0x000fe2000b0f140e */
[----:B------:R-:W-:Y:S01]  /*c070*/  IMAD R14, R15, 0x4, R68 ;  /* 0x000000040f0e7824 */ /* 0x000fe200078e0244 */
[----:B------:R-:W-:Y:S02]  /*c080*/  IADD3 R8, P6, PT, R8, 0x1000, RZ ;  /* 0x0000100008087810 */ /* 0x000fe40007fde0ff */
[----:B------:R-:W-:Y:S01]  /*c090*/  ISETP.NE.AND P0, PT, R17, RZ, PT ;  /* 0x000000ff1100720c */ /* 0x000fe20003f05270 */
[----:B------:R-:W-:Y:S02]  /*c0a0*/  VIADD R14, R14, 0x2000 ;  /* 0x000020000e0e7836 */ /* 0x000fe40000000000 */
[----:B------:R-:W-:Y:S01]  /*c0b0*/  IMAD.X R9, RZ, RZ, R9, P6 ;  /* 0x000000ffff097224 */ /* 0x000fe200030e0609 */
[----:B------:R-:W-:-:S13]  /*c0c0*/  ISETP.GT.AND P6, PT, R18, 0x1800, PT ;  /* 0x000018001200780c */ /* 0x000fda0003fc4270 */
[----:B------:R-:W-:Y:S05]  /*c0d0*/  @!P6 BRA `(.L_x_153) ;  /* 0x0000000000b0e947 */ /* 0x000fea0003800000 */
[----:B------:R-:W-:Y:S01]  /*c0e0*/  PLOP3.LUT P6, PT, PT, PT, PT, 0x8, 0x80 ;  /* 0x000000000080781c */ /* 0x000fe20003fce170 */
[----:B------:R-:W-:Y:S01]  /*c0f0*/  VIADD R22, R30, 0xffffe800 ;  /* 0xffffe8001e167836 */ /* 0x000fe20000000000 */
[----:B------:R-:W-:-:S11]  /*c100*/  LOP3.LUT R66, R66, 0xfffffffe, RZ, 0xc0, !PT ;  /* 0xfffffffe42427812 */ /* 0x000fd600078ec0ff */
[----:B------:R-:W-:-:S07]  /*c110*/  @P6 LOP3.LUT R66, R66, 0x1, RZ, 0xfc, !PT ;  /* 0x0000000142426812 */ /* 0x000fce00078efcff */
.L_x_154:
        /* <DEDUP_REMOVED lines=40> */
.L_x_153:
[----:B------:R-:W-:Y:S05]  /*c3a0*/  BSYNC.RECONVERGENT B1 ;  /* 0x0000000000017941 */ /* 0x000fea0003800200 */
.L_x_152:
[----:B------:R-:W-:Y:S01]  /*c3b0*/  IMAD.IADD R17, R30, 0x1, -R15 ;  /* 0x000000011e117824 */ /* 0x000fe200078e0a0f */
[----:B------:R-:W-:Y:S04]  /*c3c0*/  BSSY.RECONVERGENT B1, `(.L_x_155) ;  /* 0x000001c000017945 */ /* 0x000fe80003800200 */
[----:B------:R-:W-:-:S13]  /*c3d0*/  ISETP.GT.AND P6, PT, R17, 0x800, PT ;  /* 0x000008001100780c */ /* 0x000fda0003fc4270 */
[----:B------:R-:W-:Y:S05]  /*c3e0*/  @!P6 BRA `(.L_x_156) ;  /* 0x000000000064e947 */ /* 0x000fea0003800000 */
[----:B------:R-:W0:Y:S01]  /*c3f0*/  LDS R17, [R14+-0x1800] ;  /* 0xffe800000e117984 */ /* 0x000e220000000800 */
[----:B------:R-:W-:Y:S01]  /*c400*/  IADD3 R18, P6, PT, R8, 0x4000, RZ ;  /* 0x0000400008127810 */ /* 0x000fe20007fde0ff */
[----:B------:R-:W-:Y:S01]  /*c410*/  VIADD R15, R15, 0x1000 ;  /* 0x000010000f0f7836 */ /* 0x000fe20000000000 */
[----:B------:R-:W-:Y:S01]  /*c420*/  LOP3.LUT R66, R66, 0xfffffffe, RZ, 0xc0, !PT ;  /* 0xfffffffe42427812 */ /* 0x000fe200078ec0ff */
[----:B------:R-:W1:Y:S02]  /*c430*/  LDS R43, [R14+-0x1000] ;  /* 0xfff000000e2b7984 */ /* 0x000e640000000800 */
[----:B------:R-:W-:Y:S01]  /*c440*/  IMAD.X R79, RZ, RZ, R9, P6 ;  /* 0x000000ffff4f7224 */ /* 0x000fe200030e0609 */
[----:B------:R-:W-:Y:S01]  /*c450*/  PLOP3.LUT P6, PT, PT, PT, PT, 0x8, 0x80 ;  /* 0x000000000080781c */ /* 0x000fe20003fce170 */
[----:B------:R-:W2:Y:S04]  /*c460*/  LDS R59, [R14+-0x800] ;  /* 0xfff800000e3b7984 */ /* 0x000ea80000000800 */
[----:B------:R-:W3:Y:S04]  /*c470*/  LDS R69, [R14] ;  /* 0x000000000e457984 */ /* 0x000ee80000000800 */
[----:B------:R-:W4:Y:S04]  /*c480*/  LDS R71, [R14+0x800] ;  /* 0x000800000e477984 */ /* 0x000f280000000800 */
[----:B------:R-:W5:Y:S01]  /*c490*/  LDS R73, [R14+0x1000] ;  /* 0x001000000e497984 */ /* 0x000f620000000800 */
[----:B------:R-:W-:-:S03]  /*c4a0*/  @P6 LOP3.LUT R66, R66, 0x1, RZ, 0xfc, !PT ;  /* 0x0000000142426812 */ /* 0x000fc600078efcff */
[----:B------:R-:W5:Y:S04]  /*c4b0*/  LDS R75, [R14+0x1800] ;  /* 0x001800000e4b7984 */ /* 0x000f680000000800 */
[----:B------:R0:W5:Y:S02]  /*c4c0*/  LDS R77, [R14+0x2000] ;  /* 0x002000000e4d7984 */ /* 0x0001640000000800 */
[----:B0-----:R-:W-:Y:S02]  /*c4d0*/  VIADD R14, R14, 0x4000 ;  /* 0x000040000e0e7836 */ /* 0x001fe40000000000 */
        /* <DEDUP_REMOVED lines=10> */
.L_x_156:
[----:B------:R-:W-:Y:S05]  /*c580*/  BSYNC.RECONVERGENT B1 ;  /* 0x0000000000017941 */ /* 0x000fea0003800200 */
.L_x_155:
[----:B------:R-:W-:-:S04]  /*c590*/  LOP3.LUT P6, RZ, R66, 0x1, RZ, 0xc0, !PT ;  /* 0x0000000142ff7812 */ /* 0x000fc800078cc0ff */
        /* <DEDUP_REMOVED lines=9> */
.L_x_148:
[----:B------:R-:W-:Y:S05]  /*c630*/  BSYNC.RECONVERGENT B0 ;  /* 0x0000000000007941 */ /* 0x000fea0003800200 */
.L_x_147:
[----:B------:R-:W0:Y:S01]  /*c640*/  LDCU.128 UR8, c[0x0][0x390] ;  /* 0x00007200ff0877ac */ /* 0x000e220008000c00 */
[----:B------:R-:W-:Y:S01]  /*c650*/  BSSY.RECONVERGENT B0, `(.L_x_157) ;  /* 0x000000a000007945 */ /* 0x000fe20003800200 */
[----:B0---4-:R-:W-:-:S04]  /*c660*/  IADD3 R8, P6, PT, R61, UR8, RZ ;  /* 0x000000083d087c10 */ /* 0x011fc8000ffde0ff */
[----:B------:R-:W-:Y:S02]  /*c670*/  IADD3.X R9, PT, PT, R60, UR9, RZ, P6, !PT ;  /* 0x000000093c097c10 */ /* 0x000fe4000b7fe4ff */
[----:B------:R-:W-:-:S04]  /*c680*/  IADD3 R14, P6, PT, R63, UR10, RZ ;  /* 0x0000000a3f0e7c10 */ /* 0x000fc8000ffde0ff */
[----:B------:R-:W-:Y:S02]  /*c690*/  IADD3.X R15, PT, PT, R62, UR11, RZ, P6, !PT ;  /* 0x0000000b3e0f7c10 */ /* 0x000fe4000b7fe4ff */
[----:B------:R-:W-:-:S13]  /*c6a0*/  ISETP.GE.AND P6, PT, R36, R64, PT ;  /* 0x000000402400720c */ /* 0x000fda0003fc6270 */
[----:B------:R-:W-:Y:S05]  /*c6b0*/  @P6 BRA `(.L_x_158) ;  /* 0x00000000000c6947 */ /* 0x000fea0003800000 */
[----:B------:R-:W-:-:S13]  /*c6c0*/  ISETP.GE.AND P6, PT, R36, R67, PT ;  /* 0x000000432400720c */ /* 0x000fda0003fc6270 */
[----:B------:R0:W5:Y:S04]  /*c6d0*/  @!P6 LDG.E R75, desc[UR6][R8.64] ;  /* 0x00000006084be981 */ /* 0x000168000c1e1900 */
[----:B------:R0:W5:Y:S02]  /*c6e0*/  @P6 LDG.E R75, desc[UR6][R14.64] ;  /* 0x000000060e4b6981 */ /* 0x000164000c1e1900 */
.L_x_158:
[----:B------:R-:W-:Y:S05]  /*c6f0*/  BSYNC.RECONVERGENT B0 ;  /* 0x0000000000007941 */ /* 0x000fea0003800200 */
.L_x_157:
[----:B------:R-:W-:Y:S01]  /*c700*/  VIADD R17, R36, 0x200 ;  /* 0x0000020024117836 */ /* 0x000fe20000000000 */
[----:B------:R-:W-:Y:S04]  /*c710*/  BSSY.RECONVERGENT B0, `(.L_x_159) ;  /* 0x0000006000007945 */ /* 0x000fe80003800200 */
[----:B------:R-:W-:-:S13]  /*c720*/  ISETP.GE.AND P6, PT, R17, R64, PT ;  /* 0x000000401100720c */ /* 0x000fda0003fc6270 */
[----:B------:R-:W-:Y:S05]  /*c730*/  @P6 BRA `(.L_x_160) ;  /* 0x00000000000c6947 */ /* 0x000fea0003800000 */
[----:B------:R-:W-:-:S13]  /*c740*/  ISETP.GE.AND P6, PT, R17, R67, PT ;  /* 0x000000431100720c */ /* 0x000fda0003fc6270 */
[----:B------:R1:W5:Y:S04]  /*c750*/  @P6 LDG.E R77, desc[UR6][R14.64+0x800] ;  /* 0x000800060e4d6981 */ /* 0x000368000c1e1900 */
[----:B------:R1:W5:Y:S02]  /*c760*/  @!P6 LDG.E R77, desc[UR6][R8.64+0x800] ;  /* 0x00080006084de981 */ /* 0x000364000c1e1900 */
.L_x_160:
[----:B------:R-:W-:Y:S05]  /*c770*/  BSYNC.RECONVERGENT B0 ;  /* 0x0000000000007941 */ /* 0x000fea0003800200 */
.L_x_159:
[----:B------:R-:W-:Y:S01]  /*c780*/  LOP3.LUT R17, R36, 0x400, RZ, 0xfc, !PT ;  /* 0x0000040024117812 */ /* 0x000fe200078efcff */
[----:B------:R-:W-:Y:S03]  /*c790*/  BSSY.RECONVERGENT B0, `(.L_x_161) ;  /* 0x0000006000007945 */ /* 0x000fe60003800200 */
[----:B------:R-:W-:-:S13]  /*c7a0*/  ISETP.GE.AND P6, PT, R17, R64, PT ;  /* 0x000000401100720c */ /* 0x000fda0003fc6270 */
[----:B------:R-:W-:Y:S05]  /*c7b0*/  @P6 BRA `(.L_x_162) ;  /* 0x00000000000c6947 */ /* 0x000fea0003800000 */
[----:B------:R-:W-:-:S13]  /*c7c0*/  ISETP.GE.AND P6, PT, R17, R67, PT ;  /* 0x000000431100720c */ /* 0x000fda0003fc6270 */
[----:B------:R2:W5:Y:S04]  /*c7d0*/  @P6 LDG.E R79, desc[UR6][R14.64+0x1000] ;  /* 0x001000060e4f6981 */ /* 0x000568000c1e1900 */
[----:B------:R2:W5:Y:S02]  /*c7e0*/  @!P6 LDG.E R79, desc[UR6][R8.64+0x1000] ;  /* 0x00100006084fe981 */ /* 0x000564000c1e1900 */
.L_x_162:
[----:B------:R-:W-:Y:S05]  /*c7f0*/  BSYNC.RECONVERGENT B0 ;  /* 0x0000000000007941 */ /* 0x000fea0003800200 */
.L_x_161:
[----:B------:R-:W-:Y:S01]  /*c800*/  VIADD R17, R36, 0x600 ;  /* 0x0000060024117836 */ /* 0x000fe20000000000 */
[----:B------:R-:W-:Y:S04]  /*c810*/  BSSY.RECONVERGENT B0, `(.L_x_163) ;  /* 0x0000006000007945 */ /* 0x000fe80003800200 */
[----:B------:R-:W-:-:S13]  /*c820*/  ISETP.GE.AND P6, PT, R17, R64, PT ;  /* 0x000000401100720c */ /* 0x000fda0003fc6270 */
[----:B------:R-:W-:Y:S05]  /*c830*/  @P6 BRA `(.L_x_164) ;  /* 0x00000000000c6947 */ /* 0x000fea0003800000 */
[----:B------:R-:W-:-:S13]  /*c840*/  ISETP.GE.AND P6, PT, R17, R67, PT ;  /* 0x000000431100720c */ /* 0x000fda0003fc6270 */
[----:B------:R3:W5:Y:S04]  /*c850*/  @P6 LDG.E R81, desc[UR6][R14.64+0x1800] ;  /* 0x001800060e516981 */ /* 0x000768000c1e1900 */
[----:B------:R3:W5:Y:S02]  /*c860*/  @!P6 LDG.E R81, desc[UR6][R8.64+0x1800] ;  /* 0x001800060851e981 */ /* 0x000764000c1e1900 */
.L_x_164:
[----:B------:R-:W-:Y:S05]  /*c870*/  BSYNC.RECONVERGENT B0 ;  /* 0x0000000000007941 */ /* 0x000fea0003800200 */
.L_x_163:
[----:B------:R-:W-:Y:S01]  /*c880*/  LOP3.LUT R17, R36, 0x800, RZ, 0xfc, !PT ;  /* 0x0000080024117812 */ /* 0x000fe200078efcff */
[----:B------:R-:W-:Y:S03]  /*c890*/  BSSY.RECONVERGENT B0, `(.L_x_165) ;  /* 0x0000006000007945 */ /* 0x000fe60003800200 */
[----:B------:R-:W-:-:S13]  /*c8a0*/  ISETP.GE.AND P6, PT, R17, R64, PT ;  /* 0x000000401100720c */ /* 0x000fda0003fc6270 */
[----:B------:R-:W-:Y:S05]  /*c8b0*/  @P6 BRA `(.L_x_166) ;  /* 0x00000000000c6947 */ /* 0x000fea0003800000 */
[----:B------:R-:W-:-:S13]  /*c8c0*/  ISETP.GE.AND P6, PT, R17, R67, PT ;  /* 0x000000431100720c */ /* 0x000fda0003fc6270 */
[----:B------:R4:W5:Y:S04]  /*c8d0*/  @P6 LDG.E R83, desc[UR6][R14.64+0x2000] ;  /* 0x002000060e536981 */ /* 0x000968000c1e1900 */
[----:B------:R4:W5:Y:S02]  /*c8e0*/  @!P6 LDG.E R83, desc[UR6][R8.64+0x2000] ;  /* 0x002000060853e981 */ /* 0x000964000c1e1900 */
.L_x_166:
[----:B------:R-:W-:Y:S05]  /*c8f0*/  BSYNC.RECONVERGENT B0 ;  /* 0x0000000000007941 */ /* 0x000fea0003800200 */
.L_x_165:
[----:B------:R-:W-:Y:S01]  /*c900*/  VIADD R17, R36, 0xa00 ;  /* 0x00000a0024117836 */ /* 0x000fe20000000000 */
[----:B------:R-:W-:Y:S04]  /*c910*/  BSSY.RECONVERGENT B0, `(.L_x_167) ;  /* 0x0000006000007945 */ /* 0x000fe80003800200 */
[----:B------:R-:W-:-:S13]  /*c920*/  ISETP.GE.AND P6, PT, R17, R64, PT ;  /* 0x000000401100720c */ /* 0x000fda0003fc6270 */
[----:B------:R-:W-:Y:S05]  /*c930*/  @P6 BRA `(.L_x_168) ;  /* 0x00000000000c6947 */ /* 0x000fea0003800000 */
[----:B------:R-:W-:-:S13]  /*c940*/  ISETP.GE.AND P6, PT, R17, R67, PT ;  /* 0x000000431100720c */ /* 0x000fda0003fc6270 */
[----:B------:R0:W5:Y:S04]  /*c950*/  @P6 LDG.E R85, desc[UR6][R14.64+0x2800] ;  /* 0x002800060e556981 */ /* 0x000168000c1e1900 */
[----:B------:R0:W5:Y:S02]  /*c960*/  @!P6 LDG.E R85, desc[UR6][R8.64+0x2800] ;  /* 0x002800060855e981 */ /* 0x000164000c1e1900 */
.L_x_168:
[----:B------:R-:W-:Y:S05]  /*c970*/  BSYNC.RECONVERGENT B0 ;  /* 0x0000000000007941 */ /* 0x000fea0003800200 */
.L_x_167:
[----:B------:R-:W-:Y:S01]  /*c980*/  LOP3.LUT R17, R36, 0xc00, RZ, 0xfc, !PT ;  /* 0x00000c0024117812 */ /* 0x000fe200078efcff */
[----:B------:R-:W-:Y:S03]  /*c990*/  BSSY.RECONVERGENT B0, `(.L_x_169) ;  /* 0x0000006000007945 */ /* 0x000fe60003800200 */
[----:B------:R-:W-:-:S13]  /*c9a0*/  ISETP.GE.AND P6, PT, R17, R64, PT ;  /* 0x000000401100720c */ /* 0x000fda0003fc6270 */
[----:B------:R-:W-:Y:S05]  /*c9b0*/  @P6 BRA `(.L_x_170) ;  /* 0x00000000000c6947 */ /* 0x000fea0003800000 */
[----:B------:R-:W-:-:S13]  /*c9c0*/  ISETP.GE.AND P6, PT, R17, R67, PT ;  /* 0x000000431100720c */ /* 0x000fda0003fc6270 */
[----:B------:R0:W5:Y:S04]  /*c9d0*/  @P6 LDG.E R87, desc[UR6][R14.64+0x3000] ;  /* 0x003000060e576981 */ /* 0x000168000c1e1900 */
[----:B------:R0:W5:Y:S02]  /*c9e0*/  @!P6 LDG.E R87, desc[UR6][R8.64+0x3000] ;  /* 0x003000060857e981 */ /* 0x000164000c1e1900 */
.L_x_170:
[----:B------:R-:W-:Y:S05]  /*c9f0*/  BSYNC.RECONVERGENT B0 ;  /* 0x0000000000007941 */ /* 0x000fea0003800200 */
.L_x_169:
[----:B------:R-:W-:Y:S01]  /*ca00*/  VIADD R17, R36, 0xe00 ;  /* 0x00000e0024117836 */ /* 0x000fe20000000000 */
[----:B------:R-:W-:Y:S04]  /*ca10*/  BSSY.RECONVERGENT B0, `(.L_x_171) ;  /* 0x0000006000007945 */ /* 0x000fe80003800200 */
[----:B------:R-:W-:-:S13]  /*ca20*/  ISETP.GE.AND P6, PT, R17, R64, PT ;  /* 0x000000401100720c */ /* 0x000fda0003fc6270 */
[----:B------:R-:W-:Y:S05]  /*ca30*/  @P6 BRA `(.L_x_172) ;  /* 0x00000000000c6947 */ /* 0x000fea0003800000 */
[----:B------:R-:W-:-:S13]  /*ca40*/  ISETP.GE.AND P6, PT, R17, R67, PT ;  /* 0x000000431100720c */ /* 0x000fda0003fc6270 */
[----:B------:R0:W5:Y:S04]  /*ca50*/  @P6 LDG.E R89, desc[UR6][R14.64+0x3800] ;  /* 0x003800060e596981 */ /* 0x000168000c1e1900 */
[----:B------:R0:W5:Y:S02]  /*ca60*/  @!P6 LDG.E R89, desc[UR6][R8.64+0x3800] ;  /* 0x003800060859e981 */ /* 0x000164000c1e1900 */
.L_x_172:
[----:B------:R-:W-:Y:S05]  /*ca70*/  BSYNC.RECONVERGENT B0 ;  /* 0x0000000000007941 */ /* 0x000fea0003800200 */
.L_x_171:
[----:B------:R-:W-:Y:S01]  /*ca80*/  LOP3.LUT R17, R36, 0x1000, RZ, 0xfc, !PT ;  /* 0x0000100024117812 */ /* 0x000fe200078efcff */
[----:B------:R-:W-:Y:S03]  /*ca90*/  BSSY.RECONVERGENT B0, `(.L_x_173) ;  /* 0x0000006000007945 */ /* 0x000fe60003800200 */
[----:B------:R-:W-:-:S13]  /*caa0*/  ISETP.GE.AND P6, PT, R17, R64, PT ;  /* 0x000000401100720c */ /* 0x000fda0003fc6270 */
[----:B------:R-:W-:Y:S05]  /*cab0*/  @P6 BRA `(.L_x_174) ;  /* 0x00000000000c6947 */ /* 0x000fea0003800000 */
[----:B------:R-:W-:-:S13]  /*cac0*/  ISETP.GE.AND P6, PT, R17, R67, PT ;  /* 0x000000431100720c */ /* 0x000fda0003fc6270 */
[----:B------:R0:W5:Y:S04]  /*cad0*/  @P6 LDG.E R91, desc[UR6][R14.64+0x4000] ;  /* 0x004000060e5b6981 */ /* 0x000168000c1e1900 */
[----:B------:R0:W5:Y:S02]  /*cae0*/  @!P6 LDG.E R91, desc[UR6][R8.64+0x4000] ;  /* 0x00400006085be981 */ /* 0x000164000c1e1900 */
.L_x_174:
[----:B------:R-:W-:Y:S05]  /*caf0*/  BSYNC.RECONVERGENT B0 ;  /* 0x0000000000007941 */ /* 0x000fea0003800200 */
.L_x_173:
[----:B------:R-:W-:Y:S01]  /*cb00*/  VIADD R17, R36, 0x1200 ;  /* 0x0000120024117836 */ /* 0x000fe20000000000 */
[----:B------:R-:W-:Y:S04]  /*cb10*/  BSSY.RECONVERGENT B0, `(.L_x_175) ;  /* 0x0000006000007945 */ /* 0x000fe80003800200 */
[----:B------:R-:W-:-:S13]  /*cb20*/  ISETP.GE.AND P6, PT, R17, R64, PT ;  /* 0x000000401100720c */ /* 0x000fda0003fc6270 */
[----:B------:R-:W-:Y:S05]  /*cb30*/  @P6 BRA `(.L_x_176) ;  /* 0x00000000000c6947 */ /* 0x000fea0003800000 */
[----:B------:R-:W-:-:S13]  /*cb40*/  ISETP.GE.AND P6, PT, R17, R67, PT ;  /* 0x000000431100720c */ /* 0x000fda0003fc6270 */
[----:B------:R0:W5:Y:S04]  /*cb50*/  @P6 LDG.E R73, desc[UR6][R14.64+0x4800] ;  /* 0x004800060e496981 */ /* 0x000168000c1e1900 */
[----:B------:R0:W5:Y:S02]  /*cb60*/  @!P6 LDG.E R73, desc[UR6][R8.64+0x4800] ;  /* 0x004800060849e981 */ /* 0x000164000c1e1900 */
.L_x_176:
[----:B------:R-:W-:Y:S05]  /*cb70*/  BSYNC.RECONVERGENT B0 ;  /* 0x0000000000007941 */ /* 0x000fea0003800200 */
.L_x_175:
[----:B------:R-:W-:Y:S01]  /*cb80*/  LOP3.LUT R17, R36, 0x1400, RZ, 0xfc, !PT ;  /* 0x0000140024117812 */ /* 0x000fe200078efcff */
[----:B------:R-:W-:Y:S03]  /*cb90*/  BSSY.RECONVERGENT B0, `(.L_x_177) ;  /* 0x0000006000007945 */ /* 0x000fe60003800200 */
[----:B------:R-:W-:-:S13]  /*cba0*/  ISETP.GE.AND P6, PT, R17, R64, PT ;  /* 0x000000401100720c */ /* 0x000fda0003fc6270 */
[----:B------:R-:W-:Y:S05]  /*cbb0*/  @P6 BRA `(.L_x_178) ;  /* 0x00000000000c6947 */ /* 0x000fea0003800000 */
[----:B------:R-:W-:-:S13]  /*cbc0*/  ISETP.GE.AND P6, PT, R17, R67, PT ;  /* 0x000000431100720c */ /* 0x000fda0003fc6270 */
[----:B------:R0:W5:Y:S04]  /*cbd0*/  @P6 LDG.E R71, desc[UR6][R14.64+0x5000] ;  /* 0x005000060e476981 */ /* 0x000168000c1e1900 */
[----:B------:R0:W5:Y:S02]  /*cbe0*/  @!P6 LDG.E R71, desc[UR6][R8.64+0x5000] ;  /* 0x005000060847e981 */ /* 0x000164000c1e1900 */
.L_x_178:
[----:B------:R-:W-:Y:S05]  /*cbf0*/  BSYNC.RECONVERGENT B0 ;  /* 0x0000000000007941 */ /* 0x000fea0003800200 */
.L_x_177:
[----:B------:R-:W-:Y:S01]  /*cc00*/  VIADD R17, R36, 0x1600 ;  /* 0x0000160024117836 */ /* 0x000fe20000000000 */
[----:B------:R-:W-:Y:S04]  /*cc10*/  BSSY.RECONVERGENT B0, `(.L_x_179) ;  /* 0x0000006000007945 */ /* 0x000fe80003800200 */
[----:B------:R-:W-:-:S13]  /*cc20*/  ISETP.GE.AND P6, PT, R17, R64, PT ;  /* 0x000000401100720c */ /* 0x000fda0003fc6270 */
[----:B------:R-:W-:Y:S05]  /*cc30*/  @P6 BRA `(.L_x_180) ;  /* 0x00000000000c6947 */ /* 0x000fea0003800000 */
[----:B------:R-:W-:-:S13]  /*cc40*/  ISETP.GE.AND P6, PT, R17, R67, PT ;  /* 0x000000431100720c */ /* 0x000fda0003fc6270 */
[----:B------:R0:W5:Y:S04]  /*cc50*/  @P6 LDG.E R69, desc[UR6][R14.64+0x5800] ;  /* 0x005800060e456981 */ /* 0x000168000c1e1900 */
[----:B------:R0:W5:Y:S02]  /*cc60*/  @!P6 LDG.E R69, desc[UR6][R8.64+0x5800] ;  /* 0x005800060845e981 */ /* 0x000164000c1e1900 */
.L_x_180:
[----:B------:R-:W-:Y:S05]  /*cc70*/  BSYNC.RECONVERGENT B0 ;  /* 0x0000000000007941 */ /* 0x000fea0003800200 */
.L_x_179:
[----:B------:R-:W-:Y:S01]  /*cc80*/  LOP3.LUT R17, R36, 0x1800, RZ, 0xfc, !PT ;  /* 0x0000180024117812 */ /* 0x000fe200078efcff */
[----:B------:R-:W-:Y:S03]  /*cc90*/  BSSY.RECONVERGENT B0, `(.L_x_181) ;  /* 0x0000006000007945 */ /* 0x000fe60003800200 */
[----:B------:R-:W-:-:S13]  /*cca0*/  ISETP.GE.AND P6, PT, R17, R64, PT ;  /* 0x000000401100720c */ /* 0x000fda0003fc6270 */
[----:B------:R-:W-:Y:S05]  /*ccb0*/  @P6 BRA `(.L_x_182) ;  /* 0x00000000000c6947 */ /* 0x000fea0003800000 */
[----:B------:R-:W-:-:S13]  /*ccc0*/  ISETP.GE.AND P6, PT, R17, R67, PT ;  /* 0x000000431100720c */ /* 0x000fda0003fc6270 */
[----:B------:R0:W5:Y:S04]  /*ccd0*/  @P6 LDG.E R63, desc[UR6][R14.64+0x6000] ;  /* 0x006000060e3f6981 */ /* 0x000168000c1e1900 */
[----:B------:R0:W5:Y:S02]  /*cce0*/  @!P6 LDG.E R63, desc[UR6][R8.64+0x6000] ;  /* 0x00600006083fe981 */ /* 0x000164000c1e1900 */
.L_x_182:
[----:B------:R-:W-:Y:S05]  /*ccf0*/  BSYNC.RECONVERGENT B0 ;  /* 0x0000000000007941 */ /* 0x000fea0003800200 */
.L_x_181:
[----:B------:R-:W-:Y:S01]  /*cd00*/  VIADD R17, R36, 0x1a00 ;  /* 0x00001a0024117836 */ /* 0x000fe20000000000 */
[----:B------:R-:W-:Y:S04]  /*cd10*/  BSSY.RECONVERGENT B0, `(.L_x_183) ;  /* 0x0000006000007945 */ /* 0x000fe80003800200 */
[----:B------:R-:W-:-:S13]  /*cd20*/  ISETP.GE.AND P6, PT, R17, R64, PT ;  /* 0x000000401100720c */ /* 0x000fda0003fc6270 */
[----:B------:R-:W-:Y:S05]  /*cd30*/  @P6 BRA `(.L_x_184) ;  /* 0x00000000000c6947 */ /* 0x000fea0003800000 */
[----:B------:R-:W-:-:S13]  /*cd40*/  ISETP.GE.AND P6, PT, R17, R67, PT ;  /* 0x000000431100720c */ /* 0x000fda0003fc6270 */
[----:B------:R0:W5:Y:S04]  /*cd50*/  @P6 LDG.E R17, desc[UR6][R14.64+0x6800] ;  /* 0x006800060e116981 */ /* 0x000168000c1e1900 */
[----:B------:R0:W5:Y:S02]  /*cd60*/  @!P6 LDG.E R17, desc[UR6][R8.64+0x6800] ;  /* 0x006800060811e981 */ /* 0x000164000c1e1900 */
.L_x_184:
[----:B------:R-:W-:Y:S05]  /*cd70*/  BSYNC.RECONVERGENT B0 ;  /* 0x0000000000007941 */ /* 0x000fea0003800200 */
.L_x_183:
[----:B------:R-:W-:Y:S01]  /*cd80*/  LOP3.LUT R18, R36, 0x1c00, RZ, 0xfc, !PT ;  /* 0x00001c0024127812 */ /* 0x000fe200078efcff */
[----:B------:R-:W-:Y:S03]  /*cd90*/  BSSY.RECONVERGENT B0, `(.L_x_185) ;  /* 0x0000006000007945 */ /* 0x000fe60003800200 */
[----:B------:R-:W-:-:S13]  /*cda0*/  ISETP.GE.AND P6, PT, R18, R64, PT ;  /* 0x000000401200720c */ /* 0x000fda0003fc6270 */
[----:B------:R-:W-:Y:S05]  /*cdb0*/  @P6 BRA `(.L_x_186) ;  /* 0x00000000000c6947 */ /* 0x000fea0003800000 */
[----:B------:R-:W-:-:S13]  /*cdc0*/  ISETP.GE.AND P6, PT, R18, R67, PT ;  /* 0x000000431200720c */ /* 0x000fda0003fc6270 */
[----:B------:R0:W5:Y:S04]  /*cdd0*/  @P6 LDG.E R18, desc[UR6][R14.64+0x7000] ;  /* 0x007000060e126981 */ /* 0x000168000c1e1900 */
[----:B------:R0:W5:Y:S02]  /*cde0*/  @!P6 LDG.E R18, desc[UR6][R8.64+0x7000] ;  /* 0x007000060812e981 */ /* 0x000164000c1e1900 */
.L_x_186:
[----:B------:R-:W-:Y:S05]  /*cdf0*/  BSYNC.RECONVERGENT B0 ;  /* 0x0000000000007941 */ /* 0x000fea0003800200 */
.L_x_185:
[----:B------:R-:W-:Y:S01]  /*ce00*/  VIADD R22, R36, 0x1e00 ;  /* 0x00001e0024167836 */ /* 0x000fe20000000000 */
[----:B------:R-:W-:Y:S04]  /*ce10*/  BSSY.RECONVERGENT B0, `(.L_x_187) ;  /* 0x0000006000007945 */ /* 0x000fe80003800200 */
[----:B------:R-:W-:-:S13]  /*ce20*/  ISETP.GE.AND P6, PT, R22, R64, PT ;  /* 0x000000401600720c */ /* 0x000fda0003fc6270 */
[----:B------:R-:W-:Y:S05]  /*ce30*/  @P6 BRA `(.L_x_188) ;  /* 0x00000000000c6947 */ /* 0x000fea0003800000 */
[----:B------:R-:W-:-:S13]  /*ce40*/  ISETP.GE.AND P6, PT, R22, R67, PT ;  /* 0x000000431600720c */ /* 0x000fda0003fc6270 */
[----:B------:R0:W5:Y:S04]  /*ce50*/  @P6 LDG.E R22, desc[UR6][R14.64+0x7800] ;  /* 0x007800060e166981 */ /* 0x000168000c1e1900 */
[----:B------:R0:W5:Y:S02]  /*ce60*/  @!P6 LDG.E R22, desc[UR6][R8.64+0x7800] ;  /* 0x007800060816e981 */ /* 0x000164000c1e1900 */
.L_x_188:
[----:B------:R-:W-:Y:S05]  /*ce70*/  BSYNC.RECONVERGENT B0 ;  /* 0x0000000000007941 */ /* 0x000fea0003800200 */
.L_x_187:
[----:B------:R-:W-:Y:S01]  /*ce80*/  LOP3.LUT R43, R36, 0x2000, RZ, 0xfc, !PT ;  /* 0x00002000242b7812 */ /* 0x000fe200078efcff */
[----:B------:R-:W-:Y:S03]  /*ce90*/  BSSY.RECONVERGENT B0, `(.L_x_189) ;  /* 0x0000006000007945 */ /* 0x000fe60003800200 */
[----:B------:R-:W-:-:S13]  /*cea0*/  ISETP.GE.AND P6, PT, R43, R64, PT ;  /* 0x000000402b00720c */ /* 0x000fda0003fc6270 */
[----:B------:R-:W-:Y:S05]  /*ceb0*/  @P6 BRA `(.L_x_190) ;  /* 0x00000000000c6947 */ /* 0x000fea0003800000 */
[----:B------:R-:W-:-:S13]  /*cec0*/  ISETP.GE.AND P6, PT, R43, R67, PT ;  /* 0x000000432b00720c */ /* 0x000fda0003fc6270 */
[----:B------:R0:W5:Y:S04]  /*ced0*/  @P6 LDG.E R43, desc[UR6][R14.64+0x8000] ;  /* 0x008000060e2b6981 */ /* 0x000168000c1e1900 */
[----:B------:R0:W5:Y:S02]  /*cee0*/  @!P6 LDG.E R43, desc[UR6][R8.64+0x8000] ;  /* 0x00800006082be981 */ /* 0x000164000c1e1900 */
.L_x_190:
[----:B------:R-:W-:Y:S05]  /*cef0*/  BSYNC.RECONVERGENT B0 ;  /* 0x0000000000007941 */ /* 0x000fea0003800200 */
.L_x_189:
[----:B------:R-:W-:Y:S01]  /*cf00*/  VIADD R46, R36, 0x2200 ;  /* 0x00002200242e7836 */ /* 0x000fe20000000000 */
[----:B------:R-:W-:Y:S04]  /*cf10*/  BSSY.RECONVERGENT B0, `(.L_x_191) ;  /* 0x0000006000007945 */ /* 0x000fe80003800200 */
[----:B------:R-:W-:-:S13]  /*cf20*/  ISETP.GE.AND P6, PT, R46, R64, PT ;  /* 0x000000402e00720c */ /* 0x000fda0003fc6270 */
[----:B------:R-:W-:Y:S05]  /*cf30*/  @P6 BRA `(.L_x_192) ;  /* 0x00000000000c6947 */ /* 0x000fea0003800000 */
[----:B------:R-:W-:-:S13]  /*cf40*/  ISETP.GE.AND P6, PT, R46, R67, PT ;  /* 0x000000432e00720c */ /* 0x000fda0003fc6270 */
[----:B------:R0:W5:Y:S04]  /*cf50*/  @P6 LDG.E R59, desc[UR6][R14.64+0x8800] ;  /* 0x008800060e3b6981 */ /* 0x000168000c1e1900 */
[----:B------:R0:W5:Y:S02]  /*cf60*/  @!P6 LDG.E R59, desc[UR6][R8.64+0x8800] ;  /* 0x00880006083be981 */ /* 0x000164000c1e1900 */
.L_x_192:
[----:B------:R-:W-:Y:S05]  /*cf70*/  BSYNC.RECONVERGENT B0 ;  /* 0x0000000000007941 */ /* 0x000fea0003800200 */
.L_x_191:
[----:B------:R-:W-:Y:S01]  /*cf80*/  LOP3.LUT R46, R36, 0x2400, RZ, 0xfc, !PT ;  /* 0x00002400242e7812 */ /* 0x000fe200078efcff */
[----:B------:R-:W-:Y:S03]  /*cf90*/  BSSY.RECONVERGENT B0, `(.L_x_193) ;  /* 0x0000006000007945 */ /* 0x000fe60003800200 */
[----:B------:R-:W-:-:S13]  /*cfa0*/  ISETP.GE.AND P6, PT, R46, R64, PT ;  /* 0x000000402e00720c */ /* 0x000fda0003fc6270 */
[----:B------:R-:W-:Y:S05]  /*cfb0*/  @P6 BRA `(.L_x_194) ;  /* 0x00000000000c6947 */ /* 0x000fea0003800000 */
[----:B------:R-:W-:-:S13]  /*cfc0*/  ISETP.GE.AND P6, PT, R46, R67, PT ;  /* 0x000000432e00720c */ /* 0x000fda0003fc6270 */
[----:B------:R0:W5:Y:S04]  /*cfd0*/  @P6 LDG.E R61, desc[UR6][R14.64+0x9000] ;  /* 0x009000060e3d6981 */ /* 0x000168000c1e1900 */
[----:B------:R0:W5:Y:S02]  /*cfe0*/  @!P6 LDG.E R61, desc[UR6][R8.64+0x9000] ;  /* 0x00900006083de981 */ /* 0x000164000c1e1900 */
.L_x_194:
[----:B------:R-:W-:Y:S05]  /*cff0*/  BSYNC.RECONVERGENT B0 ;  /* 0x0000000000007941 */ /* 0x000fea0003800200 */
.L_x_193:
[----:B------:R-:W-:Y:S01]  /*d000*/  BAR.SYNC.DEFER_BLOCKING 0x0 ;  /* 0x0000000000007b1d */ /* 0x000fe20000010000 */
[--C-:B01234-:R-:W-:Y:S01]  /*d010*/  IMAD R8, R36, 0x4, R68.reuse ;  /* 0x0000000424087824 */ /* 0x11ffe200078e0244 */
[----:B------:R-:W-:Y:S01]  /*d020*/  LOP3.LUT R66, R66, 0xffffffdf, RZ, 0xc0, !PT ;  /* 0xffffffdf42427812 */ /* 0x000fe200078ec0ff */
[--C-:B------:R-:W-:Y:S01]  /*d030*/  @!P3 IMAD R58, R58, 0x4, R68.reuse ;  /* 0x000000043a3ab824 */ /* 0x100fe200078e0244 */
[----:B------:R-:W-:Y:S01]  /*d040*/  ISETP.GE.AND P6, PT, R57, R65, PT ;  /* 0x000000413900720c */ /* 0x000fe20003fc6270 */
[--C-:B------:R-:W-:Y:S01]  /*d050*/  @!P4 IMAD R55, R55, 0x4, R68.reuse ;  /* 0x000000043737c824 */ /* 0x100fe200078e0244 */
[----:B------:R-:W-:Y:S01]  /*d060*/  BSSY.RECONVERGENT B0, `(.L_x_195) ;  /* 0x0000137000007945 */ /* 0x000fe20003800200 */
[--C-:B------:R-:W-:Y:S02]  /*d070*/  @!P5 IMAD R53, R53, 0x4, R68.reuse ;  /* 0x000000043535d824 */ /* 0x100fe400078e0244 */
[--C-:B------:R-:W-:Y:S02]  /*d080*/  @!P2 IMAD R51, R51, 0x4, R68.reuse ;  /* 0x000000043333a824 */ /* 0x100fe400078e0244 */
[----:B------:R-:W-:-:S02]  /*d090*/  @!P1 IMAD R49, R49, 0x4, R68 ;  /* 0x0000000431319824 */ /* 0x000fc400078e0244 */
[----:B------:R-:W-:-:S04]  /*d0a0*/  @P0 IMAD R47, R47, 0x4, R68 ;  /* 0x000000042f2f0824 */ /* 0x000fc800078e0244 */
[C---:B------:R-:W-:Y:S02]  /*d0b0*/  @!P6 IMAD R14, R33.reuse, 0x4, R68 ;  /* 0x00000004210ee824 */ /* 0x040fe400078e0244 */
[----:B------:R-:W-:-:S04]  /*d0c0*/  @!P6 VIADD R9, R33, 0x1 ;  /* 0x000000012109e836 */ /* 0x000fc80000000000 */
[----:B------:R-:W-:Y:S01]  /*d0d0*/  @!P6 IMAD.MOV.U32 R33, RZ, RZ, R9 ;  /* 0x000000ffff21e224 */ /* 0x000fe200078e0009 */
[----:B-----5:R-:W-:Y:S04]  /*d0e0*/  STS [R8+0x800], R75 ;  /* 0x0008004b08007388 */ /* 0x020fe80000000800 */
        /* <DEDUP_REMOVED lines=17> */
[----:B------:R-:W-:Y:S01]  /*d200*/  STS [R8+0x9800], R61 ;  /* 0x0098003d08007388 */ /* 0x000fe20000000800 */
[----:B------:R-:W-:Y:S06]  /*d210*/  BAR.SYNC.DEFER_BLOCKING 0x0 ;  /* 0x0000000000007b1d */ /* 0x000fec0000010000 */
[----:B------:R-:W0:Y:S01]  /*d220*/  @!P3 LDS R75, [R58+0x800] ;  /* 0x000800003a4bb984 */ /* 0x000e220000000800 */
[----:B------:R-:W-:-:S03]  /*d230*/  ISETP.NE.AND P3, PT, R20, RZ, PT ;  /* 0x000000ff1400720c */ /* 0x000fc60003f65270 */
[----:B------:R-:W1:Y:S01]  /*d240*/  @!P4 LDS R77, [R55+0x800] ;  /* 0x00080000374dc984 */ /* 0x000e620000000800 */
[----:B------:R-:W-:-:S03]  /*d250*/  ISETP.NE.AND P4, PT, R21, RZ, PT ;  /* 0x000000ff1500720c */ /* 0x000fc60003f85270 */
[----:B------:R-:W2:Y:S04]  /*d260*/  @!P5 LDS R79, [R53+0x800] ;  /* 0x00080000354fd984 */ /* 0x000ea80000000800 */
[----:B------:R-:W3:Y:S01]  /*d270*/  @!P2 LDS R81, [R51+0x800] ;  /* 0x000800003351a984 */ /* 0x000ee20000000800 */
[----:B------:R-:W-:Y:S02]  /*d280*/  ISETP.NE.AND P2, PT, R35, RZ, PT ;  /* 0x000000ff2300720c */ /* 0x000fe40003f45270 */
[----:B------:R-:W-:Y:S01]  /*d290*/  @P3 LOP3.LUT R66, R66, 0x20, RZ, 0xfc, !PT ;  /* 0x0000002042423812 */ /* 0x000fe200078efcff */
[----:B------:R-:W4:Y:S01]  /*d2a0*/  @!P1 LDS R83, [R49+0x800] ;  /* 0x0008000031539984 */ /* 0x000f220000000800 */
[----:B------:R-:W-:Y:S01]  /*d2b0*/  ISETP.NE.AND P3, PT, R34, RZ, PT ;  /* 0x000000ff2200720c */ /* 0x000fe20003f65270 */
[----:B------:R-:W-:Y:S01]  /*d2c0*/  @P4 IMAD R7, R7, 0x4, R68 ;  /* 0x0000000407074824 */ /* 0x000fe200078e0244 */
[----:B------:R-:W-:Y:S01]  /*d2d0*/  LOP3.LUT R66, R66, 0xffffffef, RZ, 0xc0, !PT ;  /* 0xffffffef42427812 */ /* 0x000fe200078ec0ff */
[----:B------:R-:W4:Y:S01]  /*d2e0*/  @P0 LDS R85, [R47+0x800] ;  /* 0x000800002f550984 */ /* 0x000f220000000800 */
[----:B------:R-:W-:-:S03]  /*d2f0*/  ISETP.NE.AND P0, PT, R5, RZ, PT ;  /* 0x000000ff0500720c */ /* 0x000fc60003f05270 */
[----:B------:R0:W-:Y:S02]  /*d300*/  @P4 LDS R91, [R7+0x800] ;  /* 0x00080000075b4984 */ /* 0x0001e40000000800 */
[----:B------:R-:W-:-:S04]  /*d310*/  @P2 IMAD R38, R38, 0x4, R68 ;  /* 0x0000000426262824 */ /* 0x000fc800078e0244 */
[----:B------:R-:W-:Y:S01]  /*d320*/  @P3 LOP3.LUT R66, R66, 0x10, RZ, 0xfc, !PT ;  /* 0x0000001042423812 */ /* 0x000fe200078efcff */
[----:B------:R-:W-:Y:S01]  /*d330*/  @P2 LDS R73, [R38+0x800] ;  /* 0x0008000026492984 */ /* 0x000fe20000000800 */
[----:B------:R-:W-:Y:S02]  /*d340*/  ISETP.NE.AND P3, PT, R23, RZ, PT ;  /* 0x000000ff1700720c */ /* 0x000fe40003f65270 */
[C---:B------:R-:W-:Y:S01]  /*d350*/  LOP3.LUT P5, RZ, R66.reuse, 0x10, RZ, 0xc0, !PT ;  /* 0x0000001042ff7812 */ /* 0x040fe200078ac0ff */
[----:B------:R-:W-:Y:S01]  /*d360*/  @P0 IMAD R39, R39, 0x4, R68 ;  /* 0x0000000427270824 */ /* 0x000fe200078e0244 */
[C---:B------:R-:W-:Y:S02]  /*d370*/  LOP3.LUT P1, RZ, R66.reuse, 0x20, RZ, 0xc0, !PT ;  /* 0x0000002042ff7812 */ /* 0x040fe4000782c0ff */
[----:B------:R-:W-:Y:S02]  /*d380*/  LOP3.LUT R66, R66, 0xfffffff7, RZ, 0xc0, !PT ;  /* 0xfffffff742427812 */ /* 0x000fe400078ec0ff */
[----:B------:R-:W-:Y:S02]  /*d390*/  @P0 LDS R69, [R39+0x800] ;  /* 0x0008000027450984 */ /* 0x000fe40000000800 */
[----:B------:R-:W-:-:S02]  /*d3a0*/  @P4 LOP3.LUT R66, R66, 0x8, RZ, 0xfc, !PT ;  /* 0x0000000842424812 */ /* 0x000fc400078efcff */
[----:B------:R-:W-:Y:S01]  /*d3b0*/  ISETP.NE.AND P4, PT, R6, RZ, PT ;  /* 0x000000ff0600720c */ /* 0x000fe20003f85270 */
[--C-:B------:R-:W-:Y:S01]  /*d3c0*/  @P3 IMAD R10, R10, 0x4, R68.reuse ;  /* 0x000000040a0a3824 */ /* 0x100fe200078e0244 */
[----:B------:R-:W-:Y:S01]  /*d3d0*/  LOP3.LUT R66, R66, 0xfffffffb, RZ, 0xc0, !PT ;  /* 0xfffffffb42427812 */ /* 0x000fe200078ec0ff */
[--C-:B------:R-:W-:Y:S02]  /*d3e0*/  @P5 IMAD R37, R37, 0x4, R68.reuse ;  /* 0x0000000425255824 */ /* 0x100fe400078e0244 */
[--C-:B------:R-:W-:Y:S01]  /*d3f0*/  @P1 IMAD R45, R45, 0x4, R68.reuse ;  /* 0x000000042d2d1824 */ /* 0x100fe200078e0244 */
[----:B------:R-:W-:Y:S01]  /*d400*/  @P2 LOP3.LUT R66, R66, 0x4, RZ, 0xfc, !PT ;  /* 0x0000000442422812 */ /* 0x000fe200078efcff */
[----:B------:R-:W-:Y:S01]  /*d410*/  @P3 LDS R71, [R10+0x800] ;  /* 0x000800000a473984 */ /* 0x000fe20000000800 */
[----:B------:R-:W-:Y:S02]  /*d420*/  ISETP.NE.AND P2, PT, R11, RZ, PT ;  /* 0x000000ff0b00720c */ /* 0x000fe40003f45270 */
[----:B------:R-:W-:Y:S01]  /*d430*/  LOP3.LUT R66, R66, 0xfffffffd, RZ, 0xc0, !PT ;  /* 0xfffffffd42427812 */ /* 0x000fe200078ec0ff */
[----:B------:R-:W-:Y:S01]  /*d440*/  @P5 LDS R89, [R37+0x800] ;  /* 0x0008000025595984 */ /* 0x000fe20000000800 */
[----:B------:R-:W-:Y:S01]  /*d450*/  ISETP.NE.AND P5, PT, R24, RZ, PT ;  /* 0x000000ff1800720c */ /* 0x000fe20003fa5270 */
[----:B------:R-:W-:Y:S01]  /*d460*/  @P4 IMAD R40, R40, 0x4, R68 ;  /* 0x0000000428284824 */ /* 0x000fe200078e0244 */
[----:B------:R-:W-:Y:S01]  /*d470*/  @P3 LOP3.LUT R66, R66, 0x2, RZ, 0xfc, !PT ;  /* 0x0000000242423812 */ /* 0x000fe200078efcff */
[----:B------:R-:W4:Y:S01]  /*d480*/  @P1 LDS R87, [R45+0x800] ;  /* 0x000800002d571984 */ /* 0x000f220000000800 */
[----:B------:R-:W-:-:S02]  /*d490*/  P2R R15, PR, RZ, 0x20 ;  /* 0x00000020ff0f7803 */ /* 0x000fc40000000000 */
[----:B------:R-:W-:Y:S01]  /*d4a0*/  LOP3.LUT R66, R66, 0xfffffffe, RZ, 0xc0, !PT ;  /* 0xfffffffe42427812 */ /* 0x000fe200078ec0ff */
[----:B------:R-:W-:Y:S01]  /*d4b0*/  @P4 LDS R17, [R40+0x800] ;  /* 0x0008000028114984 */ /* 0x000fe20000000800 */
[----:B------:R-:W-:Y:S01]  /*d4c0*/  ISETP.NE.AND P3, PT, R25, RZ, PT ;  /* 0x000000ff1900720c */ /* 0x000fe20003f65270 */
[--C-:B------:R-:W-:Y:S01]  /*d4d0*/  @P2 IMAD R41, R41, 0x4, R68.reuse ;  /* 0x0000000429292824 */ /* 0x100fe200078e0244 */
[----:B------:R-:W-:Y:S02]  /*d4e0*/  @P0 LOP3.LUT R66, R66, 0x1, RZ, 0xfc, !PT ;  /* 0x0000000142420812 */ /* 0x000fe400078efcff */
[----:B------:R-:W-:Y:S01]  /*d4f0*/  ISETP.NE.AND P1, PT, R26, RZ, PT ;  /* 0x000000ff1a00720c */ /* 0x000fe20003f25270 */
[----:B------:R-:W-:Y:S01]  /*d500*/  @P5 IMAD R13, R13, 0x4, R68 ;  /* 0x000000040d0d5824 */ /* 0x000fe200078e0244 */
[----:B------:R-:W-:Y:S01]  /*d510*/  ISETP.NE.AND P0, PT, R12, RZ, PT ;  /* 0x000000ff0c00720c */ /* 0x000fe20003f05270 */
[----:B------:R-:W-:Y:S01]  /*d520*/  @P2 LDS R22, [R41+0x800] ;  /* 0x0008000029162984 */ /* 0x000fe20000000800 */
[----:B------:R-:W-:-:S02]  /*d530*/  LOP3.LUT R66, R66, 0xffffffbf, RZ, 0xc0, !PT ;  /* 0xffffffbf42427812 */ /* 0x000fc400078ec0ff */
[----:B------:R-:W-:Y:S01]  /*d540*/  P2R R5, PR, RZ, 0x2 ;  /* 0x00000002ff057803 */ /* 0x000fe20000000000 */
[----:B------:R1:W4:Y:S01]  /*d550*/  @P5 LDS R63, [R13+0x800] ;  /* 0x000800000d3f5984 */ /* 0x0003220000000800 */
[----:B------:R-:W-:Y:S01]  /*d560*/  ISETP.NE.AND P5, PT, R27, RZ, PT ;  /* 0x000000ff1b00720c */ /* 0x000fe20003fa5270 */
[--C-:B------:R-:W-:Y:S01]  /*d570*/  @P3 IMAD R16, R16, 0x4, R68.reuse ;  /* 0x0000000410103824 */ /* 0x100fe200078e0244 */
[----:B0-----:R-:W-:Y:S02]  /*d580*/  P2R R7, PR, RZ, 0x4 ;  /* 0x00000004ff077803 */ /* 0x001fe40000000000 */
[----:B------:R-:W-:Y:S01]  /*d590*/  P2R R9, PR, RZ, 0x8 ;  /* 0x00000008ff097803 */ /* 0x000fe20000000000 */
[--C-:B------:R-:W-:Y:S01]  /*d5a0*/  @P1 IMAD R19, R19, 0x4, R68.reuse ;  /* 0x0000000413131824 */ /* 0x100fe200078e0244 */
[----:B------:R-:W0:Y:S01]  /*d5b0*/  @P3 LDS R18, [R16+0x800] ;  /* 0x0008000010123984 */ /* 0x000e220000000800 */
[----:B------:R-:W-:Y:S01]  /*d5c0*/  @P0 IMAD R42, R42, 0x4, R68 ;  /* 0x000000042a2a0824 */ /* 0x000fe200078e0244 */
[----:B-1----:R-:W-:-:S02]  /*d5d0*/  P2R R13, PR, RZ, 0x10 ;  /* 0x00000010ff0d7803 */ /* 0x002fc40000000000 */
[----:B------:R-:W1:Y:S03]  /*d5e0*/  @P1 LDS R43, [R19+0x800] ;  /* 0x00080000132b1984 */ /* 0x000e660000000800 */
[----:B------:R-:W-:Y:S01]  /*d5f0*/  @P5 IMAD R44, R44, 0x4, R68 ;  /* 0x000000042c2c5824 */ /* 0x000fe200078e0244 */
[----:B------:R-:W1:Y:S01]  /*d600*/  @P0 LDS R59, [R42+0x800] ;  /* 0x000800002a3b0984 */ /* 0x000e620000000800 */
[----:B------:R-:W-:-:S03]  /*d610*/  @P5 LOP3.LUT R66, R66, 0x40, RZ, 0xfc, !PT ;  /* 0x0000004042425812 */ /* 0x000fc600078efcff */
[----:B------:R-:W1:Y:S01]  /*d620*/  @P5 LDS R61, [R44+0x800] ;  /* 0x000800002c3d5984 */ /* 0x000e620000000800 */
[----:B------:R-:W-:Y:S01]  /*d630*/  BAR.SYNC.DEFER_BLOCKING 0x0 ;  /* 0x0000000000007b1d */ /* 0x000fe20000010000 */
[C---:B------:R-:W-:Y:S02]  /*d640*/  LOP3.LUT P1, RZ, R66.reuse, 0x20, RZ, 0xc0, !PT ;  /* 0x0000002042ff7812 */ /* 0x040fe4000782c0ff */
[C---:B------:R-:W-:Y:S02]  /*d650*/  LOP3.LUT P2, RZ, R66.reuse, 0x10, RZ, 0xc0, !PT ;  /* 0x0000001042ff7812 */ /* 0x040fe4000784c0ff */
[C---:B------:R-:W-:Y:S02]  /*d660*/  LOP3.LUT P3, RZ, R66.reuse, 0x8, RZ, 0xc0, !PT ;  /* 0x0000000842ff7812 */ /* 0x040fe4000786c0ff */
[C---:B------:R-:W-:Y:S02]  /*d670*/  LOP3.LUT P4, RZ, R66.reuse, 0x4, RZ, 0xc0, !PT ;  /* 0x0000000442ff7812 */ /* 0x040fe4000788c0ff */
[----:B------:R-:W-:Y:S01]  /*d680*/  LOP3.LUT P5, RZ, R66, 0x2, RZ, 0xc0, !PT ;  /* 0x0000000242ff7812 */ /* 0x000fe200078ac0ff */
[----:B------:R-:W-:Y:S01]  /*d690*/  @!P6 STS [R14+0x800], R75 ;  /* 0x0008004b0e00e388 */ /* 0x000fe20000000800 */
[----:B------:R-:W-:-:S13]  /*d6a0*/  ISETP.GE.AND P6, PT, R4, R65, PT ;  /* 0x000000410400720c */ /* 0x000fda0003fc6270 */
[C---:B------:R-:W-:Y:S02]  /*d6b0*/  @!P6 IMAD R6, R33.reuse, 0x4, R68 ;  /* 0x000000042106e824 */ /* 0x040fe400078e0244 */
[----:B------:R-:W-:-:S03]  /*d6c0*/  @!P6 VIADD R4, R33, 0x1 ;  /* 0x000000012104e836 */ /* 0x000fc60000000000 */
[----:B------:R-:W-:Y:S01]  /*d6d0*/  @!P6 STS [R6+0x800], R77 ;  /* 0x0008004d0600e388 */ /* 0x000fe20000000800 */
[----:B------:R-:W-:Y:S01]  /*d6e0*/  @!P6 IMAD.MOV.U32 R33, RZ, RZ, R4 ;  /* 0x000000ffff21e224 */ /* 0x000fe200078e0004 */
[----:B------:R-:W-:-:S13]  /*d6f0*/  ISETP.GE.AND P6, PT, R3, R65, PT ;  /* 0x000000410300720c */ /* 0x000fda0003fc6270 */
[C---:B------:R-:W-:Y:S02]  /*d700*/  @!P6 IMAD R4, R33.reuse, 0x4, R68 ;  /* 0x000000042104e824 */ /* 0x040fe400078e0244 */
[----:B------:R-:W-:-:S03]  /*d710*/  @!P6 VIADD R3, R33, 0x1 ;  /* 0x000000012103e836 */ /* 0x000fc60000000000 */
[----:B--2---:R2:W-:Y:S01]  /*d720*/  @!P6 STS [R4+0x800], R79 ;  /* 0x0008004f0400e388 */ /* 0x0045e20000000800 */
[----:B------:R-:W-:Y:S01]  /*d730*/  @!P6 IMAD.MOV.U32 R33, RZ, RZ, R3 ;  /* 0x000000ffff21e224 */ /* 0x000fe200078e0003 */
[----:B------:R-:W-:-:S13]  /*d740*/  ISETP.GE.AND P6, PT, R2, R65, PT ;  /* 0x000000410200720c */ /* 0x000fda0003fc6270 */
[C---:B------:R-:W-:Y:S02]  /*d750*/  @!P6 IMAD R10, R33.reuse, 0x4, R68 ;  /* 0x00000004210ae824 */ /* 0x040fe400078e0244 */
[----:B------:R-:W-:-:S03]  /*d760*/  @!P6 VIADD R2, R33, 0x1 ;  /* 0x000000012102e836 */ /* 0x000fc60000000000 */
[----:B---3--:R-:W-:Y:S01]  /*d770*/  @!P6 STS [R10+0x800], R81 ;  /* 0x000800510a00e388 */ /* 0x008fe20000000800 */
[----:B------:R-:W-:Y:S01]  /*d780*/  @!P6 IMAD.MOV.U32 R33, RZ, RZ, R2 ;  /* 0x000000ffff21e224 */ /* 0x000fe200078e0002 */
[----:B------:R-:W-:-:S13]  /*d790*/  ISETP.GE.AND P6, PT, R0, R65, PT ;  /* 0x000000410000720c */ /* 0x000fda0003fc6270 */
[C---:B------:R-:W-:Y:S02]  /*d7a0*/  @!P6 IMAD R2, R33.reuse, 0x4, R68 ;  /* 0x000000042102e824 */ /* 0x040fe400078e0244 */
[----:B------:R-:W-:-:S03]  /*d7b0*/  @!P6 VIADD R0, R33, 0x1 ;  /* 0x000000012100e836 */ /* 0x000fc60000000000 */
[----:B----4-:R3:W-:Y:S01]  /*d7c0*/  @!P6 STS [R2+0x800], R83 ;  /* 0x000800530200e388 */ /* 0x0107e20000000800 */
[----:B------:R-:W-:Y:S01]  /*d7d0*/  @!P6 IMAD.MOV.U32 R33, RZ, RZ, R0 ;  /* 0x000000ffff21e224 */ /* 0x000fe200078e0000 */
[----:B------:R-:W-:-:S13]  /*d7e0*/  ISETP.NE.AND P6, PT, R32, RZ, PT ;  /* 0x000000ff2000720c */ /* 0x000fda0003fc5270 */
[C---:B------:R-:W-:Y:S02]  /*d7f0*/  @P6 VIADD R0, R33.reuse, 0x1 ;  /* 0x0000000121006836 */ /* 0x040fe40000000000 */
[----:B--2---:R-:W-:Y:S02]  /*d800*/  @P6 IMAD R4, R33, 0x4, R68 ;  /* 0x0000000421046824 */ /* 0x004fe400078e0244 */
[----:B------:R-:W-:-:S03]  /*d810*/  @P6 IMAD.MOV.U32 R33, RZ, RZ, R0 ;  /* 0x000000ffff216224 */ /* 0x000fc600078e0000 */
[----:B------:R2:W-:Y:S01]  /*d820*/  @P6 STS [R4+0x800], R85 ;  /* 0x0008005504006388 */ /* 0x0005e20000000800 */
[C---:B------:R-:W-:Y:S01]  /*d830*/  @P1 VIADD R0, R33.reuse, 0x1 ;  /* 0x0000000121001836 */ /* 0x040fe20000000000 */
[----:B------:R-:W-:Y:S01]  /*d840*/  LOP3.LUT P6, RZ, R66, 0x1, RZ, 0xc0, !PT ;  /* 0x0000000142ff7812 */ /* 0x000fe200078cc0ff */
[----:B------:R-:W-:Y:S02]  /*d850*/  @P1 IMAD R6, R33, 0x4, R68 ;  /* 0x0000000421061824 */ /* 0x000fe400078e0244 */
[----:B------:R-:W-:-:S03]  /*d860*/  @P1 IMAD.MOV.U32 R33, RZ, RZ, R0 ;  /* 0x000000ffff211224 */ /* 0x000fc600078e0000 */
[----:B------:R4:W-:Y:S01]  /*d870*/  @P1 STS [R6+0x800], R87 ;  /* 0x0008005706001388 */ /* 0x0009e20000000800 */
[----:B------:R-:W-:Y:S01]  /*d880*/  @P2 VIADD R0, R33, 0x1 ;  /* 0x0000000121002836 */ /* 0x000fe20000000000 */
[----:B------:R-:W-:Y:S01]  /*d890*/  ISETP.NE.AND P1, PT, R5, RZ, PT ;  /* 0x000000ff0500720c */ /* 0x000fe20003f25270 */
[----:B---3--:R-:W-:Y:S02]  /*d8a0*/  @P2 IMAD R2, R33, 0x4, R68 ;  /* 0x0000000421022824 */ /* 0x008fe400078e0244 */
[----:B------:R-:W-:-:S03]  /*d8b0*/  @P2 IMAD.MOV.U32 R33, RZ, RZ, R0 ;  /* 0x000000ffff212224 */ /* 0x000fc600078e0000 */
[----:B------:R3:W-:Y:S01]  /*d8c0*/  @P2 STS [R2+0x800], R89 ;  /* 0x0008005902002388 */ /* 0x0007e20000000800 */
[----:B------:R-:W-:Y:S01]  /*d8d0*/  @P3 VIADD R0, R33, 0x1 ;  /* 0x0000000121003836 */ /* 0x000fe20000000000 */
[----:B------:R-:W-:Y:S01]  /*d8e0*/  ISETP.NE.AND P2, PT, R7, RZ, PT ;  /* 0x000000ff0700720c */ /* 0x000fe20003f45270 */
[----:B------:R-:W-:Y:S02]  /*d8f0*/  @P3 IMAD R10, R33, 0x4, R68 ;  /* 0x00000004210a3824 */ /* 0x000fe400078e0244 */
[----:B------:R-:W-:-:S03]  /*d900*/  @P3 IMAD.MOV.U32 R33, RZ, RZ, R0 ;  /* 0x000000ffff213224 */ /* 0x000fc600078e0000 */
[----:B------:R0:W-:Y:S01]  /*d910*/  @P3 STS [R10+0x800], R91 ;  /* 0x0008005b0a003388 */ /* 0x0001e20000000800 */
[----:B------:R-:W-:Y:S01]  /*d920*/  @P4 VIADD R0, R33, 0x1 ;  /* 0x0000000121004836 */ /* 0x000fe20000000000 */
[----:B------:R-:W-:Y:S01]  /*d930*/  ISETP.NE.AND P3, PT, R9, RZ, PT ;  /* 0x000000ff0900720c */ /* 0x000fe20003f65270 */
[----:B--2---:R-:W-:Y:S02]  /*d940*/  @P4 IMAD R4, R33, 0x4, R68 ;  /* 0x0000000421044824 */ /* 0x004fe400078e0244 */
[----:B------:R-:W-:-:S03]  /*d950*/  @P4 IMAD.MOV.U32 R33, RZ, RZ, R0 ;  /* 0x000000ffff214224 */ /* 0x000fc600078e0000 */
[----:B------:R2:W-:Y:S01]  /*d960*/  @P4 STS [R4+0x800], R73 ;  /* 0x0008004904004388 */ /* 0x0005e20000000800 */
[----:B----4-:R-:W-:Y:S01]  /*d970*/  @P5 IMAD R6, R33, 0x4, R68 ;  /* 0x0000000421065824 */ /* 0x010fe200078e0244 */
[----:B------:R-:W-:Y:S01]  /*d980*/  ISETP.NE.AND P4, PT, R13, RZ, PT ;  /* 0x000000ff0d00720c */ /* 0x000fe20003f85270 */
[----:B------:R-:W-:-:S03]  /*d990*/  @P5 VIADD R0, R33, 0x1 ;  /* 0x0000000121005836 */ /* 0x000fc60000000000 */
[----:B------:R-:W-:Y:S01]  /*d9a0*/  @P5 STS [R6+0x800], R71 ;  /* 0x0008004706005388 */ /* 0x000fe20000000800 */
[----:B------:R-:W-:Y:S01]  /*d9b0*/  @P5 IMAD.MOV.U32 R33, RZ, RZ, R0 ;  /* 0x000000ffff215224 */ /* 0x000fe200078e0000 */
[----:B------:R-:W-:-:S03]  /*d9c0*/  ISETP.NE.AND P5, PT, R15, RZ, PT ;  /* 0x000000ff0f00720c */ /* 0x000fc60003fa5270 */
[C---:B------:R-:W-:Y:S02]  /*d9d0*/  @P6 VIADD R0, R33.reuse, 0x1 ;  /* 0x0000000121006836 */ /* 0x040fe40000000000 */
[----:B---3--:R-:W-:Y:S02]  /*d9e0*/  @P6 IMAD R2, R33, 0x4, R68 ;  /* 0x0000000421026824 */ /* 0x008fe400078e0244 */
[----:B------:R-:W-:-:S03]  /*d9f0*/  @P6 IMAD.MOV.U32 R33, RZ, RZ, R0 ;  /* 0x000000ffff216224 */ /* 0x000fc600078e0000 */
[----:B------:R3:W-:Y:S01]  /*da00*/  @P6 STS [R2+0x800], R69 ;  /* 0x0008004502006388 */ /* 0x0007e20000000800 */
[----:B------:R-:W-:Y:S02]  /*da10*/  LOP3.LUT P6, RZ, R66, 0x80, RZ, 0xc0, !PT ;  /* 0x0000008042ff7812 */ /* 0x000fe400078cc0ff */
[C---:B------:R-:W-:Y:S02]  /*da20*/  @P5 VIADD R0, R33.reuse, 0x1 ;  /* 0x0000000121005836 */ /* 0x040fe40000000000 */
[----:B0-----:R-:W-:Y:S02]  /*da30*/  @P5 IMAD R10, R33, 0x4, R68 ;  /* 0x00000004210a5824 */ /* 0x001fe400078e0244 */
[----:B------:R-:W-:-:S03]  /*da40*/  @P5 IMAD.MOV.U32 R33, RZ, RZ, R0 ;  /* 0x000000ffff215224 */ /* 0x000fc600078e0000 */
[----:B------:R0:W-:Y:S01]  /*da50*/  @P5 STS [R10+0x800], R63 ;  /* 0x0008003f0a005388 */ /* 0x0001e20000000800 */
[C---:B------:R-:W-:Y:S01]  /*da60*/  @P4 VIADD R0, R33.reuse, 0x1 ;  /* 0x0000000121004836 */ /* 0x040fe20000000000 */
[----:B------:R-:W-:Y:S01]  /*da70*/  LOP3.LUT P5, RZ, R66, 0x40, RZ, 0xc0, !PT ;  /* 0x0000004042ff7812 */ /* 0x000fe200078ac0ff */
[----:B--2---:R-:W-:Y:S02]  /*da80*/  @P4 IMAD R4, R33, 0x4, R68 ;  /* 0x0000000421044824 */ /* 0x004fe400078e0244 */
[----:B------:R-:W-:-:S03]  /*da90*/  @P4 IMAD.MOV.U32 R33, RZ, RZ, R0 ;  /* 0x000000ffff214224 */ /* 0x000fc600078e0000 */
[----:B------:R0:W-:Y:S01]  /*daa0*/  @P4 STS [R4+0x800], R17 ;  /* 0x0008001104004388 */ /* 0x0001e20000000800 */
        /* <DEDUP_REMOVED lines=8> */
[C---:B------:R-:W-:Y:S02]  /*db30*/  @P1 VIADD R0, R33.reuse, 0x1 ;  /* 0x0000000121001836 */ /* 0x040fe40000000000 */
[----:B---3--:R-:W-:Y:S02]  /*db40*/  @P1 IMAD R2, R33, 0x4, R68 ;  /* 0x0000000421021824 */ /* 0x008fe400078e0244 */
[----:B------:R-:W-:-:S03]  /*db50*/  @P1 IMAD.MOV.U32 R33, RZ, RZ, R0 ;  /* 0x000000ffff211224 */ /* 0x000fc600078e0000 */
[----:B-1----:R0:W-:Y:S01]  /*db60*/  @P1 STS [R2+0x800], R43 ;  /* 0x0008002b02001388 */ /* 0x0021e20000000800 */
[C---:B------:R-:W-:Y:S02]  /*db70*/  @P0 VIADD R0, R33.reuse, 0x1 ;  /* 0x0000000121000836 */ /* 0x040fe40000000000 */
[----:B------:R-:W-:Y:S02]  /*db80*/  @P0 IMAD R6, R33, 0x4, R68 ;  /* 0x0000000421060824 */ /* 0x000fe400078e0244 */
[----:B------:R-:W-:-:S03]  /*db90*/  @P0 IMAD.MOV.U32 R33, RZ, RZ, R0 ;  /* 0x000000ffff210224 */ /* 0x000fc600078e0000 */
[----:B------:R0:W-:Y:S01]  /*dba0*/  @P0 STS [R6+0x800], R59 ;  /* 0x0008003b06000388 */ /* 0x0001e20000000800 */
[----:B------:R-:W-:-:S05]  /*dbb0*/  @P5 IMAD R0, R33, 0x4, R68 ;  /* 0x0000000421005824 */ /* 0x000fca00078e0244 */
[----:B------:R0:W-:Y:S01]  /*dbc0*/  @P5 STS [R0+0x800], R61 ;  /* 0x0008003d00005388 */ /* 0x0001e20000000800 */
[----:B------:R-:W-:Y:S06]  /*dbd0*/  BAR.SYNC.DEFER_BLOCKING 0x0 ;  /* 0x0000000000007b1d */ /* 0x000fec0000010000 */
[----:B------:R-:W-:Y:S05]  /*dbe0*/  @P6 BRA `(.L_x_196) ;  /* 0x0000000400f86947 */ /* 0x000fea0003800000 */
[----:B0-----:R-:W-:Y:S01]  /*dbf0*/  LOP3.LUT R3, RZ, R36, RZ, 0x33, !PT ;  /* 0x00000024ff037212 */ /* 0x001fe200078e33ff */
[----:B------:R-:W-:Y:S01]  /*dc00*/  BSSY.RECONVERGENT B1, `(.L_x_197) ;  /* 0x000001d000017945 */ /* 0x000fe20003800200 */
[----:B------:R-:W-:-:S03]  /*dc10*/  IMAD.MOV.U32 R5, RZ, RZ, R36 ;  /* 0x000000ffff057224 */ /* 0x000fc600078e0024 */
[----:B------:R-:W-:-:S05]  /*dc20*/  IMAD.IADD R3, R3, 0x1, R30 ;  /* 0x0000000103037824 */ /* 0x000fca00078e021e */
[C---:B------:R-:W-:Y:S02]  /*dc30*/  LOP3.LUT R0, R3.reuse, 0x600, RZ, 0xc0, !PT ;  /* 0x0000060003007812 */ /* 0x040fe400078ec0ff */
[----:B------:R-:W-:Y:S02]  /*dc40*/  ISETP.GE.U32.AND P1, PT, R3, 0x600, PT ;  /* 0x000006000300780c */ /* 0x000fe40003f26070 */
[----:B------:R-:W-:-:S13]  /*dc50*/  ISETP.NE.AND P0, PT, R0, 0x600, PT ;  /* 0x000006000000780c */ /* 0x000fda0003f05270 */
[----:B------:R-:W-:Y:S05]  /*dc60*/  @!P0 BRA `(.L_x_198) ;  /* 0x0000000000588947 */ /* 0x000fea0003800000 */
[----:B------:R-:W0:Y:S01]  /*dc70*/  LDCU.64 UR4, c[0x0][0x3b8] ;  /* 0x00007700ff0477ac */ /* 0x000e220008000a00 */
[----:B------:R-:W-:Y:S01]  /*dc80*/  LEA.HI R0, R3, 0x1, RZ, 0x17 ;  /* 0x0000000103007811 */ /* 0x000fe200078fb8ff */
[----:B------:R-:W-:Y:S01]  /*dc90*/  VIADD R8, R8, 0x800 ;  /* 0x0000080008087836 */ /* 0x000fe20000000000 */
[----:B------:R-:W-:-:S03]  /*dca0*/  IADD3 R9, P0, PT, R36, R28, RZ ;  /* 0x0000001c24097210 */ /* 0x000fc60007f1e0ff */
[C---:B------:R-:W-:Y:S01]  /*dcb0*/  IMAD.SHL.U32 R2, R0.reuse, 0x200, RZ ;  /* 0x0000020000027824 */ /* 0x040fe200078e00ff */
[----:B------:R-:W-:Y:S01]  /*dcc0*/  LOP3.LUT R0, R0, 0x3, RZ, 0xc0, !PT ;  /* 0x0000000300007812 */ /* 0x000fe200078ec0ff */
[----:B------:R-:W-:-:S03]  /*dcd0*/  IMAD.X R6, RZ, RZ, R29, P0 ;  /* 0x000000ffff067224 */ /* 0x000fc600000e061d */
[----:B------:R-:W-:Y:S01]  /*dce0*/  LOP3.LUT R5, R2, 0x600, RZ, 0xc0, !PT ;  /* 0x0000060002057812 */ /* 0x000fe200078ec0ff */
[----:B------:R-:W-:-:S04]  /*dcf0*/  IMAD.MOV R0, RZ, RZ, -R0 ;  /* 0x000000ffff007224 */ /* 0x000fc800078e0a00 */
[----:B------:R-:W-:Y:S01]  /*dd00*/  IMAD.IADD R5, R5, 0x1, R36 ;  /* 0x0000000105057824 */ /* 0x000fe200078e0224 */
[----:B0-----:R-:W-:-:S04]  /*dd10*/  LEA R4, P0, R9, UR4, 0x2 ;  /* 0x0000000409047c11 */ /* 0x001fc8000f8010ff */
[----:B------:R-:W-:-:S09]  /*dd20*/  LEA.HI.X R9, R9, UR5, R6, 0x2, P0 ;  /* 0x0000000509097c11 */ /* 0x000fd200080f1406 */
.L_x_199:
        /* <DEDUP_REMOVED lines=10> */
.L_x_198:
[----:B------:R-:W-:Y:S05]  /*ddd0*/  BSYNC.RECONVERGENT B1 ;  /* 0x0000000000017941 */ /* 0x000fea0003800200 */
.L_x_197:
[----:B------:R-:W-:Y:S05]  /*dde0*/  @!P1 BRA `(.L_x_196) ;  /* 0x0000000400789947 */ /* 0x000fea0003800000 */
[----:B------:R-:W1:Y:S01]  /*ddf0*/  LDCU.64 UR4, c[0x0][0x3b8] ;  /* 0x00007700ff0477ac */ /* 0x000e620008000a00 */
[----:B------:R-:W-:Y:S01]  /*de00*/  IMAD.IADD R4, R30, 0x1, -R5 ;  /* 0x000000011e047824 */ /* 0x000fe200078e0a05 */
[C---:B------:R-:W-:Y:S01]  /*de10*/  IADD3 R0, P0, PT, R5.reuse, R28, RZ ;  /* 0x0000001c05007210 */ /* 0x040fe20007f1e0ff */
[----:B------:R-:W-:Y:S01]  /*de20*/  IMAD R68, R5, 0x4, R68 ;  /* 0x0000000405447824 */ /* 0x000fe200078e0244 */
[----:B------:R-:W-:Y:S02]  /*de30*/  BSSY.RECONVERGENT B1, `(.L_x_200) ;  /* 0x0000034000017945 */ /* 0x000fe40003800200 */
[----:B------:R-:W-:Y:S01]  /*de40*/  ISETP.GT.AND P1, PT, R4, 0x1800, PT ;  /* 0x000018000400780c */ /* 0x000fe20003f24270 */
[----:B0-----:R-:W-:Y:S02]  /*de50*/  IMAD.X R3, RZ, RZ, R29, P0 ;  /* 0x000000ffff037224 */ /* 0x001fe400000e061d */
[----:B------:R-:W-:Y:S01]  /*de60*/  VIADD R68, R68, 0x2000 ;  /* 0x0000200044447836 */ /* 0x000fe20000000000 */
[----:B-1----:R-:W-:-:S04]  /*de70*/  LEA R2, P0, R0, UR4, 0x2 ;  /* 0x0000000400027c11 */ /* 0x002fc8000f8010ff */
[----:B------:R-:W-:Y:S02]  /*de80*/  LEA.HI.X R0, R0, UR5, R3, 0x2, P0 ;  /* 0x0000000500007c11 */ /* 0x000fe400080f1403 */
[----:B------:R-:W-:-:S05]  /*de90*/  IADD3 R2, P0, PT, R2, 0x1000, RZ ;  /* 0x0000100002027810 */ /* 0x000fca0007f1e0ff */
[----:B------:R-:W-:Y:S01]  /*dea0*/  IMAD.X R3, RZ, RZ, R0, P0 ;  /* 0x000000ffff037224 */ /* 0x000fe200000e0600 */
[----:B------:R-:W-:Y:S01]  /*deb0*/  PLOP3.LUT P0, PT, PT, PT, PT, 0x80, 0x8 ;  /* 0x000000000008781c */ /* 0x000fe20003f0f070 */
[----:B------:R-:W-:-:S12]  /*dec0*/  @!P1 BRA `(.L_x_201) ;  /* 0x0000000000a89947 */ /* 0x000fd80003800000 */
[----:B------:R-:W-:Y:S01]  /*ded0*/  PLOP3.LUT P0, PT, PT, PT, PT, 0x8, 0x80 ;  /* 0x000000000080781c */ /* 0x000fe20003f0e170 */
[----:B------:R-:W-:-:S12]  /*dee0*/  VIADD R4, R30, 0xffffe800 ;  /* 0xffffe8001e047836 */ /* 0x000fd80000000000 */
.L_x_202:
        /* <DEDUP_REMOVED lines=40> */
.L_x_201:
[----:B------:R-:W-:Y:S05]  /*e170*/  BSYNC.RECONVERGENT B1 ;  /* 0x0000000000017941 */ /* 0x000fea0003800200 */
.L_x_200:
        /* <DEDUP_REMOVED lines=27> */
.L_x_204:
[----:B------:R-:W-:Y:S05]  /*e330*/  BSYNC.RECONVERGENT B1 ;  /* 0x0000000000017941 */ /* 0x000fea0003800200 */
.L_x_203:
        /* <DEDUP_REMOVED lines=9> */
.L_x_196:
[----:B------:R-:W-:Y:S05]  /*e3d0*/  BSYNC.RECONVERGENT B0 ;  /* 0x0000000000007941 */ /* 0x000fea0003800200 */
.L_x_195:
[----:B------:R-:W-:-:S13]  /*e3e0*/  ISETP.NE.AND P0, PT, R36, RZ, PT ;  /* 0x000000ff2400720c */ /* 0x000fda0003f05270 */
[----:B------:R-:W-:Y:S05]  /*e3f0*/  @P0 EXIT ;  /* 0x000000000000094d */ /* 0x000fea0003800000 */
[----:B0---4-:R-:W0:Y:S01]  /*e400*/  LDC.64 R2, c[0x0][0x3d0] ;  /* 0x0000f400ff027b82 */ /* 0x011e220000000a00 */
[----:B------:R-:W-:-:S05]  /*e410*/  IADD3 R30, P0, PT, R30, R28, RZ ;  /* 0x0000001c1e1e7210 */ /* 0x000fca0007f1e0ff */
[----:B------:R-:W-:-:S05]  /*e420*/  IMAD.X R31, R31, 0x1, R29, P0 ;  /* 0x000000011f1f7824 */ /* 0x000fca00000e061d */
[----:B0-----:R-:W-:Y:S01]  /*e430*/  STG.E.64 desc[UR6][R2.64], R30 ;  /* 0x0000001e02007986 */ /* 0x001fe2000c101b06 */
[----:B------:R-:W-:Y:S05]  /*e440*/  EXIT ;  /* 0x000000000000794d */ /* 0x000fea0003800000 */
.L_x_30:
[----:B------:R-:W-:Y:S01]  /*e450*/  BSSY B1, `(.L_x_205) ;  /* 0x0000006000017945 */ /* 0x000fe20003800000 */
[----:B------:R-:W-:Y:S01]  /*e460*/  PLOP3.LUT P0, PT, P0, PT, PT, 0x8, 0x80 ;  /* 0x000000000080781c */ /* 0x000fe2000070e170 */
[----:B------:R-:W-:-:S12]  /*e470*/  IMAD.MOV.U32 R36, RZ, RZ, -0x1 ;  /* 0xffffffffff247424 */ /* 0x000fd800078e00ff */
[----:B------:R-:W-:Y:S05]  /*e480*/  WARPSYNC.COLLECTIVE R36, `(.L_x_206) ;  /* 0x0000000024087348 */ /* 0x000fea0003c00000 */
[----:B------:R-:W-:Y:S01]  /*e490*/  VOTE.ANY P0, P0 ;  /* 0x0000000000ff7806 */ /* 0x000fe20000000100 */
[----:B------:R-:W-:-:S12]  /*e4a0*/  ENDCOLLECTIVE ;  /* 0x000000000000791b */ /* 0x000fd80003800000 */
.L_x_206:
[----:B------:R-:W-:Y:S05]  /*e4b0*/  BSYNC B1 ;  /* 0x0000000000017941 */ /* 0x000fea0003800000 */
.L_x_205:
[----:B------:R-:W-:Y:S05]  /*e4c0*/  BRA `(.L_x_207) ;  /* 0xffffff5400447947 */ /* 0x000fea000383ffff */
.L_x_34:
[----:B------:R-:W-:Y:S01]  /*e4d0*/  BSSY B1, `(.L_x_208) ;  /* 0x0000006000017945 */ /* 0x000fe20003800000 */
[----:B------:R-:W-:Y:S01]  /*e4e0*/  PLOP3.LUT P0, PT, P0, PT, PT, 0x8, 0x80 ;  /* 0x000000000080781c */ /* 0x000fe2000070e170 */
[----:B------:R-:W-:-:S12]  /*e4f0*/  IMAD.MOV.U32 R36, RZ, RZ, -0x1 ;  /* 0xffffffffff247424 */ /* 0x000fd800078e00ff */
[----:B------:R-:W-:Y:S05]  /*e500*/  WARPSYNC.COLLECTIVE R36, `(.L_x_209) ;  /* 0x0000000024087348 */ /* 0x000fea0003c00000 */
[----:B------:R-:W-:Y:S01]  /*e510*/  VOTE.ANY P0, P0 ;  /* 0x0000000000ff7806 */ /* 0x000fe20000000100 */
[----:B------:R-:W-:-:S12]  /*e520*/  ENDCOLLECTIVE ;  /* 0x000000000000791b */ /* 0x000fd80003800000 */
.L_x_209:
[----:B------:R-:W-:Y:S05]  /*e530*/  BSYNC B1 ;  /* 0x0000000000017941 */ /* 0x000fea0003800000 */
.L_x_208:
[----:B------:R-:W-:Y:S05]  /*e540*/  BRA `(.L_x_210) ;  /* 0xffffff54005c7947 */ /* 0x000fea000383ffff */
.L_x_36:
[----:B------:R-:W0:Y:S01]  /*e550*/  S2R R37, SR_GEMASK ;  /* 0x0000000000257919 */ /* 0x000e220000003c00 */
[----:B------:R-:W-:Y:S01]  /*e560*/  BSSY B1, `(.L_x_211) ;  /* 0x0000006000017945 */ /* 0x000fe20003800000 */
[----:B------:R-:W-:Y:S01]  /*e570*/  PLOP3.LUT P0, PT, P0, PT, PT, 0x8, 0x80 ;  /* 0x000000000080781c */ /* 0x000fe2000070e170 */
[----:B------:R-:W-:-:S12]  /*e580*/  IMAD.MOV.U32 R36, RZ, RZ, -0x1 ;  /* 0xffffffffff247424 */ /* 0x000fd800078e00ff */
[----:B0-----:R-:W-:Y:S05]  /*e590*/  WARPSYNC.COLLECTIVE R36, `(.L_x_212) ;  /* 0x0000000024087348 */ /* 0x001fea0003c00000 */
[----:B------:R-:W-:Y:S01]  /*e5a0*/  VOTE.ANY R36, PT, P0 ;  /* 0x0000000000247806 */ /* 0x000fe200000e0100 */
[----:B0-----:R-:W-:Y:S06]  /*e5b0*/  ENDCOLLECTIVE ;  /* 0x000000000000791b */ /* 0x001fec0003800000 */
.L_x_212:
[----:B------:R-:W-:Y:S05]  /*e5c0*/  BSYNC B1 ;  /* 0x0000000000017941 */ /* 0x000fea0003800000 */
.L_x_211:
[----:B------:R-:W-:Y:S01]  /*e5d0*/  LOP3.LUT R36, R36, 0x80000000, R37, 0xec, !PT ;  /* 0x8000000024247812 */ /* 0x000fe200078eec25 */
[----:B------:R-:W-:Y:S02]  /*e5e0*/  IMAD.MOV.U32 R71, RZ, RZ, R34 ;  /* 0x000000ffff477224 */ /* 0x000fe400078e0022 */
[----:B------:R-:W-:Y:S02]  /*e5f0*/  IMAD.MOV.U32 R66, RZ, RZ, 0x1 ;  /* 0x00000001ff427424 */ /* 0x000fe400078e00ff */
[----:B------:R-:W-:-:S05]  /*e600*/  VIADD R67, R36, 0xffffffff ;  /* 0xffffffff24437836 */ /* 0x000fca0000000000 */
[----:B------:R-:W-:Y:S01]  /*e610*/  LOP3.LUT R67, R36, R67, RZ, 0xc, !PT ;  /* 0x0000004324437212 */ /* 0x000fe200078e0cff */
[----:B------:R-:W-:-:S03]  /*e620*/  IMAD.MOV.U32 R36, RZ, RZ, -0x1 ;  /* 0xffffffffff247424 */ /* 0x000fc600078e00ff */
[----:B------:R0:W1:Y:S04]  /*e630*/  POPC R69, R67 ;  /* 0x0000004300457309 */ /* 0x0000680000000000 */
[----:B01----:R-:W-:Y:S05]  /*e640*/  WARPSYNC.COLLECTIVE R36, `(.L_x_213) ;  /* 0x0000000024087348 */ /* 0x003fea0003c00000 */
[----:B-1----:R1:W2:Y:S02]  /*e650*/  SHFL.DOWN P0, R68, R71, R66, R69 ;  /* 0x0800004247447389 */ /* 0x0022a40000000045 */
[----:B012---:R-:W-:Y:S05]  /*e660*/  ENDCOLLECTIVE ;  /* 0x000000000000791b */ /* 0x007fea0003800000 */
.L_x_213:
[----:B------:R-:W-:Y:S02]  /*e670*/  IMAD.MOV.U32 R71, RZ, RZ, R35 ;  /* 0x000000ffff477224 */ /* 0x000fe400078e0023 */
[----:B------:R-:W-:-:S07]  /*e680*/  IMAD.MOV.U32 R72, RZ, RZ, R68 ;  /* 0x000000ffff487224 */ /* 0x000fce00078e0044 */
[----:B------:R-:W-:Y:S05]  /*e690*/  WARPSYNC.COLLECTIVE R36, `(.L_x_214) ;  /* 0x0000000024087348 */ /* 0x000fea0003c00000 */
[----:B------:R0:W1:Y:S02]  /*e6a0*/  SHFL.DOWN P0, R68, R71, R66, R69 ;  /* 0x0800004247447389 */ /* 0x0000640000000045 */
[----:B01----:R-:W-:Y:S05]  /*e6b0*/  ENDCOLLECTIVE ;  /* 0x000000000000791b */ /* 0x003fea0003800000 */
.L_x_214:
[----:B------:R-:W-:Y:S01]  /*e6c0*/  IMAD.MOV.U32 R66, RZ, RZ, 0x2 ;  /* 0x00000002ff427424 */ /* 0x000fe200078e00ff */
[----:B------:R-:W-:-:S04]  /*e6d0*/  ISETP.GE.AND P0, PT, R74, R69, PT ;  /* 0x000000454a00720c */ /* 0x000fc80003f06270 */
[----:B------:R-:W-:Y:S02]  /*e6e0*/  SEL R73, R72, RZ, !P0 ;  /* 0x000000ff48497207 */ /* 0x000fe40004000000 */
[----:B------:R-:W-:Y:S02]  /*e6f0*/  SEL R67, R68, RZ, !P0 ;  /* 0x000000ff44437207 */ /* 0x000fe40004000000 */
[----:B------:R-:W-:Y:S01]  /*e700*/  IADD3 R73, P0, PT, R34, R73, RZ ;  /* 0x0000004922497210 */ /* 0x000fe20007f1e0ff */
[----:B------:R-:W-:-:S04]  /*e710*/  VIADD R34, R74, 0x2 ;  /* 0x000000024a227836 */ /* 0x000fc80000000000 */
[----:B------:R-:W-:Y:S01]  /*e720*/  IMAD.MOV.U32 R71, RZ, RZ, R73 ;  /* 0x000000ffff477224 */ /* 0x000fe200078e0049 */
[----:B------:R-:W-:Y:S01]  /*e730*/  ISETP.GT.AND P1, PT, R34, R69, PT ;  /* 0x000000452200720c */ /* 0x000fe20003f24270 */
[----:B------:R-:W-:Y:S02]  /*e740*/  IMAD.X R80, R35, 0x1, R67, P0 ;  /* 0x0000000123507824 */ /* 0x000fe400000e0643 */
[----:B------:R-:W-:-:S10]  /*e750*/  VIADD R34, R74, 0x4 ;  /* 0x000000044a227836 */ /* 0x000fd40000000000 */
[----:B------:R-:W-:Y:S05]  /*e760*/  WARPSYNC.COLLECTIVE R36, `(.L_x_215) ;  /* 0x0000000024087348 */ /* 0x000fea0003c00000 */
[----:B------:R0:W1:Y:S02]  /*e770*/  SHFL.DOWN P0, R68, R71, R66, R69 ;  /* 0x0800004247447389 */ /* 0x0000640000000045 */
[----:B01----:R-:W-:Y:S05]  /*e780*/  ENDCOLLECTIVE ;  /* 0x000000000000791b */ /* 0x003fea0003800000 */
.L_x_215:
[----:B------:R-:W-:Y:S01]  /*e790*/  IMAD.MOV.U32 R71, RZ, RZ, R80 ;  /* 0x000000ffff477224 */ /* 0x000fe200078e0050 */
[----:B------:R-:W-:-:S04]  /*e7a0*/  SEL R68, R68, RZ, !P1 ;  /* 0x000000ff44447207 */ /* 0x000fc80004800000 */
[----:B------:R-:W-:-:S13]  /*e7b0*/  IADD3 R78, P2, PT, R68, R73, RZ ;  /* 0x00000049444e7210 */ /* 0x000fda0007f5e0ff */
[----:B------:R-:W-:Y:S05]  /*e7c0*/  WARPSYNC.COLLECTIVE R36, `(.L_x_216) ;  /* 0x0000000024087348 */ /* 0x000fea0003c00000 */
[----:B------:R0:W1:Y:S02]  /*e7d0*/  SHFL.DOWN P0, R68, R71, R66, R69 ;  /* 0x0800004247447389 */ /* 0x0000640000000045 */
[----:B01----:R-:W-:Y:S05]  /*e7e0*/  ENDCOLLECTIVE ;  /* 0x000000000000791b */ /* 0x003fea0003800000 */
.L_x_216:
[----:B------:R-:W-:Y:S02]  /*e7f0*/  IMAD.MOV.U32 R71, RZ, RZ, R78 ;  /* 0x000000ffff477224 */ /* 0x000fe400078e004e */
[----:B------:R-:W-:Y:S02]  /*e800*/  IMAD.MOV.U32 R66, RZ, RZ, 0x4 ;  /* 0x00000004ff427424 */ /* 0x000fe400078e00ff */
[----:B------:R-:W-:-:S07]  /*e810*/  IMAD.MOV.U32 R72, RZ, RZ, R68 ;  /* 0x000000ffff487224 */ /* 0x000fce00078e0044 */
[----:B------:R-:W-:Y:S05]  /*e820*/  WARPSYNC.COLLECTIVE R36, `(.L_x_217) ;  /* 0x0000000024087348 */ /* 0x000fea0003c00000 */
[----:B------:R0:W1:Y:S02]  /*e830*/  SHFL.DOWN P0, R68, R71, R66, R69 ;  /* 0x0800004247447389 */ /* 0x0000640000000045 */
[----:B01----:R-:W-:Y:S05]  /*e840*/  ENDCOLLECTIVE ;  /* 0x000000000000791b */ /* 0x003fea0003800000 */
.L_x_217:
[----:B------:R-:W-:Y:S02]  /*e850*/  SEL R35, R72, RZ, !P1 ;  /* 0x000000ff48237207 */ /* 0x000fe40004800000 */
[----:B------:R-:W-:-:S03]  /*e860*/  ISETP.GT.AND P1, PT, R34, R69, PT ;  /* 0x000000452200720c */ /* 0x000fc60003f24270 */
[----:B------:R-:W-:-:S04]  /*e870*/  IMAD.X R35, R35, 0x1, R80, P2 ;  /* 0x0000000123237824 */ /* 0x000fc800010e0650 */
[----:B------:R-:W-:Y:S01]  /*e880*/  IMAD.MOV.U32 R71, RZ, RZ, R35 ;  /* 0x000000ffff477224 */ /* 0x000fe200078e0023 */
[----:B------:R-:W-:-:S07]  /*e890*/  SEL R67, R68, RZ, !P1 ;  /* 0x000000ff44437207 */ /* 0x000fce0004800000 */
[----:B------:R-:W-:Y:S05]  /*e8a0*/  WARPSYNC.COLLECTIVE R36, `(.L_x_218) ;  /* 0x0000000024087348 */ /* 0x000fea0003c00000 */
[----:B------:R0:W1:Y:S02]  /*e8b0*/  SHFL.DOWN P0, R68, R71, R66, R69 ;  /* 0x0800004247447389 */ /* 0x0000640000000045 */
[----:B01----:R-:W-:Y:S05]  /*e8c0*/  ENDCOLLECTIVE ;  /* 0x000000000000791b */ /* 0x003fea0003800000 */
.L_x_218:
[----:B------:R-:W-:-:S05]  /*e8d0*/  IADD3 R67, P2, PT, R67, R78, RZ ;  /* 0x0000004e43437210 */ /* 0x000fca0007f5e0ff */
[----:B------:R-:W-:Y:S02]  /*e8e0*/  IMAD.MOV.U32 R71, RZ, RZ, R67 ;  /* 0x000000ffff477224 */ /* 0x000fe400078e0043 */
[----:B------:R-:W-:Y:S02]  /*e8f0*/  IMAD.MOV.U32 R66, RZ, RZ, 0x8 ;  /* 0x00000008ff427424 */ /* 0x000fe400078e00ff */
[----:B------:R-:W-:-:S07]  /*e900*/  IMAD.MOV.U32 R34, RZ, RZ, R68 ;  /* 0x000000ffff227224 */ /* 0x000fce00078e0044 */
[----:B------:R-:W-:Y:S05]  /*e910*/  WARPSYNC.COLLECTIVE R36, `(.L_x_219) ;  /* 0x0000000024087348 */ /* 0x000fea0003c00000 */
[----:B------:R0:W1:Y:S02]  /*e920*/  SHFL.DOWN P0, R68, R71, R66, R69 ;  /* 0x0800004247447389 */ /* 0x0000640000000045 */
[----:B01----:R-:W-:Y:S05]  /*e930*/  ENDCOLLECTIVE ;  /* 0x000000000000791b */ /* 0x003fea0003800000 */
.L_x_219:
[----:B------:R-:W-:-:S05]  /*e940*/  SEL R34, R34, RZ, !P1 ;  /* 0x000000ff22227207 */ /* 0x000fca0004800000 */
[----:B------:R-:W-:Y:S02]  /*e950*/  IMAD.X R72, R34, 0x1, R35, P2 ;  /* 0x0000000122487824 */ /* 0x000fe400010e0623 */
[----:B------:R-:W-:Y:S02]  /*e960*/  VIADD R34, R74, 0x8 ;  /* 0x000000084a227836 */ /* 0x000fe40000000000 */
[----:B------:R-:W-:-:S03]  /*e970*/  IMAD.MOV.U32 R71, RZ, RZ, R72 ;  /* 0x000000ffff477224 */ /* 0x000fc600078e0048 */
[----:B------:R-:W-:Y:S01]  /*e980*/  ISETP.GT.AND P1, PT, R34, R69, PT ;  /* 0x000000452200720c */ /* 0x000fe20003f24270 */
[----:B------:R-:W-:-:S12]  /*e990*/  IMAD.MOV.U32 R34, RZ, RZ, R68 ;  /* 0x000000ffff227224 */ /* 0x000fd800078e0044 */
[----:B------:R-:W-:Y:S05]  /*e9a0*/  WARPSYNC.COLLECTIVE R36, `(.L_x_220) ;  /* 0x0000000024087348 */ /* 0x000fea0003c00000 */
[----:B------:R0:W1:Y:S02]  /*e9b0*/  SHFL.DOWN P0, R68, R71, R66, R69 ;  /* 0x0800004247447389 */ /* 0x0000640000000045 */
[----:B01----:R-:W-:Y:S05]  /*e9c0*/  ENDCOLLECTIVE ;  /* 0x000000000000791b */ /* 0x003fea0003800000 */
.L_x_220:
[----:B------:R-:W-:Y:S01]  /*e9d0*/  SEL R34, R34, RZ, !P1 ;  /* 0x000000ff22227207 */ /* 0x000fe20004800000 */
[----:B------:R-:W-:-:S03]  /*e9e0*/  IMAD.MOV.U32 R66, RZ, RZ, 0x10 ;  /* 0x00000010ff427424 */ /* 0x000fc600078e00ff */
[----:B------:R-:W-:Y:S02]  /*e9f0*/  IADD3 R35, P0, PT, R34, R67, RZ ;  /* 0x0000004322237210 */ /* 0x000fe40007f1e0ff */
[----:B------:R-:W-:-:S03]  /*ea00*/  SEL R67, R68, RZ, !P1 ;  /* 0x000000ff44437207 */ /* 0x000fc60004800000 */
[----:B------:R-:W-:Y:S02]  /*ea10*/  IMAD.MOV.U32 R71, RZ, RZ, R35 ;  /* 0x000000ffff477224 */ /* 0x000fe400078e0023 */
[----:B------:R-:W-:Y:S02]  /*ea20*/  IMAD.X R78, R67, 0x1, R72, P0 ;  /* 0x00000001434e7824 */ /* 0x000fe400000e0648 */
[----:B------:R-:W-:-:S07]  /*ea30*/  VIADD R72, R74, 0x10 ;  /* 0x000000104a487836 */ /* 0x000fce0000000000 */
[----:B------:R-:W-:Y:S05]  /*ea40*/  WARPSYNC.COLLECTIVE R36, `(.L_x_221) ;  /* 0x0000000024087348 */ /* 0x000fea0003c00000 */
[----:B------:R0:W1:Y:S02]  /*ea50*/  SHFL.DOWN P0, R68, R71, R66, R69 ;  /* 0x0800004247447389 */ /* 0x0000640000000045 */
[----:B01----:R-:W-:Y:S05]  /*ea60*/  ENDCOLLECTIVE ;  /* 0x000000000000791b */ /* 0x003fea0003800000 */
.L_x_221:
[----:B------:R-:W-:Y:S02]  /*ea70*/  IMAD.MOV.U32 R71, RZ, RZ, R78 ;  /* 0x000000ffff477224 */ /* 0x000fe400078e004e */
[----:B------:R-:W-:-:S07]  /*ea80*/  IMAD.MOV.U32 R34, RZ, RZ, R68 ;  /* 0x000000ffff227224 */ /* 0x000fce00078e0044 */
[----:B------:R-:W-:Y:S05]  /*ea90*/  WARPSYNC.COLLECTIVE R36, `(.L_x_222) ;  /* 0x0000000024087348 */ /* 0x000fea0003c00000 */
[----:B------:R0:W1:Y:S02]  /*eaa0*/  SHFL.DOWN P0, R68, R71, R66, R69 ;  /* 0x0800004247447389 */ /* 0x0000640000000045 */
[----:B01----:R-:W-:Y:S05]  /*eab0*/  ENDCOLLECTIVE ;  /* 0x000000000000791b */ /* 0x003fea0003800000 */
.L_x_222:
[----:B------:R-:W0:Y:S01]  /*eac0*/  LDCU.64 UR4, c[0x0][0x3d8] ;  /* 0x00007b00ff0477ac */ /* 0x000e220008000a00 */
[----:B------:R-:W1:Y:S01]  /*ead0*/  S2UR UR8, SR_CTAID.X ;  /* 0x00000000000879c3 */ /* 0x000e620000002500 */
[----:B0-----:R-:W-:-:S04]  /*eae0*/  UIADD3 UR4, UP0, UPT, UR4, 0x200, URZ ;  /* 0x0000020004047890 */ /* 0x001fc8000ff1e0ff */
[----:B------:R-:W-:Y:S01]  /*eaf0*/  UIADD3.X UR5, UPT, UPT, URZ, UR5, URZ, UP0, !UPT ;  /* 0x00000005ff057290 */ /* 0x000fe200087fe4ff */
[----:B------:R-:W-:Y:S01]  /*eb00*/  ISETP.GT.AND P0, PT, R72, R69, PT ;  /* 0x000000454800720c */ /* 0x000fe20003f04270 */
[----:B------:R-:W-:-:S03]  /*eb10*/  IMAD.U32 R72, RZ, RZ, UR4 ;  /* 0x00000004ff487e24 */ /* 0x000fc6000f8e00ff */
[----:B------:R-:W-:Y:S01]  /*eb20*/  SEL R34, R34, RZ, !P0 ;  /* 0x000000ff22227207 */ /* 0x000fe20004000000 */
[----:B------:R-:W-:-:S03]  /*eb30*/  IMAD.U32 R73, RZ, RZ, UR5 ;  /* 0x00000005ff497e24 */ /* 0x000fc6000f8e00ff */
[----:B------:R-:W-:Y:S02]  /*eb40*/  IADD3 R77, P1, PT, R34, R35, RZ ;  /* 0x00000023224d7210 */ /* 0x000fe40007f3e0ff */
[----:B------:R-:W-:Y:S02]  /*eb50*/  SEL R35, R68, RZ, !P0 ;  /* 0x000000ff44237207 */ /* 0x000fe40004000000 */
[----:B------:R-:W-:Y:S02]  /*eb60*/  ISETP.NE.U32.AND P0, PT, R32, 0x65, PT ;  /* 0x000000652000780c */ /* 0x000fe40003f05070 */
[----:B------:R-:W0:Y:S01]  /*eb70*/  S2R R32, SR_TID.X ;  /* 0x0000000000207919 */ /* 0x000e220000002100 */
[----:B------:R-:W-:Y:S01]  /*eb80*/  IMAD.X R78, R35, 0x1, R78, P1 ;  /* 0x00000001234e7824 */ /* 0x000fe200008e064e */
[----:B------:R-:W-:Y:S02]  /*eb90*/  ISETP.NE.AND.EX P0, PT, R33, RZ, PT, P0 ;  /* 0x000000ff2100720c */ /* 0x000fe40003f05300 */
[----:B0-----:R-:W-:-:S05]  /*eba0*/  LOP3.LUT R32, RZ, R32, RZ, 0x33, !PT ;  /* 0x00000020ff207212 */ /* 0x001fca00078e33ff */
[----:B-1----:R-:W-:-:S07]  /*ebb0*/  VIADD R79, R32, UR8 ;  /* 0x00000008204f7c36 */ /* 0x002fce0008000000 */
[----:B------:R-:W-:Y:S05]  /*ebc0*/  WARPSYNC.COLLECTIVE R36, `(.L_x_223) ;  /* 0x0000000024087348 */ /* 0x000fea0003c00000 */
[----:B------:R-:W-:Y:S01]  /*ebd0*/  VOTE.ALL P0, P0 ;  /* 0x0000000000ff7806 */ /* 0x000fe20000000000 */
[----:B------:R-:W-:-:S12]  /*ebe0*/  ENDCOLLECTIVE ;  /* 0x000000000000791b */ /* 0x000fd80003800000 */
.L_x_223:
[----:B------:R-:W-:Y:S05]  /*ebf0*/  BRA `(.L_x_224) ;  /* 0xffffff5000a87947 */ /* 0x000fea000383ffff */
.L_x_38:
[----:B------:R-:W-:Y:S01]  /*ec00*/  BSSY B1, `(.L_x_225) ;  /* 0x0000006000017945 */ /* 0x000fe20003800000 */
[----:B------:R-:W-:Y:S01]  /*ec10*/  PLOP3.LUT P0, PT, P0, PT, PT, 0x8, 0x80 ;  /* 0x000000000080781c */ /* 0x000fe2000070e170 */
[----:B------:R-:W-:-:S12]  /*ec20*/  IMAD.MOV.U32 R36, RZ, RZ, -0x1 ;  /* 0xffffffffff247424 */ /* 0x000fd800078e00ff */
[----:B------:R-:W-:Y:S05]  /*ec30*/  WARPSYNC.COLLECTIVE R36, `(.L_x_226) ;  /* 0x0000000024087348 */ /* 0x000fea0003c00000 */
[----:B------:R-:W-:Y:S01]  /*ec40*/  VOTE.ANY P0, P0 ;  /* 0x0000000000ff7806 */ /* 0x000fe20000000100 */
[----:B------:R-:W-:-:S12]  /*ec50*/  ENDCOLLECTIVE ;  /* 0x000000000000791b */ /* 0x000fd80003800000 */
.L_x_226:
[----:B------:R-:W-:Y:S05]  /*ec60*/  BSYNC B1 ;  /* 0x0000000000017941 */ /* 0x000fea0003800000 */
.L_x_225:
[----:B------:R-:W-:Y:S05]  /*ec70*/  BRA `(.L_x_227) ;  /* 0xffffff5000ac7947 */ /* 0x000fea000383ffff */
.L_x_42:
[----:B------:R-:W-:Y:S01]  /*ec80*/  BSSY B1, `(.L_x_228) ;  /* 0x0000006000017945 */ /* 0x000fe20003800000 */
[----:B------:R-:W-:Y:S01]  /*ec90*/  PLOP3.LUT P0, PT, P0, PT, PT, 0x8, 0x80 ;  /* 0x000000000080781c */ /* 0x000fe2000070e170 */
[----:B------:R-:W-:-:S12]  /*eca0*/  IMAD.MOV.U32 R36, RZ, RZ, -0x1 ;  /* 0xffffffffff247424 */ /* 0x000fd800078e00ff */
[----:B------:R-:W-:Y:S05]  /*ecb0*/  WARPSYNC.COLLECTIVE R36, `(.L_x_229) ;  /* 0x0000000024087348 */ /* 0x000fea0003c00000 */
[----:B------:R-:W-:Y:S01]  /*ecc0*/  VOTE.ANY P0, P0 ;  /* 0x0000000000ff7806 */ /* 0x000fe20000000100 */
[----:B------:R-:W-:-:S12]  /*ecd0*/  ENDCOLLECTIVE ;  /* 0x000000000000791b */ /* 0x000fd80003800000 */
.L_x_229:
[----:B------:R-:W-:Y:S05]  /*ece0*/  BSYNC B1 ;  /* 0x0000000000017941 */ /* 0x000fea0003800000 */
.L_x_228:
[----:B------:R-:W-:Y:S05]  /*ecf0*/  BRA `(.L_x_230) ;  /* 0xffffff5000c87947 */ /* 0x000fea000383ffff */
.L_x_44:
[----:B------:R-:W-:Y:S01]  /*ed00*/  BSSY B1, `(.L_x_231) ;  /* 0x0000006000017945 */ /* 0x000fe20003800000 */
[----:B------:R-:W-:Y:S01]  /*ed10*/  PLOP3.LUT P0, PT, P0, PT, PT, 0x8, 0x80 ;  /* 0x000000000080781c */ /* 0x000fe2000070e170 */
[----:B------:R-:W-:-:S12]  /*ed20*/  IMAD.MOV.U32 R36, RZ, RZ, -0x1 ;  /* 0xffffffffff247424 */ /* 0x000fd800078e00ff */
[----:B------:R-:W-:Y:S05]  /*ed30*/  WARPSYNC.COLLECTIVE R36, `(.L_x_232) ;  /* 0x0000000024087348 */ /* 0x000fea0003c00000 */
[----:B------:R-:W-:Y:S01]  /*ed40*/  VOTE.ANY R36, PT, P0 ;  /* 0x0000000000247806 */ /* 0x000fe200000e0100 */
[----:B------:R-:W-:Y:S06]  /*ed50*/  ENDCOLLECTIVE ;  /* 0x000000000000791b */ /* 0x000fec0003800000 */
.L_x_232:
[----:B------:R-:W-:Y:S05]  /*ed60*/  BSYNC B1 ;  /* 0x0000000000017941 */ /* 0x000fea0003800000 */
.L_x_231:
[----:B------:R-:W-:Y:S01]  /*ed70*/  LOP3.LUT R36, R36, 0x80000000, R37, 0xec, !PT ;  /* 0x8000000024247812 */ /* 0x000fe200078eec25 */
[----:B------:R-:W-:Y:S02]  /*ed80*/  IMAD.MOV.U32 R71, RZ, RZ, R34 ;  /* 0x000000ffff477224 */ /* 0x000fe400078e0022 */
[----:B------:R-:W-:Y:S02]  /*ed90*/  IMAD.MOV.U32 R66, RZ, RZ, 0x1 ;  /* 0x00000001ff427424 */ /* 0x000fe400078e00ff */
[----:B------:R-:W-:Y:S02]  /*eda0*/  VIADD R67, R36, 0xffffffff ;  /* 0xffffffff24437836 */ /* 0x000fe40000000000 */
[----:B------:R-:W-:-:S03]  /*edb0*/  VIADD R79, R79, 0xffffffe0 ;  /* 0xffffffe04f4f7836 */ /* 0x000fc60000000000 */
[----:B------:R-:W-:Y:S01]  /*edc0*/  LOP3.LUT R67, R36, R67, RZ, 0xc, !PT ;  /* 0x0000004324437212 */ /* 0x000fe200078e0cff */
[----:B------:R-:W-:-:S03]  /*edd0*/  IMAD.MOV.U32 R36, RZ, RZ, -0x1 ;  /* 0xffffffffff247424 */ /* 0x000fc600078e00ff */
[----:B------:R0:W1:Y:S04]  /*ede0*/  POPC R69, R67 ;  /* 0x0000004300457309 */ /* 0x0000680000000000 */
[----:B01----:R-:W-:Y:S05]  /*edf0*/  WARPSYNC.COLLECTIVE R36, `(.L_x_233) ;  /* 0x0000000024087348 */ /* 0x003fea0003c00000 */
[----:B-1----:R1:W2:Y:S02]  /*ee00*/  SHFL.DOWN P0, R68, R71, R66, R69 ;  /* 0x0800004247447389 */ /* 0x0022a40000000045 */
[----:B012---:R-:W-:Y:S05]  /*ee10*/  ENDCOLLECTIVE ;  /* 0x000000000000791b */ /* 0x007fea0003800000 */
.L_x_233:
[----:B------:R-:W-:Y:S02]  /*ee20*/  IMAD.MOV.U32 R71, RZ, RZ, R35 ;  /* 0x000000ffff477224 */ /* 0x000fe400078e0023 */
[----:B------:R-:W-:-:S07]  /*ee30*/  IMAD.MOV.U32 R80, RZ, RZ, R68 ;  /* 0x000000ffff507224 */ /* 0x000fce00078e0044 */
[----:B------:R-:W-:Y:S05]  /*ee40*/  WARPSYNC.COLLECTIVE R36, `(.L_x_234) ;  /* 0x0000000024087348 */ /* 0x000fea0003c00000 */
[----:B------:R0:W1:Y:S02]  /*ee50*/  SHFL.DOWN P0, R68, R71, R66, R69 ;  /* 0x0800004247447389 */ /* 0x0000640000000045 */
[----:B01----:R-:W-:Y:S05]  /*ee60*/  ENDCOLLECTIVE ;  /* 0x000000000000791b */ /* 0x003fea0003800000 */
.L_x_234:
        /* <DEDUP_REMOVED lines=13> */
.L_x_235:
[----:B------:R-:W-:Y:S01]  /*ef40*/  IMAD.MOV.U32 R71, RZ, RZ, R82 ;  /* 0x000000ffff477224 */ /* 0x000fe200078e0052 */
[----:B------:R-:W-:-:S04]  /*ef50*/  SEL R68, R68, RZ, !P1 ;  /* 0x000000ff44447207 */ /* 0x000fc80004800000 */
[----:B------:R-:W-:-:S13]  /*ef60*/  IADD3 R80, P2, PT, R68, R81, RZ ;  /* 0x0000005144507210 */ /* 0x000fda0007f5e0ff */
[----:B------:R-:W-:Y:S05]  /*ef70*/  WARPSYNC.COLLECTIVE R36, `(.L_x_236) ;  /* 0x0000000024087348 */ /* 0x000fea0003c00000 */
[----:B------:R0:W1:Y:S02]  /*ef80*/  SHFL.DOWN P0, R68, R71, R66, R69 ;  /* 0x0800004247447389 */ /* 0x0000640000000045 */
[----:B01----:R-:W-:Y:S05]  /*ef90*/  ENDCOLLECTIVE ;  /* 0x000000000000791b */ /* 0x003fea0003800000 */
.L_x_236:
[----:B------:R-:W-:Y:S02]  /*efa0*/  IMAD.MOV.U32 R71, RZ, RZ, R80 ;  /* 0x000000ffff477224 */ /* 0x000fe400078e0050 */
[----:B------:R-:W-:Y:S02]  /*efb0*/  IMAD.MOV.U32 R66, RZ, RZ, 0x4 ;  /* 0x00000004ff427424 */ /* 0x000fe400078e00ff */
[----:B------:R-:W-:-:S07]  /*efc0*/  IMAD.MOV.U32 R67, RZ, RZ, R68 ;  /* 0x000000ffff437224 */ /* 0x000fce00078e0044 */
[----:B------:R-:W-:Y:S05]  /*efd0*/  WARPSYNC.COLLECTIVE R36, `(.L_x_237) ;  /* 0x0000000024087348 */ /* 0x000fea0003c00000 */
[----:B------:R0:W1:Y:S02]  /*efe0*/  SHFL.DOWN P0, R68, R71, R66, R69 ;  /* 0x0800004247447389 */ /* 0x0000640000000045 */
[----:B01----:R-:W-:Y:S05]  /*eff0*/  ENDCOLLECTIVE ;  /* 0x000000000000791b */ /* 0x003fea0003800000 */
.L_x_237:
        /* <DEDUP_REMOVED lines=8> */
.L_x_238:
[----:B------:R-:W-:-:S05]  /*f080*/  IADD3 R67, P2, PT, R67, R80, RZ ;  /* 0x0000005043437210 */ /* 0x000fca0007f5e0ff */
[----:B------:R-:W-:Y:S02]  /*f090*/  IMAD.MOV.U32 R71, RZ, RZ, R67 ;  /* 0x000000ffff477224 */ /* 0x000fe400078e0043 */
[----:B------:R-:W-:Y:S02]  /*f0a0*/  IMAD.MOV.U32 R66, RZ, RZ, 0x8 ;  /* 0x00000008ff427424 */ /* 0x000fe400078e00ff */
[----:B------:R-:W-:-:S07]  /*f0b0*/  IMAD.MOV.U32 R34, RZ, RZ, R68 ;  /* 0x000000ffff227224 */ /* 0x000fce00078e0044 */
[----:B------:R-:W-:Y:S05]  /*f0c0*/  WARPSYNC.COLLECTIVE R36, `(.L_x_239) ;  /* 0x0000000024087348 */ /* 0x000fea0003c00000 */
[----:B------:R0:W1:Y:S02]  /*f0d0*/  SHFL.DOWN P0, R68, R71, R66, R69 ;  /* 0x0800004247447389 */ /* 0x0000640000000045 */
[----:B01----:R-:W-:Y:S05]  /*f0e0*/  ENDCOLLECTIVE ;  /* 0x000000000000791b */ /* 0x003fea0003800000 */
.L_x_239:
        /* <DEDUP_REMOVED lines=9> */
.L_x_240:
        /* <DEDUP_REMOVED lines=10> */
.L_x_241:
[----:B------:R-:W-:Y:S01]  /*f220*/  ISETP.GT.AND P1, PT, R82, R69, PT ;  /* 0x000000455200720c */ /* 0x000fe20003f24270 */
[----:B------:R-:W-:Y:S02]  /*f230*/  IMAD.MOV.U32 R71, RZ, RZ, R35 ;  /* 0x000000ffff477224 */ /* 0x000fe400078e0023 */
[----:B------:R-:W-:-:S10]  /*f240*/  IMAD.MOV.U32 R34, RZ, RZ, R68 ;  /* 0x000000ffff227224 */ /* 0x000fd400078e0044 */
[----:B------:R-:W-:Y:S05]  /*f250*/  WARPSYNC.COLLECTIVE R36, `(.L_x_242) ;  /* 0x0000000024087348 */ /* 0x000fea0003c00000 */
[----:B------:R0:W1:Y:S02]  /*f260*/  SHFL.DOWN P0, R68, R71, R66, R69 ;  /* 0x0800004247447389 */ /* 0x0000640000000045 */
[----:B01----:R-:W-:Y:S05]  /*f270*/  ENDCOLLECTIVE ;  /* 0x000000000000791b */ /* 0x003fea0003800000 */
.L_x_242:
[----:B------:R-:W-:-:S04]  /*f280*/  SEL R34, R34, RZ, !P1 ;  /* 0x000000ff22227207 */ /* 0x000fc80004800000 */
[----:B------:R-:W-:Y:S02]  /*f290*/  IADD3 R77, P2, P0, R34, R80, R77 ;  /* 0x00000050224d7210 */ /* 0x000fe4000785e04d */
[----:B------:R-:W-:-:S04]  /*f2a0*/  SEL R68, R68, RZ, !P1 ;  /* 0x000000ff44447207 */ /* 0x000fc80004800000 */
[----:B------:R-:W-:Y:S02]  /*f2b0*/  IADD3.X R78, PT, PT, R68, R35, R78, P2, P0 ;  /* 0x00000023444e7210 */ /* 0x000fe400017e044e */
[----:B------:R-:W-:-:S04]  /*f2c0*/  ISETP.NE.U32.AND P0, PT, R32, 0x65, PT ;  /* 0x000000652000780c */ /* 0x000fc80003f05070 */
[----:B------:R-:W-:-:S13]  /*f2d0*/  ISETP.NE.AND.EX P0, PT, R33, RZ, PT, P0 ;  /* 0x000000ff2100720c */ /* 0x000fda0003f05300 */
[----:B------:R-:W-:Y:S05]  /*f2e0*/  WARPSYNC.COLLECTIVE R36, `(.L_x_243) ;  /* 0x0000000024087348 */ /* 0x000fea0003c00000 */
[----:B------:R-:W-:Y:S01]  /*f2f0*/  VOTE.ALL P0, P0 ;  /* 0x0000000000ff7806 */ /* 0x000fe20000000000 */
[----:B------:R-:W-:-:S12]  /*f300*/  ENDCOLLECTIVE ;  /* 0x000000000000791b */ /* 0x000fd80003800000 */
.L_x_243:
[----:B------:R-:W-:Y:S05]  /*f310*/  BRA `(.L_x_244) ;  /* 0xffffff5000147947 */ /* 0x000fea000383ffff */
.L_x_129:
[----:B------:R-:W-:Y:S01]  /*f320*/  BSSY B0, `(.L_x_245) ;  /* 0x0000006000007945 */ /* 0x000fe20003800000 */
[----:B------:R-:W-:Y:S01]  /*f330*/  PLOP3.LUT P0, PT, P0, PT, PT, 0x8, 0x80 ;  /* 0x000000000080781c */ /* 0x000fe2000070e170 */
[----:B------:R-:W-:-:S12]  /*f340*/  IMAD.MOV.U32 R36, RZ, RZ, -0x1 ;  /* 0xffffffffff247424 */ /* 0x000fd800078e00ff */
[----:B------:R-:W-:Y:S05]  /*f350*/  WARPSYNC.COLLECTIVE R36, `(.L_x_246) ;  /* 0x0000000024087348 */ /* 0x000fea0003c00000 */
[----:B------:R-:W-:Y:S01]  /*f360*/  VOTE.ANY P0, P0 ;  /* 0x0000000000ff7806 */ /* 0x000fe20000000100 */
[----:B------:R-:W-:-:S12]  /*f370*/  ENDCOLLECTIVE ;  /* 0x000000000000791b */ /* 0x000fd80003800000 */
.L_x_246:
[----:B------:R-:W-:Y:S05]  /*f380*/  BSYNC B0 ;  /* 0x0000000000007941 */ /* 0x000fea0003800000 */
.L_x_245:
[----:B------:R-:W-:Y:S05]  /*f390*/  BRA `(.L_x_247) ;  /* 0xffffffb400e87947 */ /* 0x000fea000383ffff */
.L_x_133:
[----:B------:R-:W-:Y:S01]  /*f3a0*/  BSSY B0, `(.L_x_248) ;  /* 0x0000006000007945 */ /* 0x000fe20003800000 */
[----:B------:R-:W-:Y:S01]  /*f3b0*/  PLOP3.LUT P0, PT, P0, PT, PT, 0x8, 0x80 ;  /* 0x000000000080781c */ /* 0x000fe2000070e170 */
[----:B------:R-:W-:-:S12]  /*f3c0*/  IMAD.MOV.U32 R36, RZ, RZ, -0x1 ;  /* 0xffffffffff247424 */ /* 0x000fd800078e00ff */
[----:B------:R-:W-:Y:S05]  /*f3d0*/  WARPSYNC.COLLECTIVE R36, `(.L_x_249) ;  /* 0x0000000024087348 */ /* 0x000fea0003c00000 */
[----:B------:R-:W-:Y:S01]  /*f3e0*/  VOTE.ANY P0, P0 ;  /* 0x0000000000ff7806 */ /* 0x000fe20000000100 */
[----:B------:R-:W-:-:S12]  /*f3f0*/  ENDCOLLECTIVE ;  /* 0x000000000000791b */ /* 0x000fd80003800000 */
.L_x_249:
[----:B------:R-:W-:Y:S05]  /*f400*/  BSYNC B0 ;  /* 0x0000000000007941 */ /* 0x000fea0003800000 */
.L_x_248:
[----:B------:R-:W-:Y:S05]  /*f410*/  BRA `(.L_x_250) ;  /* 0xffffffb800007947 */ /* 0x000fea000383ffff */
.L_x_135:
[----:B------:R-:W0:Y:S01]  /*f420*/  S2R R75, SR_GEMASK ;  /* 0x00000000004b7919 */ /* 0x000e220000003c00 */
[----:B------:R-:W-:Y:S01]  /*f430*/  BSSY B0, `(.L_x_251) ;  /* 0x0000006000007945 */ /* 0x000fe20003800000 */
[----:B------:R-:W-:Y:S01]  /*f440*/  PLOP3.LUT P0, PT, P0, PT, PT, 0x8, 0x80 ;  /* 0x000000000080781c */ /* 0x000fe2000070e170 */
[----:B------:R-:W-:-:S12]  /*f450*/  IMAD.MOV.U32 R36, RZ, RZ, -0x1 ;  /* 0xffffffffff247424 */ /* 0x000fd800078e00ff */
[----:B0-----:R-:W-:Y:S05]  /*f460*/  WARPSYNC.COLLECTIVE R36, `(.L_x_252) ;  /* 0x0000000024087348 */ /* 0x001fea0003c00000 */
[----:B------:R-:W-:Y:S01]  /*f470*/  VOTE.ANY R36, PT, P0 ;  /* 0x0000000000247806 */ /* 0x000fe200000e0100 */
[----:B0-----:R-:W-:Y:S06]  /*f480*/  ENDCOLLECTIVE ;  /* 0x000000000000791b */ /* 0x001fec0003800000 */
.L_x_252:
[----:B------:R-:W-:Y:S05]  /*f490*/  BSYNC B0 ;  /* 0x0000000000007941 */ /* 0x000fea0003800000 */
.L_x_251:
        /* <DEDUP_REMOVED lines=10> */
.L_x_253:
[----:B------:R-:W-:Y:S02]  /*f540*/  IMAD.MOV.U32 R71, RZ, RZ, R31 ;  /* 0x000000ffff477224 */ /* 0x000fe400078e001f */
[----:B------:R-:W-:-:S07]  /*f550*/  IMAD.MOV.U32 R34, RZ, RZ, R68 ;  /* 0x000000ffff227224 */ /* 0x000fce00078e0044 */
[----:B------:R-:W-:Y:S05]  /*f560*/  WARPSYNC.COLLECTIVE R36, `(.L_x_254) ;  /* 0x0000000024087348 */ /* 0x000fea0003c00000 */
[----:B------:R0:W1:Y:S02]  /*f570*/  SHFL.DOWN P0, R68, R71, R66, R69 ;  /* 0x0800004247447389 */ /* 0x0000640000000045 */
[----:B01----:R-:W-:Y:S05]  /*f580*/  ENDCOLLECTIVE ;  /* 0x000000000000791b */ /* 0x003fea0003800000 */
.L_x_254:
        /* <DEDUP_REMOVED lines=13> */
.L_x_255:
[----:B------:R-:W-:Y:S01]  /*f660*/  IMAD.MOV.U32 R71, RZ, RZ, R78 ;  /* 0x000000ffff477224 */ /* 0x000fe200078e004e */
[----:B------:R-:W-:-:S04]  /*f670*/  SEL R68, R68, RZ, !P1 ;  /* 0x000000ff44447207 */ /* 0x000fc80004800000 */
[----:B------:R-:W-:-:S13]  /*f680*/  IADD3 R31, P2, PT, R68, R77, RZ ;  /* 0x0000004d441f7210 */ /* 0x000fda0007f5e0ff */
[----:B------:R-:W-:Y:S05]  /*f690*/  WARPSYNC.COLLECTIVE R36, `(.L_x_256) ;  /* 0x0000000024087348 */ /* 0x000fea0003c00000 */
[----:B------:R0:W1:Y:S02]  /*f6a0*/  SHFL.DOWN P0, R68, R71, R66, R69 ;  /* 0x0800004247447389 */ /* 0x0000640000000045 */
[----:B01----:R-:W-:Y:S05]  /*f6b0*/  ENDCOLLECTIVE ;  /* 0x000000000000791b */ /* 0x003fea0003800000 */
.L_x_256:
[----:B------:R-:W-:Y:S02]  /*f6c0*/  IMAD.MOV.U32 R71, RZ, RZ, R31 ;  /* 0x000000ffff477224 */ /* 0x000fe400078e001f */
[----:B------:R-:W-:Y:S02]  /*f6d0*/  IMAD.MOV.U32 R66, RZ, RZ, 0x4 ;  /* 0x00000004ff427424 */ /* 0x000fe400078e00ff */
[----:B------:R-:W-:-:S07]  /*f6e0*/  IMAD.MOV.U32 R34, RZ, RZ, R68 ;  /* 0x000000ffff227224 */ /* 0x000fce00078e0044 */
[----:B------:R-:W-:Y:S05]  /*f6f0*/  WARPSYNC.COLLECTIVE R36, `(.L_x_257) ;  /* 0x0000000024087348 */ /* 0x000fea0003c00000 */
[----:B------:R0:W1:Y:S02]  /*f700*/  SHFL.DOWN P0, R68, R71, R66, R69 ;  /* 0x0800004247447389 */ /* 0x0000640000000045 */
[----:B01----:R-:W-:Y:S05]  /*f710*/  ENDCOLLECTIVE ;  /* 0x000000000000791b */ /* 0x003fea0003800000 */
.L_x_257:
        /* <DEDUP_REMOVED lines=8> */
.L_x_258:
[----:B------:R-:W-:-:S05]  /*f7a0*/  IADD3 R34, P2, PT, R34, R31, RZ ;  /* 0x0000001f22227210 */ /* 0x000fca0007f5e0ff */
[----:B------:R-:W-:Y:S02]  /*f7b0*/  IMAD.MOV.U32 R71, RZ, RZ, R34 ;  /* 0x000000ffff477224 */ /* 0x000fe400078e0022 */
[----:B------:R-:W-:Y:S02]  /*f7c0*/  IMAD.MOV.U32 R66, RZ, RZ, 0x8 ;  /* 0x00000008ff427424 */ /* 0x000fe400078e00ff */
[----:B------:R-:W-:-:S07]  /*f7d0*/  IMAD.MOV.U32 R30, RZ, RZ, R68 ;  /* 0x000000ffff1e7224 */ /* 0x000fce00078e0044 */
[----:B------:R-:W-:Y:S05]  /*f7e0*/  WARPSYNC.COLLECTIVE R36, `(.L_x_259) ;  /* 0x0000000024087348 */ /* 0x000fea0003c00000 */
[----:B------:R0:W1:Y:S02]  /*f7f0*/  SHFL.DOWN P0, R68, R71, R66, R69 ;  /* 0x0800004247447389 */ /* 0x0000640000000045 */
[----:B01----:R-:W-:Y:S05]  /*f800*/  ENDCOLLECTIVE ;  /* 0x000000000000791b */ /* 0x003fea0003800000 */
.L_x_259:
[----:B------:R-:W-:Y:S01]  /*f810*/  SEL R35, R30, RZ, !P1 ;  /* 0x000000ff1e237207 */ /* 0x000fe20004800000 */
[----:B------:R-:W-:-:S04]  /*f820*/  VIADD R30, R72, 0x8 ;  /* 0x00000008481e7836 */ /* 0x000fc80000000000 */
[----:B------:R-:W-:Y:S01]  /*f830*/  IMAD.X R35, R35, 0x1, R76, P2 ;  /* 0x0000000123237824 */ /* 0x000fe200010e064c */
[----:B------:R-:W-:-:S03]  /*f840*/  ISETP.GT.AND P1, PT, R30, R69, PT ;  /* 0x000000451e00720c */ /* 0x000fc60003f24270 */
[----:B------:R-:W-:Y:S02]  /*f850*/  IMAD.MOV.U32 R71, RZ, RZ, R35 ;  /* 0x000000ffff477224 */ /* 0x000fe400078e0023 */
[----:B------:R-:W-:-:S08]  /*f860*/  IMAD.MOV.U32 R30, RZ, RZ, R68 ;  /* 0x000000ffff1e7224 */ /* 0x000fd000078e0044 */
[----:B------:R-:W-:Y:S05]  /*f870*/  WARPSYNC.COLLECTIVE R36, `(.L_x_260) ;  /* 0x0000000024087348 */ /* 0x000fea0003c00000 */
[----:B------:R0:W1:Y:S02]  /*f880*/  SHFL.DOWN P0, R68, R71, R66, R69 ;  /* 0x0800004247447389 */ /* 0x0000640000000045 */
[----:B01----:R-:W-:Y:S05]  /*f890*/  ENDCOLLECTIVE ;  /* 0x000000000000791b */ /* 0x003fea0003800000 */
.L_x_260:
[----:B------:R-:W-:Y:S01]  /*f8a0*/  SEL R31, R30, RZ, !P1 ;  /* 0x000000ff1e1f7207 */ /* 0x000fe20004800000 */
[----:B------:R-:W-:-:S03]  /*f8b0*/  IMAD.MOV.U32 R66, RZ, RZ, 0x10 ;  /* 0x00000010ff427424 */ /* 0x000fc600078e00ff */
[----:B------:R-:W-:Y:S01]  /*f8c0*/  IADD3 R31, P0, PT, R31, R34, RZ ;  /* 0x000000221f1f7210 */ /* 0x000fe20007f1e0ff */
[----:B------:R-:W-:Y:S01]  /*f8d0*/  VIADD R34, R72, 0x10 ;  /* 0x0000001048227836 */ /* 0x000fe20000000000 */
[----:B------:R-:W-:-:S03]  /*f8e0*/  SEL R68, R68, RZ, !P1 ;  /* 0x000000ff44447207 */ /* 0x000fc60004800000 */
[----:B------:R-:W-:Y:S02]  /*f8f0*/  IMAD.MOV.U32 R71, RZ, RZ, R31 ;  /* 0x000000ffff477224 */ /* 0x000fe400078e001f */
[----:B------:R-:W-:-:S07]  /*f900*/  IMAD.X R77, R68, 0x1, R35, P0 ;  /* 0x00000001444d7824 */ /* 0x000fce00000e0623 */
[----:B------:R-:W-:Y:S05]  /*f910*/  WARPSYNC.COLLECTIVE R36, `(.L_x_261) ;  /* 0x0000000024087348 */ /* 0x000fea0003c00000 */
[----:B------:R0:W1:Y:S02]  /*f920*/  SHFL.DOWN P0, R68, R71, R66, R69 ;  /* 0x0800004247447389 */ /* 0x0000640000000045 */
[----:B01----:R-:W-:Y:S05]  /*f930*/  ENDCOLLECTIVE ;  /* 0x000000000000791b */ /* 0x003fea0003800000 */
.L_x_261:
[----:B------:R-:W-:Y:S02]  /*f940*/  IMAD.MOV.U32 R71, RZ, RZ, R77 ;  /* 0x000000ffff477224 */ /* 0x000fe400078e004d */
[----:B------:R-:W-:-:S07]  /*f950*/  IMAD.MOV.U32 R30, RZ, RZ, R68 ;  /* 0x000000ffff1e7224 */ /* 0x000fce00078e0044 */
[----:B------:R-:W-:Y:S05]  /*f960*/  WARPSYNC.COLLECTIVE R36, `(.L_x_262) ;  /* 0x0000000024087348 */ /* 0x000fea0003c00000 */
[----:B------:R0:W1:Y:S02]  /*f970*/  SHFL.DOWN P0, R68, R71, R66, R69 ;  /* 0x0800004247447389 */ /* 0x0000640000000045 */
[----:B01----:R-:W-:Y:S05]  /*f980*/  ENDCOLLECTIVE ;  /* 0x000000000000791b */ /* 0x003fea0003800000 */
.L_x_262:
[----:B------:R-:W0:Y:S01]  /*f990*/  LDCU.64 UR4, c[0x0][0x3d8] ;  /* 0x00007b00ff0477ac */ /* 0x000e220008000a00 */
[----:B------:R-:W1:Y:S01]  /*f9a0*/  S2UR UR8, SR_CTAID.X ;  /* 0x00000000000879c3 */ /* 0x000e620000002500 */
[----:B0-----:R-:W-:-:S04]  /*f9b0*/  UIADD3 UR4, UP0, UPT, UR4, 0x200, URZ ;  /* 0x0000020004047890 */ /* 0x001fc8000ff1e0ff */
[----:B------:R-:W-:Y:S01]  /*f9c0*/  UIADD3.X UR5, UPT, UPT, URZ, UR5, URZ, UP0, !UPT ;  /* 0x00000005ff057290 */ /* 0x000fe200087fe4ff */
[----:B------:R-:W-:Y:S01]  /*f9d0*/  ISETP.GT.AND P0, PT, R34, R69, PT ;  /* 0x000000452200720c */ /* 0x000fe20003f04270 */
[----:B------:R-:W-:-:S03]  /*f9e0*/  IMAD.U32 R34, RZ, RZ, UR4 ;  /* 0x00000004ff227e24 */ /* 0x000fc6000f8e00ff */
[----:B------:R-:W-:Y:S01]  /*f9f0*/  SEL R30, R30, RZ, !P0 ;  /* 0x000000ff1e1e7207 */ /* 0x000fe20004000000 */
[----:B------:R-:W-:Y:S01]  /*fa00*/  IMAD.U32 R35, RZ, RZ, UR5 ;  /* 0x00000005ff237e24 */ /* 0x000fe2000f8e00ff */
[----:B------:R-:W-:Y:S02]  /*fa10*/  SEL R68, R68, RZ, !P0 ;  /* 0x000000ff44447207 */ /* 0x000fe40004000000 */
[----:B------:R-:W-:Y:S02]  /*fa20*/  ISETP.NE.U32.AND P0, PT, R28, 0x65, PT ;  /* 0x000000651c00780c */ /* 0x000fe40003f05070 */
[----:B------:R-:W0:Y:S01]  /*fa30*/  S2R R28, SR_TID.X ;  /* 0x00000000001c7919 */ /* 0x000e220000002100 */
[----:B------:R-:W-:Y:S02]  /*fa40*/  IADD3 R76, P1, PT, R30, R31, RZ ;  /* 0x0000001f1e4c7210 */ /* 0x000fe40007f3e0ff */
[----:B------:R-:W-:-:S03]  /*fa50*/  ISETP.NE.AND.EX P0, PT, R29, RZ, PT, P0 ;  /* 0x000000ff1d00720c */ /* 0x000fc60003f05300 */
[----:B------:R-:W-:Y:S01]  /*fa60*/  IMAD.X R77, R68, 0x1, R77, P1 ;  /* 0x00000001444d7824 */ /* 0x000fe200008e064d */
[----:B0-----:R-:W-:-:S05]  /*fa70*/  LOP3.LUT R28, RZ, R28, RZ, 0x33, !PT ;  /* 0x0000001cff1c7212 */ /* 0x001fca00078e33ff */
[----:B-1----:R-:W-:-:S07]  /*fa80*/  VIADD R79, R28, UR8 ;  /* 0x000000081c4f7c36 */ /* 0x002fce0008000000 */
[----:B------:R-:W-:Y:S05]  /*fa90*/  WARPSYNC.COLLECTIVE R36, `(.L_x_263) ;  /* 0x0000000024087348 */ /* 0x000fea0003c00000 */
[----:B------:R-:W-:Y:S01]  /*faa0*/  VOTE.ALL P0, P0 ;  /* 0x0000000000ff7806 */ /* 0x000fe20000000000 */
[----:B------:R-:W-:-:S12]  /*fab0*/  ENDCOLLECTIVE ;  /* 0x000000000000791b */ /* 0x000fd80003800000 */
.L_x_263:
[----:B------:R-:W-:Y:S05]  /*fac0*/  BRA `(.L_x_264) ;  /* 0xffffffb4004c7947 */ /* 0x000fea000383ffff */
.L_x_137:
[----:B------:R-:W-:Y:S01]  /*fad0*/  BSSY B0, `(.L_x_265) ;  /* 0x0000006000007945 */ /* 0x000fe20003800000 */
[----:B------:R-:W-:Y:S01]  /*fae0*/  PLOP3.LUT P0, PT, P0, PT, PT, 0x8, 0x80 ;  /* 0x000000000080781c */ /* 0x000fe2000070e170 */
[----:B------:R-:W-:-:S12]  /*faf0*/  IMAD.MOV.U32 R36, RZ, RZ, -0x1 ;  /* 0xffffffffff247424 */ /* 0x000fd800078e00ff */
[----:B------:R-:W-:Y:S05]  /*fb00*/  WARPSYNC.COLLECTIVE R36, `(.L_x_266) ;  /* 0x0000000024087348 */ /* 0x000fea0003c00000 */
[----:B------:R-:W-:Y:S01]  /*fb10*/  VOTE.ANY P0, P0 ;  /* 0x0000000000ff7806 */ /* 0x000fe20000000100 */
[----:B------:R-:W-:-:S12]  /*fb20*/  ENDCOLLECTIVE ;  /* 0x000000000000791b */ /* 0x000fd80003800000 */
.L_x_266:
[----:B------:R-:W-:Y:S05]  /*fb30*/  BSYNC B0 ;  /* 0x0000000000007941 */ /* 0x000fea0003800000 */
.L_x_265:
[----:B------:R-:W-:Y:S05]  /*fb40*/  BRA `(.L_x_267) ;  /* 0xffffffb400507947 */ /* 0x000fea000383ffff */
.L_x_141:
[----:B------:R-:W-:Y:S01]  /*fb50*/  BSSY B0, `(.L_x_268) ;  /* 0x0000006000007945 */ /* 0x000fe20003800000 */
[----:B------:R-:W-:Y:S01]  /*fb60*/  PLOP3.LUT P0, PT, P0, PT, PT, 0x8, 0x80 ;  /* 0x000000000080781c */ /* 0x000fe2000070e170 */
[----:B------:R-:W-:-:S12]  /*fb70*/  IMAD.MOV.U32 R36, RZ, RZ, -0x1 ;  /* 0xffffffffff247424 */ /* 0x000fd800078e00ff */
[----:B------:R-:W-:Y:S05]  /*fb80*/  WARPSYNC.COLLECTIVE R36, `(.L_x_269) ;  /* 0x0000000024087348 */ /* 0x000fea0003c00000 */
[----:B------:R-:W-:Y:S01]  /*fb90*/  VOTE.ANY P0, P0 ;  /* 0x0000000000ff7806 */ /* 0x000fe20000000100 */
[----:B------:R-:W-:-:S12]  /*fba0*/  ENDCOLLECTIVE ;  /* 0x000000000000791b */ /* 0x000fd80003800000 */
.L_x_269:
[----:B------:R-:W-:Y:S05]  /*fbb0*/  BSYNC B0 ;  /* 0x0000000000007941 */ /* 0x000fea0003800000 */
.L_x_268:
[----:B------:R-:W-:Y:S05]  /*fbc0*/  BRA `(.L_x_270) ;  /* 0xffffffb4006c7947 */ /* 0x000fea000383ffff */
.L_x_143:
[----:B------:R-:W-:Y:S01]  /*fbd0*/  BSSY B0, `(.L_x_271) ;  /* 0x0000006000007945 */ /* 0x000fe20003800000 */
[----:B------:R-:W-:Y:S01]  /*fbe0*/  PLOP3.LUT P0, PT, P0, PT, PT, 0x8, 0x80 ;  /* 0x000000000080781c */ /* 0x000fe2000070e170 */
[----:B------:R-:W-:-:S12]  /*fbf0*/  IMAD.MOV.U32 R36, RZ, RZ, -0x1 ;  /* 0xffffffffff247424 */ /* 0x000fd800078e00ff */
[----:B------:R-:W-:Y:S05]  /*fc00*/  WARPSYNC.COLLECTIVE R36, `(.L_x_272) ;  /* 0x0000000024087348 */ /* 0x000fea0003c00000 */
[----:B------:R-:W-:Y:S01]  /*fc10*/  VOTE.ANY R36, PT, P0 ;  /* 0x0000000000247806 */ /* 0x000fe200000e0100 */
[----:B------:R-:W-:Y:S06]  /*fc20*/  ENDCOLLECTIVE ;  /* 0x000000000000791b */ /* 0x000fec0003800000 */
.L_x_272:
[----:B------:R-:W-:Y:S05]  /*fc30*/  BSYNC B0 ;  /* 0x0000000000007941 */ /* 0x000fea0003800000 */
.L_x_271:
        /* <DEDUP_REMOVED lines=11> */
.L_x_273:
[----:B------:R-:W-:Y:S02]  /*fcf0*/  IMAD.MOV.U32 R71, RZ, RZ, R31 ;  /* 0x000000ffff477224 */ /* 0x000fe400078e001f */
[----:B------:R-:W-:-:S07]  /*fd00*/  IMAD.MOV.U32 R78, RZ, RZ, R68 ;  /* 0x000000ffff4e7224 */ /* 0x000fce00078e0044 */
[----:B------:R-:W-:Y:S05]  /*fd10*/  WARPSYNC.COLLECTIVE R36, `(.L_x_274) ;  /* 0x0000000024087348 */ /* 0x000fea0003c00000 */
[----:B------:R0:W1:Y:S02]  /*fd20*/  SHFL.DOWN P0, R68, R71, R66, R69 ;  /* 0x0800004247447389 */ /* 0x0000640000000045 */
[----:B01----:R-:W-:Y:S05]  /*fd30*/  ENDCOLLECTIVE ;  /* 0x000000000000791b */ /* 0x003fea0003800000 */
.L_x_274:
        /* <DEDUP_REMOVED lines=13> */
.L_x_275:
[----:B------:R-:W-:Y:S01]  /*fe10*/  IMAD.MOV.U32 R71, RZ, RZ, R81 ;  /* 0x000000ffff477224 */ /* 0x000fe200078e0051 */
[----:B------:R-:W-:-:S07]  /*fe20*/  SEL R31, R68, RZ, !P1 ;  /* 0x000000ff441f7207 */ /* 0x000fce0004800000 */
[----:B------:R-:W-:Y:S05]  /*fe30*/  WARPSYNC.COLLECTIVE R36, `(.L_x_276) ;  /* 0x0000000024087348 */ /* 0x000fea0003c00000 */
[----:B------:R0:W1:Y:S02]  /*fe40*/  SHFL.DOWN P0, R68, R71, R66, R69 ;  /* 0x0800004247447389 */ /* 0x0000640000000045 */
[----:B01----:R-:W-:Y:S05]  /*fe50*/  ENDCOLLECTIVE ;  /* 0x000000000000791b */ /* 0x003fea0003800000 */
.L_x_276:
[----:B------:R-:W-:-:S05]  /*fe60*/  IADD3 R31, P2, PT, R31, R80, RZ ;  /* 0x000000501f1f7210 */ /* 0x000fca0007f5e0ff */
[----:B------:R-:W-:Y:S02]  /*fe70*/  IMAD.MOV.U32 R71, RZ, RZ, R31 ;  /* 0x000000ffff477224 */ /* 0x000fe400078e001f */
[----:B------:R-:W-:Y:S02]  /*fe80*/  IMAD.MOV.U32 R66, RZ, RZ, 0x4 ;  /* 0x00000004ff427424 */ /* 0x000fe400078e00ff */
[----:B------:R-:W-:-:S07]  /*fe90*/  IMAD.MOV.U32 R78, RZ, RZ, R68 ;  /* 0x000000ffff4e7224 */ /* 0x000fce00078e0044 */
[----:B------:R-:W-:Y:S05]  /*fea0*/  WARPSYNC.COLLECTIVE R36, `(.L_x_277) ;  /* 0x0000000024087348 */ /* 0x000fea0003c00000 */
[----:B------:R0:W1:Y:S02]  /*feb0*/  SHFL.DOWN P0, R68, R71, R66, R69 ;  /* 0x0800004247447389 */ /* 0x0000640000000045 */
[----:B01----:R-:W-:Y:S05]  /*fec0*/  ENDCOLLECTIVE ;  /* 0x000000000000791b */ /* 0x003fea0003800000 */
.L_x_277:
[----:B------:R-:W-:Y:S02]  /*fed0*/  SEL R78, R78, RZ, !P1 ;  /* 0x000000ff4e4e7207 */ /* 0x000fe40004800000 */
[----:B------:R-:W-:-:S03]  /*fee0*/  ISETP.GT.AND P1, PT, R30, R69, PT ;  /* 0x000000451e00720c */ /* 0x000fc60003f24270 */
[----:B------:R-:W-:-:S04]  /*fef0*/  IMAD.X R78, R78, 0x1, R81, P2 ;  /* 0x000000014e4e7824 */ /* 0x000fc800010e0651 */
[----:B------:R-:W-:Y:S01]  /*ff00*/  IMAD.MOV.U32 R71, RZ, RZ, R78 ;  /* 0x000000ffff477224 */ /* 0x000fe200078e004e */
[----:B------:R-:W-:-:S04]  /*ff10*/  SEL R68, R68, RZ, !P1 ;  /* 0x000000ff44447207 */ /* 0x000fc80004800000 */
[----:B------:R-:W-:-:S13]  /*ff20*/  IADD3 R80, P2, PT, R68, R31, RZ ;  /* 0x0000001f44507210 */ /* 0x000fda0007f5e0ff */
[----:B------:R-:W-:Y:S05]  /*ff30*/  WARPSYNC.COLLECTIVE R36, `(.L_x_278) ;  /* 0x0000000024087348 */ /* 0x000fea0003c00000 */
[----:B------:R0:W1:Y:S02]  /*ff40*/  SHFL.DOWN P0, R68, R71, R66, R69 ;  /* 0x0800004247447389 */ /* 0x0000640000000045 */
[----:B01----:R-:W-:Y:S05]  /*ff50*/  ENDCOLLECTIVE ;  /* 0x000000000000791b */ /* 0x003fea0003800000 */
.L_x_278:
[----:B------:R-:W-:Y:S02]  /*ff60*/  IMAD.MOV.U32 R71, RZ, RZ, R80 ;  /* 0x000000ffff477224 */ /* 0x000fe400078e0050 */
[----:B------:R-:W-:Y:S02]  /*ff70*/  IMAD.MOV.U32 R66, RZ, RZ, 0x8 ;  /* 0x00000008ff427424 */ /* 0x000fe400078e00ff */
[----:B------:R-:W-:-:S07]  /*ff80*/  IMAD.MOV.U32 R30, RZ, RZ, R68 ;  /* 0x000000ffff1e7224 */ /* 0x000fce00078e0044 */
[----:B------:R-:W-:Y:S05]  /*ff90*/  WARPSYNC.COLLECTIVE R36, `(.L_x_279) ;  /* 0x0000000024087348 */ /* 0x000fea0003c00000 */
[----:B------:R0:W1:Y:S02]  /*ffa0*/  SHFL.DOWN P0, R68, R71, R66, R69 ;  /* 0x0800004247447389 */ /* 0x0000640000000045 */
[----:B01----:R-:W-:Y:S05]  /*ffb0*/  ENDCOLLECTIVE ;  /* 0x000000000000791b */ /* 0x003fea0003800000 */
.L_x_279:
        /* <DEDUP_REMOVED lines=9> */
.L_x_280:
[----:B------:R-:W-:Y:S01]  /*10050*/  SEL R31, R30, RZ, !P1 ;  /* 0x000000ff1e1f7207 */ /* 0x000fe20004800000 */
[----:B------:R-:W-:-:S03]  /*10060*/  IMAD.MOV.U32 R66, RZ, RZ, 0x10 ;  /* 0x00000010ff427424 */ /* 0x000fc600078e00ff */
[----:B------:R-:W-:Y:S01]  /*10070*/  IADD3 R31, P0, PT, R31, R80, RZ ;  /* 0x000000501f1f7210 */ /* 0x000fe20007f1e0ff */
[----:B------:R-:W-:Y:S01]  /*10080*/  VIADD R80, R72, 0x10 ;  /* 0x0000001048507836 */ /* 0x000fe20000000000 */
[----:B------:R-:W-:-:S03]  /*10090*/  SEL R68, R68, RZ, !P1 ;  /* 0x000000ff44447207 */ /* 0x000fc60004800000 */
[----:B------:R-:W-:Y:S01]  /*100a0*/  IMAD.MOV.U32 R71, RZ, RZ, R31 ;  /* 0x000000ffff477224 */ /* 0x000fe200078e001f */
[----:B------:R-:W-:Y:S01]  /*100b0*/  ISETP.GT.AND P1, PT, R80, R69, PT ;  /* 0x000000455000720c */ /* 0x000fe20003f24270 */
[----:B------:R-:W-:-:S12]  /*100c0*/  IMAD.X R78, R68, 0x1, R81, P0 ;  /* 0x00000001444e7824 */ /* 0x000fd800000e0651 */
[----:B------:R-:W-:Y:S05]  /*100d0*/  WARPSYNC.COLLECTIVE R36, `(.L_x_281) ;  /* 0x0000000024087348 */ /* 0x000fea0003c00000 */
[----:B------:R0:W1:Y:S02]  /*100e0*/  SHFL.DOWN P0, R68, R71, R66, R69 ;  /* 0x0800004247447389 */ /* 0x0000640000000045 */
[----:B01----:R-:W-:Y:S05]  /*100f0*/  ENDCOLLECTIVE ;  /* 0x000000000000791b */ /* 0x003fea0003800000 */
.L_x_281:
[----:B------:R-:W-:Y:S02]  /*10100*/  IMAD.MOV.U32 R71, RZ, RZ, R78 ;  /* 0x000000ffff477224 */ /* 0x000fe400078e004e */
[----:B------:R-:W-:-:S07]  /*10110*/  IMAD.MOV.U32 R30, RZ, RZ, R68 ;  /* 0x000000ffff1e7224 */ /* 0x000fce00078e0044 */
[----:B------:R-:W-:Y:S05]  /*10120*/  WARPSYNC.COLLECTIVE R36, `(.L_x_282) ;  /* 0x0000000024087348 */ /* 0x000fea0003c00000 */
[----:B------:R0:W1:Y:S02]  /*10130*/  SHFL.DOWN P0, R68, R71, R66, R69 ;  /* 0x0800004247447389 */ /* 0x0000640000000045 */
[----:B01----:R-:W-:Y:S05]  /*10140*/  ENDCOLLECTIVE ;  /* 0x000000000000791b */ /* 0x003fea0003800000 */
.L_x_282:
        /* <DEDUP_REMOVED lines=9> */
.L_x_283:
[----:B------:R-:W-:Y:S05]  /*101e0*/  BRA `(.L_x_284) ;  /* 0xffffffb000b87947 */ /* 0x000fea000383ffff */
.L_x_285:
        /* <DEDUP_REMOVED lines=9> */
.L_x_1193:


//--------------------- .text._ZN6thrust24THRUST_300001_SM_1000_NS8cuda_cub4core6detail13_kernel_agentINS1_16__set_operations14PartitionAgentINS0_6detail15normal_iteratorINS0_10device_ptrIiEEEESB_l7CompareEEJSB_SB_lllPN4cuda3std3__44pairIllEESC_iEEEvDpT0_ --------------------------
	.section	.text._ZN6thrust24THRUST_300001_SM_1000_NS8cuda_cub4core6detail13_kernel_agentINS1_16__set_operations14PartitionAgentINS0_6detail15normal_iteratorINS0_10device_ptrIiEEEESB_l7CompareEEJSB_SB_lllPN4cuda3std3__44pairIllEESC_iEEEvDpT0_,"ax",@progbits
	.align	128
        .global         _ZN6thrust24THRUST_300001_SM_1000_NS8cuda_cub4core6detail13_kernel_agentINS1_16__set_operations14PartitionAgentINS0_6detail15normal_iteratorINS0_10device_ptrIiEEEESB_l7CompareEEJSB_SB_lllPN4cuda3std3__44pairIllEESC_iEEEvDpT0_
        .type           _ZN6thrust24THRUST_300001_SM_1000_NS8cuda_cub4core6detail13_kernel_agentINS1_16__set_operations14PartitionAgentINS0_6detail15normal_iteratorINS0_10device_ptrIiEEEESB_l7CompareEEJSB_SB_lllPN4cuda3std3__44pairIllEESC_iEEEvDpT0_,@function
        .size           _ZN6thrust24THRUST_300001_SM_1000_NS8cuda_cub4core6detail13_kernel_agentINS1_16__set_operations14PartitionAgentINS0_6detail15normal_iteratorINS0_10device_ptrIiEEEESB_l7CompareEEJSB_SB_lllPN4cuda3std3__44pairIllEESC_iEEEvDpT0_,(.L_x_1194 - _ZN6thrust24THRUST_300001_SM_1000_NS8cuda_cub4core6detail13_kernel_agentINS1_16__set_operations14PartitionAgentINS0_6detail15normal_iteratorINS0_10device_ptrIiEEEESB_l7CompareEEJSB_SB_lllPN4cuda3std3__44pairIllEESC_iEEEvDpT0_)
        .other          _ZN6thrust24THRUST_300001_SM_1000_NS8cuda_cub4core6detail13_kernel_agentINS1_16__set_operations14PartitionAgentINS0_6detail15normal_iteratorINS0_10device_ptrIiEEEESB_l7CompareEEJSB_SB_lllPN4cuda3std3__44pairIllEESC_iEEEvDpT0_,@"STO_CUDA_ENTRY STV_DEFAULT"
_ZN6thrust24THRUST_300001_SM_1000_NS8cuda_cub4core6detail13_kernel_agentINS1_16__set_operations14PartitionAgentINS0_6detail15normal_iteratorINS0_10device_ptrIiEEEESB_l7CompareEEJSB_SB_lllPN4cuda3std3__44pairIllEESC_iEEEvDpT0_:
.text._ZN6thrust24THRUST_300001_SM_1000_NS8cuda_cub4core6detail13_kernel_agentINS1_16__set_operations14PartitionAgentINS0_6detail15normal_iteratorINS0_10device_ptrIiEEEESB_l7CompareEEJSB_SB_lllPN4cuda3std3__44pairIllEESC_iEEEvDpT0_:
[----:B------:R-:W-:Y:S01]  /*0000*/  LDC R1, c[0x0][0x37c] ;  /* 0x0000df00ff017b82 */ /* 0x000fe20000000800 */
[----:B------:R-:W0:Y:S01]  /*0010*/  S2R R0, SR_CTAID.X ;  /* 0x0000000000007919 */ /* 0x000e220000002500 */
[----:B------:R-:W0:Y:S01]  /*0020*/  LDCU UR4, c[0x0][0x360] ;  /* 0x00006c00ff0477ac */ /* 0x000e220008000800 */
[----:B------:R-:W0:Y:S01]  /*0030*/  S2R R3, SR_TID.X ;  /* 0x0000000000037919 */ /* 0x000e220000002100 */
[----:B------:R-:W1:Y:S01]  /*0040*/  LDCU.64 UR6, c[0x0][0x3a0] ;  /* 0x00007400ff0677ac */ /* 0x000e620008000a00 */
[----:B0-----:R-:W-:-:S05]  /*0050*/  IMAD R0, R0, UR4, R3 ;  /* 0x0000000400007c24 */ /* 0x001fca000f8e0203 */
[----:B-1----:R-:W-:-:S04]  /*0060*/  ISETP.GE.U32.AND P0, PT, R0, UR6, PT ;  /* 0x0000000600007c0c */ /* 0x002fc8000bf06070 */
[----:B------:R-:W-:-:S13]  /*0070*/  ISETP.GE.AND.EX P0, PT, RZ, UR7, PT, P0 ;  /* 0x00000007ff007c0c */ /* 0x000fda000bf06300 */
[----:B------:R-:W-:Y:S05]  /*0080*/  @P0 EXIT ;  /* 0x000000000000094d */ /* 0x000fea0003800000 */
[----:B------:R-:W0:Y:S01]  /*0090*/  LDC.64 R8, c[0x0][0x390] ;  /* 0x0000e400ff087b82 */ /* 0x000e220000000a00 */
[----:B------:R-:W1:Y:S01]  /*00a0*/  LDCU UR5, c[0x0][0x3b4] ;  /* 0x00007680ff0577ac */ /* 0x000e620008000800 */
[----:B------:R-:W-:Y:S01]  /*00b0*/  BSSY.RECONVERGENT B0, `(.L_x_286) ;  /* 0x0000033000007945 */ /* 0x000fe20003800200 */
[----:B------:R-:W2:Y:S05]  /*00c0*/  LDCU.64 UR6, c[0x0][0x358] ;  /* 0x00006b00ff0677ac */ /* 0x000eaa0008000a00 */
[----:B------:R-:W0:Y:S01]  /*00d0*/  LDC.64 R12, c[0x0][0x398] ;  /* 0x0000e600ff0c7b82 */ /* 0x000e220000000a00 */
[----:B------:R-:W3:Y:S01]  /*00e0*/  LDCU.128 UR8, c[0x0][0x380] ;  /* 0x00007000ff0877ac */ /* 0x000ee20008000c00 */
[----:B-1----:R-:W-:-:S02]  /*00f0*/  USHF.R.S32.HI UR4, URZ, 0x1f, UR5 ;  /* 0x0000001fff047899 */ /* 0x002fc40008011405 */
[----:B------:R-:W-:-:S04]  /*0100*/  IMAD.WIDE.U32 R2, R0, UR5, RZ ;  /* 0x0000000500027c25 */ /* 0x000fc8000f8e00ff */
[----:B------:R-:W-:-:S04]  /*0110*/  IMAD R7, R0, UR4, RZ ;  /* 0x0000000400077c24 */ /* 0x000fc8000f8e02ff */
[----:B------:R-:W-:Y:S01]  /*0120*/  IMAD.IADD R7, R3, 0x1, R7 ;  /* 0x0000000103077824 */ /* 0x000fe200078e0207 */
[----:B0-----:R-:W-:-:S04]  /*0130*/  IADD3 R5, P1, PT, R12, R8, RZ ;  /* 0x000000080c057210 */ /* 0x001fc80007f3e0ff */
[----:B------:R-:W-:Y:S01]  /*0140*/  ISETP.LT.U32.AND P0, PT, R5, R2, PT ;  /* 0x000000020500720c */ /* 0x000fe20003f01070 */
[----:B------:R-:W-:-:S05]  /*0150*/  IMAD.X R6, R13, 0x1, R9, P1 ;  /* 0x000000010d067824 */ /* 0x000fca00008e0609 */
[----:B------:R-:W-:-:S04]  /*0160*/  ISETP.LT.AND.EX P0, PT, R6, R7, PT, P0 ;  /* 0x000000070600720c */ /* 0x000fc80003f01300 */
[----:B------:R-:W-:Y:S02]  /*0170*/  SEL R3, R5, R2, P0 ;  /* 0x0000000205037207 */ /* 0x000fe40000000000 */
[----:B------:R-:W-:Y:S02]  /*0180*/  SEL R2, R6, R7, P0 ;  /* 0x0000000706027207 */ /* 0x000fe40000000000 */
[C---:B------:R-:W-:Y:S02]  /*0190*/  IADD3 R4, P2, PT, R3.reuse, -R12, RZ ;  /* 0x8000000c03047210 */ /* 0x040fe40007f5e0ff */
[----:B------:R-:W-:Y:S02]  /*01a0*/  ISETP.LT.U32.AND P1, PT, R3, R8, PT ;  /* 0x000000080300720c */ /* 0x000fe40003f21070 */
[----:B------:R-:W-:Y:S01]  /*01b0*/  ISETP.GT.U32.AND P0, PT, R4, RZ, PT ;  /* 0x000000ff0400720c */ /* 0x000fe20003f04070 */
[C---:B------:R-:W-:Y:S01]  /*01c0*/  IMAD.X R5, R2.reuse, 0x1, ~R13, P2 ;  /* 0x0000000102057824 */ /* 0x040fe200010e0e0d */
[----:B------:R-:W-:-:S04]  /*01d0*/  ISETP.LT.AND.EX P1, PT, R2, R9, PT, P1 ;  /* 0x000000090200720c */ /* 0x000fc80003f21310 */
[----:B------:R-:W-:Y:S02]  /*01e0*/  ISETP.GT.AND.EX P0, PT, R5, RZ, PT, P0 ;  /* 0x000000ff0500720c */ /* 0x000fe40003f04300 */
[----:B------:R-:W-:Y:S02]  /*01f0*/  SEL R17, R3, R8, P1 ;  /* 0x0000000803117207 */ /* 0x000fe40000800000 */
[----:B------:R-:W-:Y:S02]  /*0200*/  SEL R4, R4, RZ, P0 ;  /* 0x000000ff04047207 */ /* 0x000fe40000000000 */
[----:B------:R-:W-:Y:S02]  /*0210*/  SEL R5, R5, RZ, P0 ;  /* 0x000000ff05057207 */ /* 0x000fe40000000000 */
[----:B------:R-:W-:Y:S02]  /*0220*/  SEL R16, R2, R9, P1 ;  /* 0x0000000902107207 */ /* 0x000fe40000800000 */
[----:B------:R-:W-:-:S04]  /*0230*/  ISETP.GE.U32.AND P0, PT, R4, R17, PT ;  /* 0x000000110400720c */ /* 0x000fc80003f06070 */
[----:B------:R-:W-:-:S13]  /*0240*/  ISETP.GE.AND.EX P0, PT, R5, R16, PT, P0 ;  /* 0x000000100500720c */ /* 0x000fda0003f06300 */
[----:B--23--:R-:W-:Y:S05]  /*0250*/  @P0 BRA `(.L_x_287) ;  /* 0x0000000000600947 */ /* 0x00cfea0003800000 */
.L_x_288:
[----:B------:R-:W-:-:S05]  /*0260*/  IADD3 R14, P0, PT, R4, R17, RZ ;  /* 0x00000011040e7210 */ /* 0x000fca0007f1e0ff */
[----:B------:R-:W-:-:S05]  /*0270*/  IMAD.X R15, R5, 0x1, R16, P0 ;  /* 0x00000001050f7824 */ /* 0x000fca00000e0610 */
[--C-:B------:R-:W-:Y:S02]  /*0280*/  SHF.R.U64 R14, R14, 0x1, R15.reuse ;  /* 0x000000010e0e7819 */ /* 0x100fe4000000120f */
[----:B------:R-:W-:Y:S02]  /*0290*/  SHF.R.U32.HI R15, RZ, 0x1, R15 ;  /* 0x00000001ff0f7819 */ /* 0x000fe4000001160f */
[----:B------:R-:W-:Y:S02]  /*02a0*/  LOP3.LUT R6, RZ, R14, RZ, 0x33, !PT ;  /* 0x0000000eff067212 */ /* 0x000fe400078e33ff */
[----:B------:R-:W-:Y:S02]  /*02b0*/  LOP3.LUT R7, RZ, R15, RZ, 0x33, !PT ;  /* 0x0000000fff077212 */ /* 0x000fe400078e33ff */
[----:B------:R-:W-:Y:S02]  /*02c0*/  IADD3 R9, P1, PT, R6, R3, RZ ;  /* 0x0000000306097210 */ /* 0x000fe40007f3e0ff */
[----:B------:R-:W-:-:S03]  /*02d0*/  LEA R6, P0, R14, UR8, 0x2 ;  /* 0x000000080e067c11 */ /* 0x000fc6000f8010ff */
[----:B------:R-:W-:Y:S01]  /*02e0*/  IMAD.X R10, R7, 0x1, R2, P1 ;  /* 0x00000001070a7824 */ /* 0x000fe200008e0602 */
[C---:B------:R-:W-:Y:S02]  /*02f0*/  LEA R8, P1, R9.reuse, UR10, 0x2 ;  /* 0x0000000a09087c11 */ /* 0x040fe4000f8210ff */
[----:B------:R-:W-:Y:S02]  /*0300*/  LEA.HI.X R7, R14, UR9, R15, 0x2, P0 ;  /* 0x000000090e077c11 */ /* 0x000fe400080f140f */
[----:B------:R-:W-:-:S03]  /*0310*/  LEA.HI.X R9, R9, UR11, R10, 0x2, P1 ;  /* 0x0000000b09097c11 */ /* 0x000fc600088f140a */
[----:B------:R-:W2:Y:S04]  /*0320*/  LDG.E R6, desc[UR6][R6.64] ;  /* 0x0000000606067981 */ /* 0x000ea8000c1e1900 */
[----:B------:R-:W2:Y:S01]  /*0330*/  LDG.E R9, desc[UR6][R8.64] ;  /* 0x0000000608097981 */ /* 0x000ea2000c1e1900 */
[----:B------:R-:W-:-:S05]  /*0340*/  IADD3 R11, P1, PT, R14, 0x1, RZ ;  /* 0x000000010e0b7810 */ /* 0x000fca0007f3e0ff */
[----:B------:R-:W-:Y:S01]  /*0350*/  IMAD.X R10, RZ, RZ, R15, P1 ;  /* 0x000000ffff0a7224 */ /* 0x000fe200008e060f */
[----:B--2---:R-:W-:-:S04]  /*0360*/  ISETP.GE.AND P0, PT, R9, R6, PT ;  /* 0x000000060900720c */ /* 0x004fc80003f06270 */
[----:B------:R-:W-:Y:S02]  /*0370*/  SEL R4, R4, R11, !P0 ;  /* 0x0000000b04047207 */ /* 0x000fe40004000000 */
[----:B------:R-:W-:Y:S02]  /*0380*/  SEL R17, R14, R17, !P0 ;  /* 0x000000110e117207 */ /* 0x000fe40004000000 */
[----:B------:R-:W-:Y:S02]  /*0390*/  SEL R5, R5, R10, !P0 ;  /* 0x0000000a05057207 */ /* 0x000fe40004000000 */
[----:B------:R-:W-:Y:S02]  /*03a0*/  SEL R16, R15, R16, !P0 ;  /* 0x000000100f107207 */ /* 0x000fe40004000000 */
[----:B------:R-:W-:-:S04]  /*03b0*/  ISETP.GE.U32.AND P0, PT, R4, R17, PT ;  /* 0x000000110400720c */ /* 0x000fc80003f06070 */
[----:B------:R-:W-:-:S13]  /*03c0*/  ISETP.GE.AND.EX P0, PT, R5, R16, PT, P0 ;  /* 0x000000100500720c */ /* 0x000fda0003f06300 */
[----:B------:R-:W-:Y:S05]  /*03d0*/  @!P0 BRA `(.L_x_288) ;  /* 0xfffffffc00a08947 */ /* 0x000fea000383ffff */
.L_x_287:
[----:B------:R-:W-:Y:S05]  /*03e0*/  BSYNC.RECONVERGENT B0 ;  /* 0x0000000000007941 */ /* 0x000fea0003800200 */
.L_x_286:
[----:B------:R-:W-:Y:S01]  /*03f0*/  IADD3 R7, P1, PT, -R4, R3, RZ ;  /* 0x0000000304077210 */ /* 0x000fe20007f3e1ff */
[----:B------:R-:W0:Y:S01]  /*0400*/  LDCU.64 UR10, c[0x0][0x380] ;  /* 0x00007000ff0a77ac */ /* 0x000e220008000a00 */
[----:B------:R-:W-:Y:S01]  /*0410*/  BSSY.RECONVERGENT B1, `(.L_x_289) ;  /* 0x000011b000017945 */ /* 0x000fe20003800200 */
[----:B------:R-:W-:Y:S01]  /*0420*/  IMAD.MOV.U32 R8, RZ, RZ, RZ ;  /* 0x000000ffff087224 */ /* 0x000fe200078e00ff */
[----:B------:R-:W-:Y:S01]  /*0430*/  ISETP.GE.U32.AND P0, PT, R7, R12, PT ;  /* 0x0000000c0700720c */ /* 0x000fe20003f06070 */
[----:B------:R-:W-:Y:S01]  /*0440*/  IMAD.X R6, R2, 0x1, ~R5, P1 ;  /* 0x0000000102067824 */ /* 0x000fe200008e0e05 */
[----:B------:R-:W-:-:S04]  /*0450*/  UMOV UR4, URZ ;  /* 0x000000ff00047c82 */ /* 0x000fc80008000000 */
[----:B------:R-:W-:-:S13]  /*0460*/  ISETP.GE.AND.EX P0, PT, R6, R13, PT, P0 ;  /* 0x0000000d0600720c */ /* 0x000fda0003f06300 */
[----:B0-----:R-:W-:Y:S05]  /*0470*/  @P0 BRA `(.L_x_290) ;  /* 0x0000001000500947 */ /* 0x001fea0003800000 */
[----:B------:R-:W0:Y:S02]  /*0480*/  LDC.64 R14, c[0x0][0x388] ;  /* 0x0000e200ff0e7b82 */ /* 0x000e240000000a00 */
[----:B0-----:R-:W-:-:S04]  /*0490*/  LEA R16, P0, R7, R14, 0x2 ;  /* 0x0000000e07107211 */ /* 0x001fc800078010ff */
[----:B------:R-:W-:-:S05]  /*04a0*/  LEA.HI.X R17, R7, R15, R6, 0x2, P0 ;  /* 0x0000000f07117211 */ /* 0x000fca00000f1406 */
[----:B------:R0:W5:Y:S01]  /*04b0*/  LDG.E R8, desc[UR6][R16.64] ;  /* 0x0000000610087981 */ /* 0x000162000c1e1900 */
[----:B------:R-:W-:Y:S01]  /*04c0*/  ISETP.GE.U32.AND P0, PT, R4, 0x1, PT ;  /* 0x000000010400780c */ /* 0x000fe20003f06070 */
[----:B------:R-:W-:Y:S01]  /*04d0*/  BSSY.RECONVERGENT B0, `(.L_x_291) ;  /* 0x0000050000007945 */ /* 0x000fe20003800200 */
[----:B------:R-:W-:Y:S01]  /*04e0*/  IMAD.MOV.U32 R9, RZ, RZ, RZ ;  /* 0x000000ffff097224 */ /* 0x000fe200078e00ff */
[----:B------:R-:W-:Y:S02]  /*04f0*/  CS2R R10, SRZ ;  /* 0x00000000000a7805 */ /* 0x000fe4000001ff00 */
[----:B------:R-:W-:Y:S01]  /*0500*/  ISETP.GE.AND.EX P0, PT, R5, RZ, PT, P0 ;  /* 0x000000ff0500720c */ /* 0x000fe20003f06300 */
[----:B------:R-:W-:-:S12]  /*0510*/  IMAD.MOV.U32 R22, RZ, RZ, RZ ;  /* 0x000000ffff167224 */ /* 0x000fd800078e00ff */
[----:B0-----:R-:W-:Y:S05]  /*0520*/  @!P0 BRA `(.L_x_292) ;  /* 0x0000000400288947 */ /* 0x001fea0003800000 */
[----:B------:R-:W0:Y:S01]  /*0530*/  LDC.64 R18, c[0x0][0x380] ;  /* 0x0000e000ff127b82 */ /* 0x000e220000000a00 */
[----:B------:R-:W-:Y:S02]  /*0540*/  IMAD R9, R5, 0x1ff, RZ ;  /* 0x000001ff05097824 */ /* 0x000fe400078e02ff */
[----:B------:R-:W-:-:S04]  /*0550*/  IMAD.WIDE.U32 R10, R4, 0x1ff, RZ ;  /* 0x000001ff040a7825 */ /* 0x000fc800078e00ff */
[----:B------:R-:W-:-:S05]  /*0560*/  IMAD.IADD R11, R11, 0x1, R9 ;  /* 0x000000010b0b7824 */ /* 0x000fca00078e0209 */
[--C-:B------:R-:W-:Y:S02]  /*0570*/  SHF.R.U64 R9, R10, 0x9, R11.reuse ;  /* 0x000000090a097819 */ /* 0x100fe4000000120b */
[----:B------:R-:W-:Y:S02]  /*0580*/  SHF.R.U32.HI R22, RZ, 0x9, R11 ;  /* 0x00000009ff167819 */ /* 0x000fe4000001160b */
[----:B0-----:R-:W-:-:S04]  /*0590*/  LEA R20, P0, R9, R18, 0x2 ;  /* 0x0000001209147211 */ /* 0x001fc800078010ff */
[----:B------:R-:W-:-:S06]  /*05a0*/  LEA.HI.X R21, R9, R19, R22, 0x2, P0 ;  /* 0x0000001309157211 */ /* 0x000fcc00000f1416 */
[----:B------:R-:W2:Y:S01]  /*05b0*/  LDG.E R21, desc[UR6][R20.64] ;  /* 0x0000000614157981 */ /* 0x000ea2000c1e1900 */
[----:B------:R-:W-:Y:S01]  /*05c0*/  IADD3 R10, P1, PT, R9, 0x1, RZ ;  /* 0x00000001090a7810 */ /* 0x000fe20007f3e0ff */
[----:B------:R-:W-:Y:S04]  /*05d0*/  BSSY.RECONVERGENT B2, `(.L_x_293) ;  /* 0x0000019000027945 */ /* 0x000fe80003800200 */
[----:B------:R-:W-:Y:S01]  /*05e0*/  IMAD.X R11, RZ, RZ, R22, P1 ;  /* 0x000000ffff0b7224 */ /* 0x000fe200008e0616 */
[----:B--2--5:R-:W-:-:S04]  /*05f0*/  ISETP.GE.AND P0, PT, R21, R8, PT ;  /* 0x000000081500720c */ /* 0x024fc80003f06270 */
[----:B------:R-:W-:Y:S02]  /*0600*/  SEL R9, R4, R9, !P0 ;  /* 0x0000000904097207 */ /* 0x000fe40004000000 */
[----:B------:R-:W-:Y:S02]  /*0610*/  SEL R10, R10, RZ, !P0 ;  /* 0x000000ff0a0a7207 */ /* 0x000fe40004000000 */
[----:B------:R-:W-:Y:S02]  /*0620*/  SEL R22, R5, R22, !P0 ;  /* 0x0000001605167207 */ /* 0x000fe40004000000 */
[----:B------:R-:W-:Y:S02]  /*0630*/  SEL R11, R11, RZ, !P0 ;  /* 0x000000ff0b0b7207 */ /* 0x000fe40004000000 */
[----:B------:R-:W-:-:S04]  /*0640*/  ISETP.GE.U32.AND P0, PT, R10, R9, PT ;  /* 0x000000090a00720c */ /* 0x000fc80003f06070 */
[----:B------:R-:W-:-:S13]  /*0650*/  ISETP.GE.U32.AND.EX P0, PT, R11, R22, PT, P0 ;  /* 0x000000160b00720c */ /* 0x000fda0003f06100 */
[----:B------:R-:W-:Y:S05]  /*0660*/  @P0 BRA `(.L_x_294) ;  /* 0x00000000003c0947 */ /* 0x000fea0003800000 */
[----:B------:R-:W-:Y:S02]  /*0670*/  IMAD R25, R22, 0x7f, RZ ;  /* 0x0000007f16197824 */ /* 0x000fe400078e02ff */
[----:B------:R-:W-:-:S04]  /*0680*/  IMAD.WIDE.U32 R20, R9, 0x7f, R10 ;  /* 0x0000007f09147825 */ /* 0x000fc800078e000a */
[----:B------:R-:W-:-:S05]  /*0690*/  IMAD.IADD R25, R21, 0x1, R25 ;  /* 0x0000000115197824 */ /* 0x000fca00078e0219 */
[--C-:B------:R-:W-:Y:S02]  /*06a0*/  SHF.R.U64 R26, R20, 0x7, R25.reuse ;  /* 0x00000007141a7819 */ /* 0x100fe40000001219 */
[----:B------:R-:W-:Y:S02]  /*06b0*/  SHF.R.U32.HI R25, RZ, 0x7, R25 ;  /* 0x00000007ff197819 */ /* 0x000fe40000011619 */
[----:B------:R-:W-:-:S04]  /*06c0*/  LEA R20, P0, R26, R18, 0x2 ;  /* 0x000000121a147211 */ /* 0x000fc800078010ff */
[----:B------:R-:W-:-:S06]  /*06d0*/  LEA.HI.X R21, R26, R19, R25, 0x2, P0 ;  /* 0x000000131a157211 */ /* 0x000fcc00000f1419 */
[----:B------:R-:W2:Y:S01]  /*06e0*/  LDG.E R21, desc[UR6][R20.64] ;  /* 0x0000000614157981 */ /* 0x000ea2000c1e1900 */
[----:B------:R-:W-:-:S05]  /*06f0*/  IADD3 R23, P1, PT, R26, 0x1, RZ ;  /* 0x000000011a177810 */ /* 0x000fca0007f3e0ff */
[----:B------:R-:W-:Y:S01]  /*0700*/  IMAD.X R24, RZ, RZ, R25, P1 ;  /* 0x000000ffff187224 */ /* 0x000fe200008e0619 */
[----:B--2---:R-:W-:-:S04]  /*0710*/  ISETP.GE.AND P0, PT, R21, R8, PT ;  /* 0x000000081500720c */ /* 0x004fc80003f06270 */
[----:B------:R-:W-:Y:S02]  /*0720*/  SEL R9, R9, R26, !P0 ;  /* 0x0000001a09097207 */ /* 0x000fe40004000000 */
[----:B------:R-:W-:Y:S02]  /*0730*/  SEL R10, R23, R10, !P0 ;  /* 0x0000000a170a7207 */ /* 0x000fe40004000000 */
[----:B------:R-:W-:Y:S02]  /*0740*/  SEL R22, R22, R25, !P0 ;  /* 0x0000001916167207 */ /* 0x000fe40004000000 */
[----:B------:R-:W-:-:S07]  /*0750*/  SEL R11, R24, R11, !P0 ;  /* 0x0000000b180b7207 */ /* 0x000fce0004000000 */
.L_x_294:
[----:B------:R-:W-:Y:S05]  /*0760*/  BSYNC.RECONVERGENT B2 ;  /* 0x0000000000027941 */ /* 0x000fea0003800200 */
.L_x_293:
[----:B------:R-:W-:Y:S01]  /*0770*/  ISETP.GE.U32.AND P0, PT, R10, R9, PT ;  /* 0x000000090a00720c */ /* 0x000fe20003f06070 */
[----:B------:R-:W-:Y:S03]  /*0780*/  BSSY.RECONVERGENT B2, `(.L_x_295) ;  /* 0x0000012000027945 */ /* 0x000fe60003800200 */
        /* <DEDUP_REMOVED lines=17> */
.L_x_296:
[----:B------:R-:W-:Y:S05]  /*08a0*/  BSYNC.RECONVERGENT B2 ;  /* 0x0000000000027941 */ /* 0x000fea0003800200 */
.L_x_295:
        /* <DEDUP_REMOVED lines=18> */
.L_x_292:
[----:B------:R-:W-:Y:S05]  /*09d0*/  BSYNC.RECONVERGENT B0 ;  /* 0x0000000000007941 */ /* 0x000fea0003800200 */
.L_x_291:
[----:B------:R-:W-:Y:S01]  /*09e0*/  ISETP.GE.U32.AND P0, PT, R7, 0x1, PT ;  /* 0x000000010700780c */ /* 0x000fe20003f06070 */
[----:B------:R-:W-:Y:S01]  /*09f0*/  BSSY.RECONVERGENT B0, `(.L_x_297) ;  /* 0x000001a000007945 */ /* 0x000fe20003800200 */
[----:B------:R-:W-:Y:S02]  /*0a00*/  ISETP.GE.U32.AND P1, PT, R10, R9, PT ;  /* 0x000000090a00720c */ /* 0x000fe40003f26070 */
[----:B------:R-:W-:Y:S02]  /*0a10*/  ISETP.GE.AND.EX P0, PT, R6, RZ, PT, P0 ;  /* 0x000000ff0600720c */ /* 0x000fe40003f06300 */
[----:B------:R-:W-:-:S11]  /*0a20*/  ISETP.GE.U32.AND.EX P1, PT, R11, R22, PT, P1 ;  /* 0x000000160b00720c */ /* 0x000fd60003f26110 */
[----:B------:R-:W-:Y:S02]  /*0a30*/  @P0 IMAD R21, R6, 0x1ff, RZ ;  /* 0x000001ff06150824 */ /* 0x000fe400078e02ff */
[----:B------:R-:W-:-:S04]  /*0a40*/  @P0 IMAD.WIDE.U32 R18, R7, 0x1ff, RZ ;  /* 0x000001ff07120825 */ /* 0x000fc800078e00ff */
[----:B------:R-:W-:-:S05]  /*0a50*/  @P0 IMAD.IADD R21, R19, 0x1, R21 ;  /* 0x0000000113150824 */ /* 0x000fca00078e0215 */
[----:B------:R-:W-:Y:S01]  /*0a60*/  @P0 SHF.R.U64 R24, R18, 0x9, R21 ;  /* 0x0000000912180819 */ /* 0x000fe20000001215 */
[----:B------:R-:W-:Y:S06]  /*0a70*/  @P1 BRA `(.L_x_298) ;  /* 0x0000000000441947 */ /* 0x000fec0003800000 */
.L_x_299:
[----:B------:R-:W-:-:S05]  /*0a80*/  IADD3 R26, P1, PT, R9, R10, RZ ;  /* 0x0000000a091a7210 */ /* 0x000fca0007f3e0ff */
[----:B------:R-:W-:-:S05]  /*0a90*/  IMAD.X R25, R22, 0x1, R11, P1 ;  /* 0x0000000116197824 */ /* 0x000fca00008e060b */
[--C-:B------:R-:W-:Y:S02]  /*0aa0*/  SHF.R.S64 R26, R26, 0x1, R25.reuse ;  /* 0x000000011a1a7819 */ /* 0x100fe40000001019 */
[----:B------:R-:W-:Y:S02]  /*0ab0*/  SHF.R.S32.HI R25, RZ, 0x1, R25 ;  /* 0x00000001ff197819 */ /* 0x000fe40000011419 */
[----:B------:R-:W-:-:S04]  /*0ac0*/  LEA R18, P1, R26, UR10, 0x2 ;  /* 0x0000000a1a127c11 */ /* 0x000fc8000f8210ff */
[----:B------:R-:W-:-:S06]  /*0ad0*/  LEA.HI.X R19, R26, UR11, R25, 0x2, P1 ;  /* 0x0000000b1a137c11 */ /* 0x000fcc00088f1419 */
[----:B------:R-:W2:Y:S01]  /*0ae0*/  LDG.E R19, desc[UR6][R18.64] ;  /* 0x0000000612137981 */ /* 0x000ea2000c1e1900 */
[----:B------:R-:W-:-:S05]  /*0af0*/  IADD3 R23, P2, PT, R26, 0x1, RZ ;  /* 0x000000011a177810 */ /* 0x000fca0007f5e0ff */
[----:B------:R-:W-:Y:S01]  /*0b00*/  IMAD.X R20, RZ, RZ, R25, P2 ;  /* 0x000000ffff147224 */ /* 0x000fe200010e0619 */
[----:B--2--5:R-:W-:-:S04]  /*0b10*/  ISETP.GE.AND P1, PT, R19, R8, PT ;  /* 0x000000081300720c */ /* 0x024fc80003f26270 */
[----:B------:R-:W-:Y:S02]  /*0b20*/  SEL R9, R9, R26, !P1 ;  /* 0x0000001a09097207 */ /* 0x000fe40004800000 */
[----:B------:R-:W-:Y:S02]  /*0b30*/  SEL R10, R23, R10, !P1 ;  /* 0x0000000a170a7207 */ /* 0x000fe40004800000 */
[----:B------:R-:W-:Y:S02]  /*0b40*/  SEL R22, R22, R25, !P1 ;  /* 0x0000001916167207 */ /* 0x000fe40004800000 */
[----:B------:R-:W-:Y:S02]  /*0b50*/  SEL R11, R20, R11, !P1 ;  /* 0x0000000b140b7207 */ /* 0x000fe40004800000 */
[----:B------:R-:W-:-:S04]  /*0b60*/  ISETP.GE.U32.AND P1, PT, R10, R9, PT ;  /* 0x000000090a00720c */ /* 0x000fc80003f26070 */
[----:B------:R-:W-:-:S13]  /*0b70*/  ISETP.GE.AND.EX P1, PT, R11, R22, PT, P1 ;  /* 0x000000160b00720c */ /* 0x000fda0003f26310 */
[----:B------:R-:W-:Y:S05]  /*0b80*/  @!P1 BRA `(.L_x_299) ;  /* 0xfffffffc00bc9947 */ /* 0x000fea000383ffff */
.L_x_298:
[----:B------:R-:W-:Y:S05]  /*0b90*/  BSYNC.RECONVERGENT B0 ;  /* 0x0000000000007941 */ /* 0x000fea0003800200 */
.L_x_297:
[----:B------:R-:W-:Y:S02]  /*0ba0*/  @P0 SHF.R.U32.HI R25, RZ, 0x9, R21 ;  /* 0x00000009ff190819 */ /* 0x000fe40000011615 */
[----:B------:R-:W-:-:S04]  /*0bb0*/  @P0 LEA R18, P1, R24, R14, 0x2 ;  /* 0x0000000e18120211 */ /* 0x000fc800078210ff */
[----:B------:R-:W-:-:S06]  /*0bc0*/  @P0 LEA.HI.X R19, R24, R15, R25, 0x2, P1 ;  /* 0x0000000f18130211 */ /* 0x000fcc00008f1419 */
[----:B------:R-:W2:Y:S01]  /*0bd0*/  @P0 LDG.E R19, desc[UR6][R18.64] ;  /* 0x0000000612130981 */ /* 0x000ea2000c1e1900 */
[----:B------:R-:W-:Y:S01]  /*0be0*/  @P0 IADD3 R21, P2, PT, R24, 0x1, RZ ;  /* 0x0000000118150810 */ /* 0x000fe20007f5e0ff */
[----:B------:R-:W-:Y:S01]  /*0bf0*/  IMAD.MOV.U32 R20, RZ, RZ, RZ ;  /* 0x000000ffff147224 */ /* 0x000fe200078e00ff */
[----:B------:R-:W-:Y:S01]  /*0c00*/  BSSY.RECONVERGENT B0, `(.L_x_300) ;  /* 0x000001c000007945 */ /* 0x000fe20003800200 */
[----:B------:R-:W-:Y:S02]  /*0c10*/  IMAD.MOV.U32 R9, RZ, RZ, R7 ;  /* 0x000000ffff097224 */ /* 0x000fe400078e0007 */
[----:B------:R-:W-:Y:S02]  /*0c20*/  @P0 IMAD.X R23, RZ, RZ, R25, P2 ;  /* 0x000000ffff170224 */ /* 0x000fe400010e0619 */
[----:B------:R-:W-:Y:S01]  /*0c30*/  IMAD.MOV.U32 R22, RZ, RZ, R6 ;  /* 0x000000ffff167224 */ /* 0x000fe200078e0006 */
[----:B--2--5:R-:W-:-:S04]  /*0c40*/  @P0 ISETP.GE.AND P1, PT, R19, R8, PT ;  /* 0x000000081300020c */ /* 0x024fc80003f26270 */
[----:B------:R-:W-:Y:S01]  /*0c50*/  @P0 SEL R20, R21, RZ, !P1 ;  /* 0x000000ff15140207 */ /* 0x000fe20004800000 */
[----:B------:R-:W-:Y:S01]  /*0c60*/  IMAD.MOV.U32 R21, RZ, RZ, RZ ;  /* 0x000000ffff157224 */ /* 0x000fe200078e00ff */
[----:B------:R-:W-:Y:S02]  /*0c70*/  @P0 SEL R9, R7, R24, !P1 ;  /* 0x0000001807090207 */ /* 0x000fe40004800000 */
[----:B------:R-:W-:Y:S02]  /*0c80*/  @P0 SEL R22, R6, R25, !P1 ;  /* 0x0000001906160207 */ /* 0x000fe40004800000 */
[----:B------:R-:W-:Y:S02]  /*0c90*/  @P0 SEL R21, R23, RZ, !P1 ;  /* 0x000000ff17150207 */ /* 0x000fe40004800000 */
[----:B------:R-:W-:-:S04]  /*0ca0*/  ISETP.GE.U32.AND P0, PT, R20, R9, PT ;  /* 0x000000091400720c */ /* 0x000fc80003f06070 */
[----:B------:R-:W-:-:S13]  /*0cb0*/  ISETP.GE.AND.EX P0, PT, R21, R22, PT, P0 ;  /* 0x000000161500720c */ /* 0x000fda0003f06300 */
        /* <DEDUP_REMOVED lines=16> */
.L_x_301:
[----:B------:R-:W-:Y:S05]  /*0dc0*/  BSYNC.RECONVERGENT B0 ;  /* 0x0000000000007941 */ /* 0x000fea0003800200 */
.L_x_300:
[----:B------:R-:W-:Y:S01]  /*0dd0*/  ISETP.GE.U32.AND P0, PT, R20, R9, PT ;  /* 0x000000091400720c */ /* 0x000fe20003f06070 */
[----:B------:R-:W-:Y:S03]  /*0de0*/  BSSY.RECONVERGENT B0, `(.L_x_302) ;  /* 0x0000014000007945 */ /* 0x000fe60003800200 */
[----:B------:R-:W-:-:S13]  /*0df0*/  ISETP.GE.AND.EX P0, PT, R21, R22, PT, P0 ;  /* 0x000000161500720c */ /* 0x000fda0003f06300 */
[----:B------:R-:W-:Y:S05]  /*0e00*/  @P0 BRA `(.L_x_303) ;  /* 0x0000000000440947 */ /* 0x000fea0003800000 */
[----:B------:R-:W-:Y:S02]  /*0e10*/  IMAD.MOV.U32 R18, RZ, RZ, R20 ;  /* 0x000000ffff127224 */ /* 0x000fe400078e0014 */
[----:B------:R-:W-:Y:S02]  /*0e20*/  IMAD.MOV.U32 R19, RZ, RZ, R21 ;  /* 0x000000ffff137224 */ /* 0x000fe400078e0015 */
        /* <DEDUP_REMOVED lines=15> */
.L_x_303:
[----:B------:R-:W-:Y:S05]  /*0f20*/  BSYNC.RECONVERGENT B0 ;  /* 0x0000000000007941 */ /* 0x000fea0003800200 */
.L_x_302:
        /* <DEDUP_REMOVED lines=21> */
.L_x_305:
[----:B------:R-:W-:Y:S05]  /*1080*/  BSYNC.RECONVERGENT B0 ;  /* 0x0000000000007941 */ /* 0x000fea0003800200 */
.L_x_304:
[----:B------:R-:W-:Y:S01]  /*1090*/  ISETP.GE.U32.AND P0, PT, R20, R9, PT ;  /* 0x000000091400720c */ /* 0x000fe20003f06070 */
[----:B------:R-:W-:Y:S03]  /*10a0*/  BSSY.RECONVERGENT B0, `(.L_x_306) ;  /* 0x0000014000007945 */ /* 0x000fe60003800200 */
[----:B------:R-:W-:-:S13]  /*10b0*/  ISETP.GE.AND.EX P0, PT, R21, R22, PT, P0 ;  /* 0x000000161500720c */ /* 0x000fda0003f06300 */
[----:B------:R-:W-:Y:S05]  /*10c0*/  @P0 BRA `(.L_x_307) ;  /* 0x0000000000440947 */ /* 0x000fea0003800000 */
.L_x_308:
[----:B------:R-:W-:-:S05]  /*10d0*/  IADD3 R26, P0, PT, R20, R9, RZ ;  /* 0x00000009141a7210 */ /* 0x000fca0007f1e0ff */
[----:B------:R-:W-:-:S05]  /*10e0*/  IMAD.X R25, R21, 0x1, R22, P0 ;  /* 0x0000000115197824 */ /* 0x000fca00000e0616 */
[--C-:B------:R-:W-:Y:S02]  /*10f0*/  SHF.R.S64 R26, R26, 0x1, R25.reuse ;  /* 0x000000011a1a7819 */ /* 0x100fe40000001019 */
[----:B------:R-:W-:Y:S02]  /*1100*/  SHF.R.S32.HI R25, RZ, 0x1, R25 ;  /* 0x00000001ff197819 */ /* 0x000fe40000011419 */
        /* <DEDUP_REMOVED lines=13> */
.L_x_307:
[----:B------:R-:W-:Y:S05]  /*11e0*/  BSYNC.RECONVERGENT B0 ;  /* 0x0000000000007941 */ /* 0x000fea0003800200 */
.L_x_306:
[----:B------:R-:W-:Y:S01]  /*11f0*/  IADD3 R19, P0, PT, -R20, R7, RZ ;  /* 0x0000000714137210 */ /* 0x000fe20007f1e1ff */
[----:B------:R-:W-:Y:S03]  /*1200*/  BSSY.RECONVERGENT B0, `(.L_x_309) ;  /* 0x000002a000007945 */ /* 0x000fe60003800200 */
[----:B------:R-:W-:Y:S01]  /*1210*/  IADD3 R18, P1, P2, R19, R4, -R10 ;  /* 0x0000000413127210 */ /* 0x000fe20007a3e80a */
[----:B------:R-:W-:-:S05]  /*1220*/  IMAD.X R22, R6, 0x1, ~R21, P0 ;  /* 0x0000000106167824 */ /* 0x000fca00000e0e15 */
[----:B------:R-:W-:-:S04]  /*1230*/  IADD3.X R9, PT, PT, R22, R5, ~R11, P1, P2 ;  /* 0x0000000516097210 */ /* 0x000fc80000fe4c0b */
[--C-:B------:R-:W-:Y:S02]  /*1240*/  SHF.R.S64 R4, R18, 0x1, R9.reuse ;  /* 0x0000000112047819 */ /* 0x100fe40000001009 */
[----:B------:R-:W-:Y:S02]  /*1250*/  SHF.R.S32.HI R5, RZ, 0x1, R9 ;  /* 0x00000001ff057819 */ /* 0x000fe40000011409 */
[----:B------:R-:W-:-:S04]  /*1260*/  ISETP.GT.U32.AND P0, PT, R4, R19, PT ;  /* 0x000000130400720c */ /* 0x000fc80003f04070 */
[----:B------:R-:W-:-:S04]  /*1270*/  ISETP.GT.AND.EX P0, PT, R5, R22, PT, P0 ;  /* 0x000000160500720c */ /* 0x000fc80003f04300 */
[----:B------:R-:W-:Y:S02]  /*1280*/  SEL R15, R4, R19, P0 ;  /* 0x00000013040f7207 */ /* 0x000fe40000000000 */
[----:B------:R-:W-:Y:S02]  /*1290*/  SEL R14, R5, R22, P0 ;  /* 0x00000016050e7207 */ /* 0x000fe40000000000 */
[----:B------:R-:W-:-:S04]  /*12a0*/  IADD3 R5, P0, P1, R20, 0x1, R15 ;  /* 0x0000000114057810 */ /* 0x000fc8000791e00f */
[----:B------:R-:W-:Y:S01]  /*12b0*/  IADD3.X R4, PT, PT, R21, RZ, R14, P0, P1 ;  /* 0x000000ff15047210 */ /* 0x000fe200007e240e */
[----:B------:R-:W-:Y:S01]  /*12c0*/  IMAD.MOV.U32 R21, RZ, RZ, RZ ;  /* 0x000000ffff157224 */ /* 0x000fe200078e00ff */
[----:B------:R-:W-:-:S04]  /*12d0*/  ISETP.LT.U32.AND P0, PT, R5, R12, PT ;  /* 0x0000000c0500720c */ /* 0x000fc80003f01070 */
[----:B------:R-:W-:-:S04]  /*12e0*/  ISETP.LT.AND.EX P0, PT, R4, R13, PT, P0 ;  /* 0x0000000d0400720c */ /* 0x000fc80003f01300 */
[----:B------:R-:W-:Y:S02]  /*12f0*/  SEL R24, R5, R12, P0 ;  /* 0x0000000c05187207 */ /* 0x000fe40000000000 */
[----:B------:R-:W-:Y:S02]  /*1300*/  SEL R13, R4, R13, P0 ;  /* 0x0000000d040d7207 */ /* 0x000fe40000000000 */
[----:B------:R-:W-:Y:S01]  /*1310*/  IADD3 R24, P0, PT, R24, -R7, RZ ;  /* 0x8000000718187210 */ /* 0x000fe20007f1e0ff */
[----:B------:R-:W-:-:S04]  /*1320*/  IMAD.MOV.U32 R7, RZ, RZ, RZ ;  /* 0x000000ffff077224 */ /* 0x000fc800078e00ff */
[----:B------:R-:W-:Y:S01]  /*1330*/  IMAD.X R26, R13, 0x1, ~R6, P0 ;  /* 0x000000010d1a7824 */ /* 0x000fe200000e0e06 */
[----:B------:R-:W-:-:S04]  /*1340*/  ISETP.GE.U32.AND P0, PT, R24, 0x1, PT ;  /* 0x000000011800780c */ /* 0x000fc80003f06070 */
[----:B------:R-:W-:-:S13]  /*1350*/  ISETP.GE.AND.EX P0, PT, R26, RZ, PT, P0 ;  /* 0x000000ff1a00720c */ /* 0x000fda0003f06300 */
[----:B------:R-:W-:Y:S05]  /*1360*/  @!P0 BRA `(.L_x_310) ;  /* 0x00000000004c8947 */ /* 0x000fea0003800000 */
[----:B------:R-:W-:Y:S02]  /*1370*/  IMAD.MOV.U32 R21, RZ, RZ, RZ ;  /* 0x000000ffff157224 */ /* 0x000fe400078e00ff */
[----:B------:R-:W-:-:S07]  /*1380*/  IMAD.MOV.U32 R7, RZ, RZ, RZ ;  /* 0x000000ffff077224 */ /* 0x000fce00078e00ff */
.L_x_311:
[----:B------:R-:W-:-:S05]  /*1390*/  IADD3 R13, P0, PT, R24, R21, RZ ;  /* 0x00000015180d7210 */ /* 0x000fca0007f1e0ff */
[----:B------:R-:W-:-:S05]  /*13a0*/  IMAD.X R20, R26, 0x1, R7, P0 ;  /* 0x000000011a147824 */ /* 0x000fca00000e0607 */
        /* <DEDUP_REMOVED lines=15> */
.L_x_310:
[----:B------:R-:W-:Y:S05]  /*14a0*/  BSYNC.RECONVERGENT B0 ;  /* 0x0000000000007941 */ /* 0x000fea0003800200 */
.L_x_309:
[----:B------:R-:W-:-:S04]  /*14b0*/  IADD3 R4, P0, PT, R21, R19, RZ ;  /* 0x0000001315047210 */ /* 0x000fc80007f1e0ff */
[----:B------:R-:W-:Y:S01]  /*14c0*/  ISETP.GE.U32.AND P1, PT, R15, R4, PT ;  /* 0x000000040f00720c */ /* 0x000fe20003f26070 */
[----:B------:R-:W-:Y:S01]  /*14d0*/  IMAD.X R13, R7, 0x1, R22, P0 ;  /* 0x00000001070d7824 */ /* 0x000fe200000e0616 */
[----:B------:R-:W-:-:S04]  /*14e0*/  ISETP.LT.U32.AND P0, PT, R4, R15, PT ;  /* 0x0000000f0400720c */ /* 0x000fc80003f01070 */
[----:B------:R-:W-:-:S04]  /*14f0*/  ISETP.LT.AND.EX P0, PT, R13, R14, PT, P0 ;  /* 0x0000000e0d00720c */ /* 0x000fc80003f01300 */
[----:B------:R-:W-:Y:S02]  /*1500*/  SEL R5, R4, R15, P0 ;  /* 0x0000000f04057207 */ /* 0x000fe40000000000 */
[----:B------:R-:W-:Y:S02]  /*1510*/  SEL R8, R13, R14, P0 ;  /* 0x0000000e0d087207 */ /* 0x000fe40000000000 */
[C---:B------:R-:W-:Y:S02]  /*1520*/  IADD3 R7, P2, PT, -R5.reuse, R18, RZ ;  /* 0x0000001205077210 */ /* 0x040fe40007f5e1ff */
[----:B------:R-:W-:Y:S02]  /*1530*/  IADD3 R4, P3, PT, R5, 0x1, RZ ;  /* 0x0000000105047810 */ /* 0x000fe40007f7e0ff */
[----:B------:R-:W-:Y:S01]  /*1540*/  ISETP.GE.AND.EX P0, PT, R14, R13, PT, P1 ;  /* 0x0000000d0e00720c */ /* 0x000fe20003f06310 */
[--C-:B------:R-:W-:Y:S01]  /*1550*/  IMAD.X R6, R9, 0x1, ~R8.reuse, P2 ;  /* 0x0000000109067824 */ /* 0x100fe200010e0e08 */
[----:B------:R-:W-:Y:S01]  /*1560*/  ISETP.EQ.U32.AND P1, PT, R7, R4, PT ;  /* 0x000000040700720c */ /* 0x000fe20003f22070 */
[----:B------:R-:W-:Y:S01]  /*1570*/  IMAD.X R5, RZ, RZ, R8, P3 ;  /* 0x000000ffff057224 */ /* 0x000fe200018e0608 */
[----:B------:R-:W-:-:S04]  /*1580*/  IADD3 R4, P2, PT, R10, R7, RZ ;  /* 0x000000070a047210 */ /* 0x000fc80007f5e0ff */
[----:B------:R-:W-:Y:S01]  /*1590*/  ISETP.EQ.AND.EX P0, PT, R6, R5, !P0, P1 ;  /* 0x000000050600720c */ /* 0x000fe20004702310 */
[----:B------:R-:W-:-:S03]  /*15a0*/  IMAD.X R5, R11, 0x1, R6, P2 ;  /* 0x000000010b057824 */ /* 0x000fc600010e0606 */
[----:B------:R-:W-:-:S09]  /*15b0*/  SEL R8, RZ, 0x1, !P0 ;  /* 0x00000001ff087807 */ /* 0x000fd20004000000 */
.L_x_290:
[----:B------:R-:W-:Y:S05]  /*15c0*/  BSYNC.RECONVERGENT B1 ;  /* 0x0000000000017941 */ /* 0x000fea0003800200 */
.L_x_289:
[----:B------:R-:W0:Y:S01]  /*15d0*/  LDCU.64 UR8, c[0x0][0x3a8] ;  /* 0x00007500ff0877ac */ /* 0x000e220008000a00 */
[----:B------:R-:W-:-:S04]  /*15e0*/  IADD3 R8, P0, P1, R8, R3, -R4 ;  /* 0x0000000308087210 */ /* 0x000fc8000791e804 */
[----:B------:R-:W-:Y:S02]  /*15f0*/  IADD3.X R9, PT, PT, R2, UR4, ~R5, P0, P1 ;  /* 0x0000000402097c10 */ /* 0x000fe400087e2c05 */
[----:B0-----:R-:W-:-:S04]  /*1600*/  LEA R6, P2, R0, UR8, 0x4 ;  /* 0x0000000800067c11 */ /* 0x001fc8000f8420ff */
[----:B------:R-:W-:-:S05]  /*1610*/  LEA.HI.X R7, R0, UR9, RZ, 0x4, P2 ;  /* 0x0000000900077c11 */ /* 0x000fca00090f24ff */
[----:B------:R-:W-:Y:S04]  /*1620*/  STG.E.64 desc[UR6][R6.64], R4 ;  /* 0x0000000406007986 */ /* 0x000fe8000c101b06 */
[----:B------:R-:W-:Y:S01]  /*1630*/  STG.E.64 desc[UR6][R6.64+0x8], R8 ;  /* 0x0000080806007986 */ /* 0x000fe2000c101b06 */
[----:B------:R-:W-:Y:S05]  /*1640*/  EXIT ;  /* 0x000000000000794d */ /* 0x000fea0003800000 */
.L_x_312:
        /* <DEDUP_REMOVED lines=11> */
.L_x_1194:


//--------------------- .text._ZN6thrust24THRUST_300001_SM_1000_NS8cuda_cub4core6detail13_kernel_agentINS1_16__set_operations10SetOpAgentINS0_6detail15normal_iteratorINS0_10device_ptrIiEEEESB_SB_SB_SB_SB_i7CompareNS5_16serial_set_unionEN4cuda3std3__417integral_constantIbLb1EEEEEJSB_SB_SB_SB_iiSB_SB_SC_SD_PNSG_4pairIiiEEPmN3cub18CUB_300001_SM_100013ScanTileStateIiLb1EEEEEEvDpT0_ --------------------------
	.section	.text._ZN6thrust24THRUST_300001_SM_1000_NS8cuda_cub4core6detail13_kernel_agentINS1_16__set_operations10SetOpAgentINS0_6detail15normal_iteratorINS0_10device_ptrIiEEEESB_SB_SB_SB_SB_i7CompareNS5_16serial_set_unionEN4cuda3std3__417integral_constantIbLb1EEEEEJSB_SB_SB_SB_iiSB_SB_SC_SD_PNSG_4pairIiiEEPmN3cub18CUB_300001_SM_100013ScanTileStateIiLb1EEEEEEvDpT0_,"ax",@progbits
	.align	128
        .global         _ZN6thrust24THRUST_300001_SM_1000_NS8cuda_cub4core6detail13_kernel_agentINS1_16__set_operations10SetOpAgentINS0_6detail15normal_iteratorINS0_10device_ptrIiEEEESB_SB_SB_SB_SB_i7CompareNS5_16serial_set_unionEN4cuda3std3__417integral_constantIbLb1EEEEEJSB_SB_SB_SB_iiSB_SB_SC_SD_PNSG_4pairIiiEEPmN3cub18CUB_300001_SM_100013ScanTileStateIiLb1EEEEEEvDpT0_
        .type           _ZN6thrust24THRUST_300001_SM_1000_NS8cuda_cub4core6detail13_kernel_agentINS1_16__set_operations10SetOpAgentINS0_6detail15normal_iteratorINS0_10device_ptrIiEEEESB_SB_SB_SB_SB_i7CompareNS5_16serial_set_unionEN4cuda3std3__417integral_constantIbLb1EEEEEJSB_SB_SB_SB_iiSB_SB_SC_SD_PNSG_4pairIiiEEPmN3cub18CUB_300001_SM_100013ScanTileStateIiLb1EEEEEEvDpT0_,@function
        .size           _ZN6thrust24THRUST_300001_SM_1000_NS8cuda_cub4core6detail13_kernel_agentINS1_16__set_operations10SetOpAgentINS0_6detail15normal_iteratorINS0_10device_ptrIiEEEESB_SB_SB_SB_SB_i7CompareNS5_16serial_set_unionEN4cuda3std3__417integral_constantIbLb1EEEEEJSB_SB_SB_SB_iiSB_SB_SC_SD_PNSG_4pairIiiEEPmN3cub18CUB_300001_SM_100013ScanTileStateIiLb1EEEEEEvDpT0_,(.L_x_1195 - _ZN6thrust24THRUST_300001_SM_1000_NS8cuda_cub4core6detail13_kernel_agentINS1_16__set_operations10SetOpAgentINS0_6detail15normal_iteratorINS0_10device_ptrIiEEEESB_SB_SB_SB_SB_i7CompareNS5_16serial_set_unionEN4cuda3std3__417integral_constantIbLb1EEEEEJSB_SB_SB_SB_iiSB_SB_SC_SD_PNSG_4pairIiiEEPmN3cub18CUB_300001_SM_100013ScanTileStateIiLb1EEEEEEvDpT0_)
        .other          _ZN6thrust24THRUST_300001_SM_1000_NS8cuda_cub4core6detail13_kernel_agentINS1_16__set_operations10SetOpAgentINS0_6detail15normal_iteratorINS0_10device_ptrIiEEEESB_SB_SB_SB_SB_i7CompareNS5_16serial_set_unionEN4cuda3std3__417integral_constantIbLb1EEEEEJSB_SB_SB_SB_iiSB_SB_SC_SD_PNSG_4pairIiiEEPmN3cub18CUB_300001_SM_100013ScanTileStateIiLb1EEEEEEvDpT0_,@"STO_CUDA_ENTRY STV_DEFAULT"
_ZN6thrust24THRUST_300001_SM_1000_NS8cuda_cub4core6detail13_kernel_agentINS1_16__set_operations10SetOpAgentINS0_6detail15normal_iteratorINS0_10device_ptrIiEEEESB_SB_SB_SB_SB_i7CompareNS5_16serial_set_unionEN4cuda3std3__417integral_constantIbLb1EEEEEJSB_SB_SB_SB_iiSB_SB_SC_SD_PNSG_4pairIiiEEPmN3cub18CUB_300001_SM_100013ScanTileStateIiLb1EEEEEEvDpT0_:
.text._ZN6thrust24THRUST_300001_SM_1000_NS8cuda_cub4core6detail13_kernel_agentINS1_16__set_operations10SetOpAgentINS0_6detail15normal_iteratorINS0_10device_ptrIiEEEESB_SB_SB_SB_SB_i7CompareNS5_16serial_set_unionEN4cuda3std3__417integral_constantIbLb1EEEEEJSB_SB_SB_SB_iiSB_SB_SC_SD_PNSG_4pairIiiEEPmN3cub18CUB_300001_SM_100013ScanTileStateIiLb1EEEEEEvDpT0_:
        /* <DEDUP_REMOVED lines=9> */
[----:B------:R-:W2:Y:S06]  /*0090*/  LDCU.64 UR4, c[0x0][0x380] ;  /* 0x00007000ff0477ac */ /* 0x000eac0008000a00 */
[----:B------:R-:W3:Y:S01]  /*00a0*/  LDC.64 R6, c[0x0][0x388] ;  /* 0x0000e200ff067b82 */ /* 0x000ee20000000a00 */
[----:B0-----:R-:W-:-:S05]  /*00b0*/  IMAD.WIDE.U32 R4, R2, 0x8, R4 ;  /* 0x0000000802047825 */ /* 0x001fca00078e0004 */
[----:B------:R-:W4:Y:S04]  /*00c0*/  LDG.E R54, desc[UR6][R4.64] ;  /* 0x0000000604367981 */ /* 0x000f28000c1e1900 */
[----:B------:R-:W2:Y:S04]  /*00d0*/  LDG.E R3, desc[UR6][R4.64+0x8] ;  /* 0x0000080604037981 */ /* 0x000ea8000c1e1900 */
[----:B------:R-:W3:Y:S01]  /*00e0*/  LDG.E R53, desc[UR6][R4.64+0x4] ;  /* 0x0000040604357981 */ /* 0x000ee2000c1e1900 */
[C---:B-1----:R-:W-:Y:S02]  /*00f0*/  VIADD R11, R71.reuse, 0x200 ;  /* 0x00000200470b7836 */ /* 0x042fe40000000000 */
[C---:B------:R-:W-:Y:S01]  /*0100*/  VIADD R13, R71.reuse, 0x600 ;  /* 0x00000600470d7836 */ /* 0x040fe20000000000 */
[C---:B------:R-:W-:Y:S01]  /*0110*/  LOP3.LUT R17, R71.reuse, 0x800, RZ, 0xfc, !PT ;  /* 0x0000080047117812 */ /* 0x040fe200078efcff */
[C---:B------:R-:W-:Y:S01]  /*0120*/  VIADD R19, R71.reuse, 0xa00 ;  /* 0x00000a0047137836 */ /* 0x040fe20000000000 */
[----:B------:R-:W-:Y:S01]  /*0130*/  LOP3.LUT R21, R71, 0x1800, RZ, 0xfc, !PT ;  /* 0x0000180047157812 */ /* 0x000fe200078efcff */
[----:B------:R-:W3:Y:S01]  /*0140*/  LDG.E R4, desc[UR6][R4.64+0xc] ;  /* 0x00000c0604047981 */ /* 0x000ee2000c1e1900 */
[----:B----4-:R-:W-:Y:S01]  /*0150*/  IADD3 R9, P0, PT, R54, R71, RZ ;  /* 0x0000004736097210 */ /* 0x010fe20007f1e0ff */
[----:B--2---:R-:W-:-:S03]  /*0160*/  IMAD.IADD R52, R3, 0x1, -R54 ;  /* 0x0000000103347824 */ /* 0x004fc600078e0a36 */
[----:B------:R-:W-:Y:S02]  /*0170*/  LEA.HI.X.SX32 R10, R54, RZ, 0x1, P0 ;  /* 0x000000ff360a7211 */ /* 0x000fe400000f0eff */
[----:B------:R-:W-:Y:S01]  /*0180*/  LEA R8, P0, R9, UR4, 0x2 ;  /* 0x0000000409087c11 */ /* 0x000fe2000f8010ff */
[----:B---3--:R-:W-:Y:S01]  /*0190*/  IMAD.WIDE R6, R53, 0x4, R6 ;  /* 0x0000000435067825 */ /* 0x008fe200078e0206 */
[----:B------:R-:W-:Y:S02]  /*01a0*/  SHF.R.S32.HI R0, RZ, 0x1f, R52 ;  /* 0x0000001fff007819 */ /* 0x000fe40000011434 */
[----:B------:R-:W-:Y:S02]  /*01b0*/  IADD3 R15, P1, PT, -R52, R71, RZ ;  /* 0x00000047340f7210 */ /* 0x000fe40007f3e1ff */
[-C--:B------:R-:W-:Y:S02]  /*01c0*/  ISETP.GE.AND P4, PT, R71, R52.reuse, PT ;  /* 0x000000344700720c */ /* 0x080fe40003f86270 */
[----:B------:R-:W-:Y:S01]  /*01d0*/  ISETP.GE.AND P3, PT, R11, R52, PT ;  /* 0x000000340b00720c */ /* 0x000fe20003f66270 */
[----:B------:R-:W-:Y:S01]  /*01e0*/  IMAD.X R0, RZ, RZ, ~R0, P1 ;  /* 0x000000ffff007224 */ /* 0x000fe200008e0e00 */
[----:B------:R-:W-:-:S02]  /*01f0*/  LOP3.LUT R3, R71, 0x400, RZ, 0xfc, !PT ;  /* 0x0000040047037812 */ /* 0x000fc400078efcff */
[----:B------:R-:W-:Y:S02]  /*0200*/  LEA.HI.X R9, R9, UR5, R10, 0x2, P0 ;  /* 0x0000000509097c11 */ /* 0x000fe400080f140a */
[----:B------:R-:W-:Y:S02]  /*0210*/  LEA R10, P0, R15, R6, 0x2 ;  /* 0x000000060f0a7211 */ /* 0x000fe400078010ff */
[-C--:B------:R-:W-:Y:S02]  /*0220*/  ISETP.GE.AND P2, PT, R3, R52.reuse, PT ;  /* 0x000000340300720c */ /* 0x080fe40003f46270 */
[----:B------:R-:W-:Y:S01]  /*0230*/  ISETP.GE.AND P1, PT, R13, R52, PT ;  /* 0x000000340d00720c */ /* 0x000fe20003f26270 */
[----:B------:R-:W5:Y:S01]  /*0240*/  @!P4 LDG.E R3, desc[UR6][R8.64] ;  /* 0x000000060803c981 */ /* 0x000f62000c1e1900 */
[----:B------:R-:W-:-:S05]  /*0250*/  LEA.HI.X R11, R15, R7, R0, 0x2, P0 ;  /* 0x000000070f0b7211 */ /* 0x000fca00000f1400 */
[----:B------:R-:W5:Y:S04]  /*0260*/  @P3 LDG.E R12, desc[UR6][R10.64+0x800] ;  /* 0x000800060a0c3981 */ /* 0x000f68000c1e1900 */
[----:B------:R-:W5:Y:S04]  /*0270*/  @P2 LDG.E R14, desc[UR6][R10.64+0x1000] ;  /* 0x001000060a0e2981 */ /* 0x000f68000c1e1900 */
[----:B------:R-:W5:Y:S01]  /*0280*/  @P1 LDG.E R15, desc[UR6][R10.64+0x1800] ;  /* 0x001800060a0f1981 */ /* 0x000f62000c1e1900 */
[----:B------:R-:W-:Y:S01]  /*0290*/  ISETP.GE.AND P0, PT, R17, R52, PT ;  /* 0x000000341100720c */ /* 0x000fe20003f06270 */
[C---:B------:R-:W-:Y:S01]  /*02a0*/  @P4 IMAD.IADD R13, R71.reuse, 0x1, -R52 ;  /* 0x00000001470d4824 */ /* 0x040fe200078e0a34 */
[----:B------:R-:W-:-:S03]  /*02b0*/  LOP3.LUT R17, R71, 0xc00, RZ, 0xfc, !PT ;  /* 0x00000c0047117812 */ /* 0x000fc600078efcff */
[----:B------:R-:W-:Y:S01]  /*02c0*/  @P4 IMAD.WIDE R6, R13, 0x4, R6 ;  /* 0x000000040d064825 */ /* 0x000fe200078e0206 */
[-C--:B------:R-:W-:Y:S02]  /*02d0*/  ISETP.GE.AND P5, PT, R17, R52.reuse, PT ;  /* 0x000000341100720c */ /* 0x080fe40003fa6270 */
[----:B------:R-:W-:Y:S01]  /*02e0*/  ISETP.GE.AND P6, PT, R19, R52, PT ;  /* 0x000000341300720c */ /* 0x000fe20003fc6270 */
[C---:B------:R-:W-:Y:S01]  /*02f0*/  VIADD R13, R71.reuse, 0xe00 ;  /* 0x00000e00470d7836 */ /* 0x040fe20000000000 */
[C---:B------:R-:W-:Y:S02]  /*0300*/  LOP3.LUT R17, R71.reuse, 0x1000, RZ, 0xfc, !PT ;  /* 0x0000100047117812 */ /* 0x040fe400078efcff */
[----:B------:R-:W-:-:S09]  /*0310*/  LOP3.LUT R19, R71, 0x1400, RZ, 0xfc, !PT ;  /* 0x0000140047137812 */ /* 0x000fd200078efcff */
[----:B------:R-:W5:Y:S04]  /*0320*/  @P6 LDG.E R16, desc[UR6][R10.64+0x2800] ;  /* 0x002800060a106981 */ /* 0x000f68000c1e1900 */
[----:B------:R0:W5:Y:S01]  /*0330*/  @P4 LDG.E R3, desc[UR6][R6.64] ;  /* 0x0000000606034981 */ /* 0x000162000c1e1900 */
[----:B------:R-:W-:-:S03]  /*0340*/  ISETP.GE.AND P4, PT, R13, R52, PT ;  /* 0x000000340d00720c */ /* 0x000fc60003f86270 */
[----:B------:R1:W5:Y:S04]  /*0350*/  @P0 LDG.E R13, desc[UR6][R10.64+0x2000] ;  /* 0x002000060a0d0981 */ /* 0x000368000c1e1900 */
[----:B------:R1:W5:Y:S01]  /*0360*/  @!P3 LDG.E R12, desc[UR6][R8.64+0x800] ;  /* 0x00080006080cb981 */ /* 0x000362000c1e1900 */
[-C--:B------:R-:W-:Y:S01]  /*0370*/  ISETP.GE.AND P3, PT, R17, R52.reuse, PT ;  /* 0x000000341100720c */ /* 0x080fe20003f66270 */
[----:B------:R-:W-:Y:S02]  /*0380*/  VIADD R17, R71, 0x1200 ;  /* 0x0000120047117836 */ /* 0x000fe40000000000 */
        /* <DEDUP_REMOVED lines=8> */
[----:B------:R1:W5:Y:S01]  /*0410*/  @P1 LDG.E R20, desc[UR6][R10.64+0x5000] ;  /* 0x005000060a141981 */ /* 0x000362000c1e1900 */
[----:B0-----:R-:W-:-:S03]  /*0420*/  VIADD R7, R71, 0x1600 ;  /* 0x0000160047077836 */ /* 0x001fc60000000000 */
[----:B------:R1:W5:Y:S01]  /*0430*/  @!P6 LDG.E R16, desc[UR6][R8.64+0x2800] ;  /* 0x002800060810e981 */ /* 0x000362000c1e1900 */
[----:B------:R-:W-:Y:S02]  /*0440*/  ISETP.GE.AND P6, PT, R21, R52, PT ;  /* 0x000000341500720c */ /* 0x000fe40003fc6270 */
        /* <DEDUP_REMOVED lines=36> */
[----:B-1----:R-:W-:Y:S05]  /*0690*/  @P0 BRA `(.L_x_315) ;  /* 0x00000000000c0947 */ /* 0x002fea0003800000 */
[----:B------:R-:W-:-:S13]  /*06a0*/  ISETP.GE.AND P0, PT, R0, R52, PT ;  /* 0x000000340000720c */ /* 0x000fda0003f06270 */
[----:B------:R0:W5:Y:S04]  /*06b0*/  @!P0 LDG.E R4, desc[UR6][R8.64+0x9000] ;  /* 0x0090000608048981 */ /* 0x000168000c1e1900 */
[----:B------:R0:W5:Y:S02]  /*06c0*/  @P0 LDG.E R4, desc[UR6][R10.64+0x9000] ;  /* 0x009000060a040981 */ /* 0x000164000c1e1900 */
.L_x_315:
[----:B------:R-:W-:Y:S05]  /*06d0*/  BSYNC.RECONVERGENT B0 ;  /* 0x0000000000007941 */ /* 0x000fea0003800200 */
.L_x_314:
[----:B------:R-:W1:Y:S01]  /*06e0*/  S2UR UR5, SR_CgaCtaId ;  /* 0x00000000000579c3 */ /* 0x000e620000008800 */
[----:B------:R-:W-:Y:S01]  /*06f0*/  UMOV UR4, 0x400 ;  /* 0x0000040000047882 */ /* 0x000fe20000000000 */
[----:B0-----:R-:W-:Y:S01]  /*0700*/  IMAD R8, R71, 0x13, RZ ;  /* 0x0000001347087824 */ /* 0x001fe200078e02ff */
[----:B------:R-:W-:Y:S04]  /*0710*/  BSSY.RECONVERGENT B0, `(.L_x_316) ;  /* 0x000002c000007945 */ /* 0x000fe80003800200 */
[----:B------:R-:W-:-:S04]  /*0720*/  VIMNMX R8, PT, PT, R51, R8, PT ;  /* 0x0000000833087248 */ /* 0x000fc80003fe0100 */
[----:B------:R-:W-:Y:S01]  /*0730*/  VIMNMX R10, PT, PT, R52, R8, PT ;  /* 0x00000008340a7248 */ /* 0x000fe20003fe0100 */
[----:B-1----:R-:W-:-:S06]  /*0740*/  ULEA UR4, UR5, UR4, 0x18 ;  /* 0x0000000405047291 */ /* 0x002fcc000f8ec0ff */
[----:B------:R-:W-:-:S04]  /*0750*/  IMAD.U32 R0, RZ, RZ, UR4 ;  /* 0x00000004ff007e24 */ /* 0x000fc8000f8e00ff */
[----:B------:R-:W-:-:S05]  /*0760*/  IMAD R9, R71, 0x4, R0 ;  /* 0x0000000447097824 */ /* 0x000fca00078e0200 */
[----:B-----5:R0:W-:Y:S04]  /*0770*/  STS [R9+0x800], R3 ;  /* 0x0008000309007388 */ /* 0x0201e80000000800 */
[----:B------:R1:W-:Y:S04]  /*0780*/  STS [R9+0x9800], R4 ;  /* 0x0098000409007388 */ /* 0x0003e80000000800 */
[----:B------:R2:W-:Y:S01]  /*0790*/  STS [R9+0x1000], R12 ;  /* 0x0010000c09007388 */ /* 0x0005e20000000800 */
[----:B0-----:R-:W-:-:S03]  /*07a0*/  VIADDMNMX R3, R8, -R7, RZ, !PT ;  /* 0x8000000708037246 */ /* 0x001fc600078001ff */
[----:B------:R2:W-:Y:S01]  /*07b0*/  STS [R9+0x1800], R14 ;  /* 0x0018000e09007388 */ /* 0x0005e20000000800 */
[----:B------:R-:W-:Y:S01]  /*07c0*/  ISETP.GE.AND P0, PT, R3, R10, PT ;  /* 0x0000000a0300720c */ /* 0x000fe20003f06270 */
[----:B-1----:R-:W-:Y:S02]  /*07d0*/  VIADD R4, R0, 0x800 ;  /* 0x0000080000047836 */ /* 0x002fe40000000000 */
[----:B------:R2:W-:Y:S02]  /*07e0*/  STS [R9+0x2000], R15 ;  /* 0x0020000f09007388 */ /* 0x0005e40000000800 */
[----:B------:R-:W-:Y:S02]  /*07f0*/  IMAD R5, R52, 0x4, R4 ;  /* 0x0000000434057824 */ /* 0x000fe400078e0204 */
        /* <DEDUP_REMOVED lines=16> */
.L_x_318:
[----:B--2---:R-:W-:-:S05]  /*0900*/  IMAD.IADD R6, R10, 0x1, R3 ;  /* 0x000000010a067824 */ /* 0x004fca00078e0203 */
        /* <DEDUP_REMOVED lines=12> */
.L_x_317:
[----:B------:R-:W-:Y:S05]  /*09d0*/  BSYNC.RECONVERGENT B0 ;  /* 0x0000000000007941 */ /* 0x000fea0003800200 */
.L_x_316:
[----:B--2---:R-:W-:Y:S01]  /*09e0*/  IMAD.IADD R14, R8, 0x1, -R3 ;  /* 0x00000001080e7824 */ /* 0x004fe200078e0a03 */
        /* <DEDUP_REMOVED lines=38> */
.L_x_323:
        /* <DEDUP_REMOVED lines=10> */
.L_x_324:
[----:B------:R-:W-:-:S13]  /*0cf0*/  ISETP.GE.AND P0, PT, R4, R9, PT ;  /* 0x000000090400720c */ /* 0x000fda0003f06270 */
[----:B------:R-:W-:Y:S05]  /*0d00*/  @P0 BREAK.RELIABLE B2 ;  /* 0x0000000000020942 */ /* 0x000fea0003800100 */
[----:B------:R-:W-:Y:S05]  /*0d10*/  @P0 BRA `(.L_x_325) ;  /* 0x0000000000280947 */ /* 0x000fea0003800000 */
[----:B------:R-:W-:Y:S05]  /*0d20*/  BSYNC.RELIABLE B2 ;  /* 0x0000000000027941 */ /* 0x000fea0003800100 */
.L_x_322:
        /* <DEDUP_REMOVED lines=9> */
.L_x_325:
[----:B------:R-:W-:Y:S05]  /*0dc0*/  BSYNC.RECONVERGENT B1 ;  /* 0x0000000000017941 */ /* 0x000fea0003800200 */
.L_x_321:
        /* <DEDUP_REMOVED lines=31> */
.L_x_328:
        /* <DEDUP_REMOVED lines=10> */
.L_x_329:
[----:B------:R-:W-:-:S13]  /*1060*/  ISETP.GE.AND P0, PT, R9, R10, PT ;  /* 0x0000000a0900720c */ /* 0x000fda0003f06270 */
[----:B------:R-:W-:Y:S05]  /*1070*/  @P0 BREAK.RELIABLE B2 ;  /* 0x0000000000020942 */ /* 0x000fea0003800100 */
[----:B------:R-:W-:Y:S05]  /*1080*/  @P0 BRA `(.L_x_330) ;  /* 0x0000000000280947 */ /* 0x000fea0003800000 */
[----:B------:R-:W-:Y:S05]  /*1090*/  BSYNC.RELIABLE B2 ;  /* 0x0000000000027941 */ /* 0x000fea0003800100 */
.L_x_327:
        /* <DEDUP_REMOVED lines=9> */
.L_x_330:
[----:B------:R-:W-:Y:S05]  /*1130*/  BSYNC.RECONVERGENT B1 ;  /* 0x0000000000017941 */ /* 0x000fea0003800200 */
.L_x_326:
[----:B------:R-:W-:Y:S01]  /*1140*/  IMAD.IADD R12, R14, 0x1, -R9 ;  /* 0x000000010e0c7824 */ /* 0x000fe200078e0a09 */
[----:B------:R-:W-:Y:S04]  /*1150*/  BSSY.RECONVERGENT B1, `(.L_x_331) ;  /* 0x0000014000017945 */ /* 0x000fe80003800200 */
[----:B------:R-:W-:-:S04]  /*1160*/  IADD3 R20, PT, PT, R12, R3, -R4 ;  /* 0x000000030c147210 */ /* 0x000fc80007ffe804 */
[----:B------:R-:W-:-:S04]  /*1170*/  SHF.R.S32.HI R3, RZ, 0x1, R20 ;  /* 0x00000001ff037819 */ /* 0x000fc80000011414 */
[----:B------:R-:W-:Y:S01]  /*1180*/  VIMNMX R22, PT, PT, R12, R3, !PT ;  /* 0x000000030c167248 */ /* 0x000fe20007fe0100 */
[----:B------:R-:W-:-:S03]  /*1190*/  IMAD.MOV.U32 R3, RZ, RZ, RZ ;  /* 0x000000ffff037224 */ /* 0x000fc600078e00ff */
[----:B------:R-:W-:-:S04]  /*11a0*/  IADD3 R10, PT, PT, R9, 0x1, R22 ;  /* 0x00000001090a7810 */ /* 0x000fc80007ffe016 */
[----:B------:R-:W-:-:S05]  /*11b0*/  VIMNMX R10, PT, PT, R7, R10, PT ;  /* 0x0000000a070a7248 */ /* 0x000fca0003fe0100 */
[----:B------:R-:W-:-:S05]  /*11c0*/  IMAD.IADD R10, R10, 0x1, -R14 ;  /* 0x000000010a0a7824 */ /* 0x000fca00078e0a0e */
[----:B------:R-:W-:-:S13]  /*11d0*/  ISETP.GE.AND P0, PT, R10, 0x1, PT ;  /* 0x000000010a00780c */ /* 0x000fda0003f06270 */
[----:B------:R-:W-:Y:S05]  /*11e0*/  @!P0 BRA `(.L_x_332) ;  /* 0x0000000000288947 */ /* 0x000fea0003800000 */
[----:B------:R-:W-:-:S07]  /*11f0*/  IMAD.MOV.U32 R3, RZ, RZ, RZ ;  /* 0x000000ffff037224 */ /* 0x000fce00078e00ff */
.L_x_333:
        /* <DEDUP_REMOVED lines=9> */
.L_x_332:
[----:B------:R-:W-:Y:S05]  /*1290*/  BSYNC.RECONVERGENT B1 ;  /* 0x0000000000017941 */ /* 0x000fea0003800200 */
.L_x_331:
        /* <DEDUP_REMOVED lines=8> */
.L_x_320:
[----:B------:R-:W-:Y:S05]  /*1320*/  BSYNC.RECONVERGENT B0 ;  /* 0x0000000000007941 */ /* 0x000fea0003800200 */
.L_x_319:
[----:B------:R-:W-:Y:S05]  /*1330*/  WARPSYNC.ALL ;  /* 0x0000000000007948 */ /* 0x000fea0003800000 */
[----:B------:R-:W-:Y:S01]  /*1340*/  ISETP.NE.AND P0, PT, R71, RZ, PT ;  /* 0x000000ff4700720c */ /* 0x000fe20003f05270 */
[----:B------:R-:W-:Y:S01]  /*1350*/  IMAD.U32 R4, R52, 0x10000, RZ ;  /* 0x0001000034047824 */ /* 0x000fe200078e00ff */
[----:B------:R-:W-:Y:S01]  /*1360*/  IADD3 R9, PT, PT, R9, R8, -R3 ;  /* 0x0000000809097210 */ /* 0x000fe20007ffe803 */
[----:B------:R-:W-:Y:S01]  /*1370*/  VIADD R10, R71, 0xffffffff ;  /* 0xffffffff470a7836 */ /* 0x000fe20000000000 */
[----:B------:R-:W-:Y:S01]  /*1380*/  BSSY.RECONVERGENT B0, `(.L_x_334) ;  /* 0x00002ac000007945 */ /* 0x000fe20003800200 */
[C---:B------:R-:W-:Y:S01]  /*1390*/  IMAD R12, R3.reuse, 0x4, R0 ;  /* 0x00000004030c7824 */ /* 0x040fe200078e0200 */
[----:B------:R-:W-:Y:S01]  /*13a0*/  LOP3.LUT R8, R4, R7, RZ, 0xfc, !PT ;  /* 0x0000000704087212 */ /* 0x000fe200078efcff */
[----:B------:R-:W-:Y:S01]  /*13b0*/  IMAD.U32 R4, R3, 0x10000, RZ ;  /* 0x0001000003047824 */ /* 0x000fe200078e00ff */
[----:B------:R-:W-:Y:S01]  /*13c0*/  SEL R7, R10, 0x1ff, P0 ;  /* 0x000001ff0a077807 */ /* 0x000fe20000000000 */
[----:B------:R-:W-:-:S02]  /*13d0*/  IMAD R10, R9, 0x4, R5 ;  /* 0x00000004090a7824 */ /* 0x000fc400078e0205 */
[----:B------:R-:W-:Y:S02]  /*13e0*/  IMAD.IADD R14, R52, 0x1, R9 ;  /* 0x00000001340e7824 */ /* 0x000fe400078e0209 */
[----:B------:R-:W-:Y:S01]  /*13f0*/  @P0 LOP3.LUT R8, R9, R4, RZ, 0xfc, !PT ;  /* 0x0000000409080212 */ /* 0x000fe200078efcff */
[----:B------:R-:W-:Y:S02]  /*1400*/  IMAD R11, R7, 0x4, R0 ;  /* 0x00000004070b7824 */ /* 0x000fe400078e0200 */
[----:B------:R-:W-:-:S03]  /*1410*/  IMAD.IADD R49, R3, 0x1, R14 ;  /* 0x0000000103317824 */ /* 0x000fc600078e020e */
[----:B------:R-:W-:Y:S01]  /*1420*/  STS [R11], R8 ;  /* 0x000000080b007388 */ /* 0x000fe20000000800 */
[----:B------:R-:W-:Y:S06]  /*1430*/  BAR.SYNC.DEFER_BLOCKING 0x0 ;  /* 0x0000000000007b1d */ /* 0x000fec0000010000 */
[----:B------:R-:W0:Y:S04]  /*1440*/  LDS R6, [R6+-0x800] ;  /* 0xfff8000006067984 */ /* 0x000e280000000800 */
[----:B------:R-:W-:Y:S04]  /*1450*/  LDS R5, [R10] ;  /* 0x000000000a057984 */ /* 0x000fe80000000800 */
[----:B------:R-:W1:Y:S01]  /*1460*/  LDS R70, [R12+0x800] ;  /* 0x000800000c467984 */ /* 0x000e620000000800 */
[----:B0-----:R-:W-:-:S02]  /*1470*/  LOP3.LUT R7, R6, 0xffff, RZ, 0xc0, !PT ;  /* 0x0000ffff06077812 */ /* 0x001fc400078ec0ff */
[----:B------:R-:W-:-:S03]  /*1480*/  SHF.R.S32.HI R4, RZ, 0x10, R6 ;  /* 0x00000010ff047819 */ /* 0x000fc60000011406 */
        /* <DEDUP_REMOVED lines=108> */
[----:B------:R-:W-:Y:S01]  /*1b50*/  ISETP.GE.AND P4, PT, R9, R4, PT ;  /* 0x000000040900720c */ /* 0x000fe20003f86270 */
[----:B0-----:R-:W-:Y:S02]  /*1b60*/  IMAD.MOV.U32 R11, RZ, RZ, R9 ;  /* 0x000000ffff0b7224 */ /* 0x001fe400078e0009 */
[----:B------:R-:W-:Y:S01]  /*1b70*/  IMAD.MOV.U32 R8, RZ, RZ, R6 ;  /* 0x000000ffff087224 */ /* 0x000fe200078e0006 */
[CC--:B------:R-:W-:Y:S02]  /*1b80*/  ISETP.GE.OR P0, PT, R6.reuse, R7.reuse, P4 ;  /* 0x000000070600720c */ /* 0x0c0fe40002706670 */
[----:B------:R-:W-:-:S11]  /*1b90*/  ISETP.LT.OR P1, PT, R6, R7, P4 ;  /* 0x000000070600720c */ /* 0x000fd60002721670 */
[CC--:B-1----:R-:W-:Y:S02]  /*1ba0*/  @!P0 ISETP.LT.AND P4, PT, R5.reuse, R70.reuse, PT ;  /* 0x000000460500820c */ /* 0x0c2fe40003f81270 */
        /* <DEDUP_REMOVED lines=123> */
[----:B------:R-:W-:-:S04]  /*2360*/  ISETP.GE.AND P2, PT, R49, R20, PT ;  /* 0x000000143100720c */ /* 0x000fc80003f46270 */
[----:B------:R-:W-:-:S03]  /*2370*/  SEL R58, RZ, 0x1, P2 ;  /* 0x00000001ff3a7807 */ /* 0x000fc60001000000 */
        /* <DEDUP_REMOVED lines=26> */
[----:B------:R-:W-:Y:S02]  /*2520*/  SEL R57, RZ, 0x4, P6 ;  /* 0x00000004ff397807 */ /* 0x000fe40003000000 */
[----:B------:R-:W-:Y:S02]  /*2530*/  ISETP.GE.AND P6, PT, R75, R4, PT ;  /* 0x000000044b00720c */ /* 0x000fe40003fc6270 */
[----:B------:R-:W-:Y:S01]  /*2540*/  IADD3 R57, PT, PT, R57, R59, R58 ;  /* 0x0000003b39397210 */ /* 0x000fe20007ffe03a */
[----:B------:R-:W-:Y:S01]  /*2550*/  IMAD.IADD R59, R12, 0x1, R15 ;  /* 0x000000010c3b7824 */ /* 0x000fe200078e020f */
        /* <DEDUP_REMOVED lines=9> */
[----:B------:R-:W-:Y:S02]  /*25f0*/  ISETP.NE.AND P2, PT, R62, RZ, PT ;  /* 0x000000ff3e00720c */ /* 0x000fe40003f45270 */
[----:B------:R-:W-:Y:S02]  /*2600*/  IADD3 R56, PT, PT, R60, R57, R56 ;  /* 0x000000393c387210 */ /* 0x000fe40007ffe038 */
[C---:B------:R-:W-:Y:S01]  /*2610*/  SEL R16, R14.reuse, R3, P2 ;  /* 0x000000030e107207 */ /* 0x040fe20001000000 */
[----:B------:R-:W-:-:S05]  /*2620*/  IMAD.IADD R3, R14, 0x1, R3 ;  /* 0x000000010e037824 */ /* 0x000fca00078e0203 */
[----:B------:R-:W-:-:S04]  /*2630*/  ISETP.GE.AND P2, PT, R3, R20, PT ;  /* 0x000000140300720c */ /* 0x000fc80003f46270 */
[----:B------:R-:W-:Y:S02]  /*2640*/  SEL R3, RZ, 0x20, P2 ;  /* 0x00000020ff037807 */ /* 0x000fe40001000000 */
[----:B------:R-:W-:Y:S01]  /*2650*/  ISETP.GE.AND P2, PT, R55, R20, PT ;  /* 0x000000143700720c */ /* 0x000fe20003f46270 */
[----:B------:R-:W-:-:S03]  /*2660*/  IMAD.IADD R55, R6, 0x1, R9 ;  /* 0x0000000106377824 */ /* 0x000fc600078e0209 */
[----:B------:R-:W-:Y:S02]  /*2670*/  SEL R62, RZ, 0x40, P2 ;  /* 0x00000040ff3e7807 */ /* 0x000fe40001000000 */
[-C--:B------:R-:W-:Y:S02]  /*2680*/  ISETP.GE.AND P2, PT, R55, R20.reuse, PT ;  /* 0x000000143700720c */ /* 0x080fe40003f46270 */
[----:B------:R-:W-:Y:S01]  /*2690*/  IADD3 R62, PT, PT, R56, R3, R62 ;  /* 0x00000003383e7210 */ /* 0x000fe20007ffe03e */
[--C-:B------:R-:W-:Y:S01]  /*26a0*/  @!P6 IMAD R3, R75, 0x4, R0.reuse ;  /* 0x000000044b03e824 */ /* 0x100fe200078e0200 */
[----:B------:R-:W-:Y:S01]  /*26b0*/  SEL R14, RZ, 0x80, P2 ;  /* 0x00000080ff0e7807 */ /* 0x000fe20001000000 */
[----:B------:R-:W-:Y:S01]  /*26c0*/  @P4 IMAD R56, R74, 0x4, R0 ;  /* 0x000000044a384824 */ /* 0x000fe200078e0200 */
[----:B------:R-:W-:Y:S01]  /*26d0*/  ISETP.GE.AND P2, PT, R61, R20, PT ;  /* 0x000000143d00720c */ /* 0x000fe20003f46270 */
[----:B------:R-:W-:-:S03]  /*26e0*/  IMAD.IADD R61, R8, 0x1, R11 ;  /* 0x00000001083d7824 */ /* 0x000fc600078e020b */
[----:B------:R-:W-:Y:S02]  /*26f0*/  SEL R55, RZ, 0x100, P2 ;  /* 0x00000100ff377807 */ /* 0x000fe40001000000 */
[----:B------:R-:W-:Y:S01]  /*2700*/  ISETP.GE.AND P2, PT, R61, R20, PT ;  /* 0x000000143d00720c */ /* 0x000fe20003f46270 */
[----:B------:R-:W-:Y:S01]  /*2710*/  IMAD.IADD R61, R10, 0x1, R13 ;  /* 0x000000010a3d7824 */ /* 0x000fe200078e020d */
[----:B------:R-:W-:Y:S01]  /*2720*/  IADD3 R60, PT, PT, R62, R14, R55 ;  /* 0x0000000e3e3c7210 */ /* 0x000fe20007ffe037 */
[----:B------:R-:W-:Y:S01]  /*2730*/  IMAD.IADD R55, R74, 0x1, R75 ;  /* 0x000000014a377824 */ /* 0x000fe200078e024b */
[----:B------:R-:W-:Y:S02]  /*2740*/  SEL R64, RZ, 0x200, P2 ;  /* 0x00000200ff407807 */ /* 0x000fe40001000000 */
[----:B------:R-:W-:-:S04]  /*2750*/  ISETP.GE.AND P2, PT, R63, R20, PT ;  /* 0x000000143f00720c */ /* 0x000fc80003f46270 */
[----:B------:R-:W-:Y:S02]  /*2760*/  SEL R63, RZ, 0x400, P2 ;  /* 0x00000400ff3f7807 */ /* 0x000fe40001000000 */
[----:B------:R-:W-:Y:S02]  /*2770*/  ISETP.GE.AND P2, PT, R61, R20, PT ;  /* 0x000000143d00720c */ /* 0x000fe40003f46270 */
[----:B------:R-:W-:Y:S02]  /*2780*/  SEL R61, R5, R70, P6 ;  /* 0x00000046053d7207 */ /* 0x000fe40003000000 */
[----:B------:R-:W-:Y:S01]  /*2790*/  SEL R67, RZ, 0x800, P2 ;  /* 0x00000800ff437807 */ /* 0x000fe20001000000 */
[----:B------:R0:W-:Y:S01]  /*27a0*/  @!P6 LDS R70, [R3+0x804] ;  /* 0x000804000346e984 */ /* 0x0001e20000000800 */
[----:B------:R-:W-:-:S03]  /*27b0*/  ISETP.GE.AND P2, PT, R65, R20, PT ;  /* 0x000000144100720c */ /* 0x000fc60003f46270 */
[----:B------:R1:W2:Y:S01]  /*27c0*/  @P4 LDS R5, [R56+0x804] ;  /* 0x0008040038054984 */ /* 0x0002a20000000800 */
[----:B------:R-:W-:Y:S01]  /*27d0*/  SEL R66, RZ, 0x1000, P2 ;  /* 0x00001000ff427807 */ /* 0x000fe20001000000 */
[----:B------:R-:W-:Y:S01]  /*27e0*/  BAR.SYNC.DEFER_BLOCKING 0x0 ;  /* 0x0000000000007b1d */ /* 0x000fe20000010000 */
[-C--:B------:R-:W-:Y:S01]  /*27f0*/  ISETP.GE.AND P2, PT, R59, R20.reuse, PT ;  /* 0x000000143b00720c */ /* 0x080fe20003f46270 */
[----:B------:R-:W-:Y:S01]  /*2800*/  IMAD.IADD R59, R72, 0x1, R69 ;  /* 0x00000001483b7824 */ /* 0x000fe200078e0245 */
[----:B------:R-:W-:Y:S02]  /*2810*/  ISETP.NE.AND P4, PT, R79, RZ, PT ;  /* 0x000000ff4f00720c */ /* 0x000fe40003f85270 */
[----:B------:R-:W-:Y:S02]  /*2820*/  SEL R68, RZ, 0x2000, P2 ;  /* 0x00002000ff447807 */ /* 0x000fe40001000000 */
[----:B------:R-:W-:-:S04]  /*2830*/  ISETP.GE.AND P2, PT, R73, R20, PT ;  /* 0x000000144900720c */ /* 0x000fc80003f46270 */
[----:B------:R-:W-:Y:S02]  /*2840*/  SEL R65, RZ, 0x4000, P2 ;  /* 0x00004000ff417807 */ /* 0x000fe40001000000 */
[----:B------:R-:W-:Y:S02]  /*2850*/  ISETP.GE.AND P2, PT, R59, R20, PT ;  /* 0x000000143b00720c */ /* 0x000fe40003f46270 */
[----:B------:R-:W-:Y:S02]  /*2860*/  IADD3 R59, PT, PT, R60, R64, R63 ;  /* 0x000000403c3b7210 */ /* 0x000fe40007ffe03f */
[----:B------:R-:W-:Y:S02]  /*2870*/  SEL R73, RZ, 0x8000, P2 ;  /* 0x00008000ff497807 */ /* 0x000fe40001000000 */
[----:B------:R-:W-:Y:S01]  /*2880*/  ISETP.GE.AND P2, PT, R77, R20, PT ;  /* 0x000000144d00720c */ /* 0x000fe20003f46270 */
[----:B------:R-:W-:Y:S01]  /*2890*/  IMAD.MOV.U32 R77, RZ, RZ, R75 ;  /* 0x000000ffff4d7224 */ /* 0x000fe200078e004b */
[----:B------:R-:W-:Y:S01]  /*28a0*/  IADD3 R58, PT, PT, R59, R67, R66 ;  /* 0x000000433b3a7210 */ /* 0x000fe20007ffe042 */
[----:B------:R-:W-:Y:S01]  /*28b0*/  @!P6 VIADD R77, R75, 0x1 ;  /* 0x000000014b4de836 */ /* 0x000fe20000000000 */
[----:B------:R-:W-:-:S02]  /*28c0*/  SEL R76, RZ, 0x10000, P2 ;  /* 0x00010000ff4c7807 */ /* 0x000fc40001000000 */
[----:B------:R-:W-:Y:S01]  /*28d0*/  ISETP.GE.AND P2, PT, R55, R20, PT ;  /* 0x000000143700720c */ /* 0x000fe20003f46270 */
[----:B0-----:R-:W-:Y:S01]  /*28e0*/  IMAD.IADD R3, R78, 0x1, R77 ;  /* 0x000000014e037824 */ /* 0x001fe200078e024d */
[----:B------:R-:W-:Y:S02]  /*28f0*/  IADD3 R57, PT, PT, R58, R68, R65 ;  /* 0x000000443a397210 */ /* 0x000fe40007ffe041 */
[----:B------:R-:W-:Y:S02]  /*2900*/  SEL R14, RZ, 0x20000, P2 ;  /* 0x00020000ff0e7807 */ /* 0x000fe40001000000 */
[----:B------:R-:W-:Y:S02]  /*2910*/  ISETP.GE.AND P2, PT, R3, R20, PT ;  /* 0x000000140300720c */ /* 0x000fe40003f46270 */
[----:B-1----:R-:W-:Y:S02]  /*2920*/  IADD3 R56, PT, PT, R57, R73, R76 ;  /* 0x0000004939387210 */ /* 0x002fe40007ffe04c */
[----:B------:R-:W-:-:S02]  /*2930*/  SEL R55, RZ, 0x40000, P2 ;  /* 0x00040000ff377807 */ /* 0x000fc40001000000 */
[----:B------:R-:W-:Y:S02]  /*2940*/  SEL R63, R6, R9, P4 ;  /* 0x00000009063f7207 */ /* 0x000fe40002000000 */
[----:B------:R-:W-:Y:S02]  /*2950*/  IADD3 R55, PT, PT, R56, R14, R55 ;  /* 0x0000000e38377210 */ /* 0x000fe40007ffe037 */
[----:B------:R-:W-:Y:S02]  /*2960*/  ISETP.NE.AND P4, PT, R2, RZ, PT ;  /* 0x000000ff0200720c */ /* 0x000fe40003f85270 */
[----:B--2---:R-:W-:Y:S01]  /*2970*/  ISETP.GE.AND P2, PT, R5, R70, PT ;  /* 0x000000460500720c */ /* 0x004fe20003f46270 */
[----:B------:R0:W1:Y:S01]  /*2980*/  POPC R3, R55 ;  /* 0x0000003700037309 */ /* 0x0000620000000000 */
[----:B------:R-:W-:Y:S02]  /*2990*/  SEL R67, R72, R69, P3 ;  /* 0x0000004548437207 */ /* 0x000fe40001800000 */
[----:B------:R-:W-:-:S02]  /*29a0*/  ISETP.LT.AND P2, PT, R78, R7, !P2 ;  /* 0x000000074e00720c */ /* 0x000fc40005741270 */
[----:B------:R-:W-:Y:S02]  /*29b0*/  SEL R64, R8, R11, P5 ;  /* 0x0000000b08407207 */ /* 0x000fe40002800000 */
[----:B------:R-:W-:Y:S02]  /*29c0*/  ISETP.GE.OR P2, PT, R77, R4, P2 ;  /* 0x000000044d00720c */ /* 0x000fe40001746670 */
[----:B------:R-:W-:Y:S02]  /*29d0*/  SEL R65, R10, R13, P0 ;  /* 0x0000000d0a417207 */ /* 0x000fe40000000000 */
[----:B------:R-:W-:Y:S02]  /*29e0*/  SEL R68, R12, R15, P1 ;  /* 0x0000000f0c447207 */ /* 0x000fe40000800000 */
[----:B------:R-:W-:Y:S02]  /*29f0*/  SEL R66, R74, R75, P6 ;  /* 0x0000004b4a427207 */ /* 0x000fe40003000000 */
[----:B------:R-:W-:-:S02]  /*2a00*/  SEL R70, R5, R70, P2 ;  /* 0x0000004605467207 */ /* 0x000fc40001000000 */
[----:B------:R-:W-:Y:S01]  /*2a10*/  SEL R69, R78, R77, P2 ;  /* 0x0000004d4e457207 */ /* 0x000fe20001000000 */
[----:B01----:R-:W-:Y:S06]  /*2a20*/  @P4 BRA `(.L_x_335) ;  /* 0x0000000400384947 */ /* 0x003fec0003800000 */
[----:B------:R-:W0:Y:S01]  /*2a30*/  SHFL.UP P0, R2, R3, 0x1, RZ ;  /* 0x0420000003027989 */ /* 0x000e2200000000ff */
[----:B------:R-:W1:Y:S01]  /*2a40*/  S2R R73, SR_LANEID ;  /* 0x0000000000497919 */ /* 0x000e620000000000 */
[----:B0-----:R-:W-:-:S05]  /*2a50*/  @P0 IMAD.IADD R2, R3, 0x1, R2 ;  /* 0x0000000103020824 */ /* 0x001fca00078e0202 */
[----:B------:R-:W0:Y:S01]  /*2a60*/  SHFL.UP P0, R5, R2, 0x2, RZ ;  /* 0x0440000002057989 */ /* 0x000e2200000000ff */
[C---:B-1----:R-:W-:Y:S02]  /*2a70*/  ISETP.NE.AND P1, PT, R73.reuse, 0x1f, PT ;  /* 0x0000001f4900780c */ /* 0x042fe40003f25270 */
[----:B------:R-:W-:-:S11]  /*2a80*/  ISETP.NE.AND P2, PT, R73, RZ, PT ;  /* 0x000000ff4900720c */ /* 0x000fd60003f45270 */
[----:B------:R-:W-:Y:S01]  /*2a90*/  @!P1 SHF.R.U32.HI R6, RZ, 0x3, R71 ;  /* 0x00000003ff069819 */ /* 0x000fe20000011647 */
[----:B0-----:R-:W-:-:S03]  /*2aa0*/  @P0 IMAD.IADD R5, R2, 0x1, R5 ;  /* 0x0000000102050824 */ /* 0x001fc600078e0205 */
[----:B------:R-:W-:Y:S02]  /*2ab0*/  @!P1 LOP3.LUT R7, R6, 0x7c, RZ, 0xc0, !PT ;  /* 0x0000007c06079812 */ /* 0x000fe400078ec0ff */
[----:B------:R-:W-:Y:S01]  /*2ac0*/  SHF.R.U32.HI R2, RZ, 0x5, R71 ;  /* 0x00000005ff027819 */ /* 0x000fe20000011647 */
[----:B------:R-:W0:Y:S02]  /*2ad0*/  SHFL.UP P0, R4, R5, 0x4, RZ ;  /* 0x0480000005047989 */ /* 0x000e2400000000ff */
[----:B------:R-:W-:Y:S02]  /*2ae0*/  @!P1 IMAD.IADD R15, R0, 0x1, R7 ;  /* 0x00000001000f9824 */ /* 0x000fe400078e0207 */
[----:B0-----:R-:W-:-:S05]  /*2af0*/  @P0 IMAD.IADD R4, R5, 0x1, R4 ;  /* 0x0000000105040824 */ /* 0x001fca00078e0204 */
[----:B------:R-:W0:Y:S02]  /*2b00*/  SHFL.UP P0, R13, R4, 0x8, RZ ;  /* 0x05000000040d7989 */ /* 0x000e2400000000ff */
[----:B0-----:R-:W-:-:S05]  /*2b10*/  @P0 IMAD.IADD R13, R4, 0x1, R13 ;  /* 0x00000001040d0824 */ /* 0x001fca00078e020d */
[----:B------:R-:W0:Y:S02]  /*2b20*/  SHFL.UP P0, R72, R13, 0x10, RZ ;  /* 0x060000000d487989 */ /* 0x000e2400000000ff */
[----:B0-----:R-:W-:Y:S01]  /*2b30*/  @P0 IMAD.IADD R72, R13, 0x1, R72 ;  /* 0x000000010d480824 */ /* 0x001fe200078e0248 */
[----:B------:R-:W-:-:S03]  /*2b40*/  ISETP.NE.AND P0, PT, R2, 0x2, PT ;  /* 0x000000020200780c */ /* 0x000fc60003f05270 */
[----:B------:R-:W-:Y:S01]  /*2b50*/  IMAD.IADD R3, R72, 0x1, -R3 ;  /* 0x0000000148037824 */ /* 0x000fe200078e0a03 */
[----:B------:R-:W-:Y:S01]  /*2b60*/  @!P1 STS [R15], R72 ;  /* 0x000000480f009388 */ /* 0x000fe20000000800 */
[----:B------:R-:W-:Y:S01]  /*2b70*/  BAR.SYNC.DEFER_BLOCKING 0x0 ;  /* 0x0000000000007b1d */ /* 0x000fe20000010000 */
[----:B------:R-:W-:Y:S02]  /*2b80*/  ISETP.NE.AND P1, PT, R2, 0xd, PT ;  /* 0x0000000d0200780c */ /* 0x000fe40003f25270 */
[----:B------:R-:W-:-:S03]  /*2b90*/  SEL R3, R3, RZ, P2 ;  /* 0x000000ff03037207 */ /* 0x000fc60001000000 */
[----:B------:R-:W0:Y:S04]  /*2ba0*/  LDS.128 R8, [R0] ;  /* 0x0000000000087984 */ /* 0x000e280000000c00 */
[----:B------:R-:W1:Y:S01]  /*2bb0*/  LDS.128 R4, [R0+0x10] ;  /* 0x0000100000047984 */ /* 0x000e620000000c00 */
[----:B0-----:R-:W-:-:S04]  /*2bc0*/  IMAD.IADD R9, R8, 0x1, R9 ;  /* 0x0000000108097824 */ /* 0x001fc800078e0209 */
[----:B------:R-:W-:Y:S01]  /*2bd0*/  IMAD.IADD R10, R10, 0x1, R9 ;  /* 0x000000010a0a7824 */ /* 0x000fe200078e0209 */
[----:B------:R-:W-:Y:S02]  /*2be0*/  SEL R8, R9, R8, !P0 ;  /* 0x0000000809087207 */ /* 0x000fe40004000000 */
[----:B------:R-:W-:Y:S01]  /*2bf0*/  ISETP.NE.AND P0, PT, R2, 0x3, PT ;  /* 0x000000030200780c */ /* 0x000fe20003f05270 */
[----:B------:R-:W-:-:S03]  /*2c00*/  IMAD.IADD R13, R11, 0x1, R10 ;  /* 0x000000010b0d7824 */ /* 0x000fc600078e020a */
[----:B------:R-:W-:Y:S01]  /*2c10*/  SEL R12, R10, R8, !P0 ;  /* 0x000000080a0c7207 */ /* 0x000fe20004000000 */
[----:B-1----:R-:W-:Y:S01]  /*2c20*/  IMAD.IADD R4, R13, 0x1, R4 ;  /* 0x000000010d047824 */ /* 0x002fe200078e0204 */
[----:B------:R-:W0:Y:S01]  /*2c30*/  LDS.128 R8, [R0+0x20] ;  /* 0x0000200000087984 */ /* 0x000e220000000c00 */
[C---:B------:R-:W-:Y:S02]  /*2c40*/  ISETP.NE.AND P0, PT, R2.reuse, 0x4, PT ;  /* 0x000000040200780c */ /* 0x040fe40003f05270 */
[----:B------:R-:W-:Y:S02]  /*2c50*/  IMAD.IADD R5, R5, 0x1, R4 ;  /* 0x0000000105057824 */ /* 0x000fe400078e0204 */
[----:B------:R-:W-:Y:S02]  /*2c60*/  SEL R12, R13, R12, !P0 ;  /* 0x0000000c0d0c7207 */ /* 0x000fe40004000000 */
[----:B------:R-:W-:Y:S01]  /*2c70*/  ISETP.NE.AND P0, PT, R2, 0x5, PT ;  /* 0x000000050200780c */ /* 0x000fe20003f05270 */
[----:B------:R-:W-:-:S03]  /*2c80*/  IMAD.IADD R6, R6, 0x1, R5 ;  /* 0x0000000106067824 */ /* 0x000fc600078e0205 */
[----:B------:R-:W-:Y:S01]  /*2c90*/  SEL R12, R4, R12, !P0 ;  /* 0x0000000c040c7207 */ /* 0x000fe20004000000 */
[----:B------:R-:W-:Y:S01]  /*2ca0*/  IMAD.IADD R7, R7, 0x1, R6 ;  /* 0x0000000107077824 */ /* 0x000fe200078e0206 */
[----:B------:R-:W-:-:S04]  /*2cb0*/  ISETP.NE.AND P0, PT, R2, 0x6, PT ;  /* 0x000000060200780c */ /* 0x000fc80003f05270 */
[----:B------:R-:W-:Y:S02]  /*2cc0*/  SEL R4, R5, R12, !P0 ;  /* 0x0000000c05047207 */ /* 0x000fe40004000000 */
[----:B------:R-:W1:Y:S01]  /*2cd0*/  LDS.128 R12, [R0+0x30] ;  /* 0x00003000000c7984 */ /* 0x000e620000000c00 */
[----:B------:R-:W-:-:S04]  /*2ce0*/  ISETP.NE.AND P0, PT, R2, 0x7, PT ;  /* 0x000000070200780c */ /* 0x000fc80003f05270 */
[----:B------:R-:W-:Y:S02]  /*2cf0*/  SEL R4, R6, R4, !P0 ;  /* 0x0000000406047207 */ /* 0x000fe40004000000 */
[----:B------:R-:W-:-:S04]  /*2d00*/  ISETP.NE.AND P0, PT, R2, 0x8, PT ;  /* 0x000000080200780c */ /* 0x000fc80003f05270 */
[C---:B------:R-:W-:Y:S02]  /*2d10*/  SEL R4, R7.reuse, R4, !P0 ;  /* 0x0000000407047207 */ /* 0x040fe40004000000 */
[----:B------:R-:W-:Y:S01]  /*2d20*/  ISETP.NE.AND P0, PT, R2, 0x9, PT ;  /* 0x000000090200780c */ /* 0x000fe20003f05270 */
[----:B0-----:R-:W-:-:S04]  /*2d30*/  IMAD.IADD R8, R7, 0x1, R8 ;  /* 0x0000000107087824 */ /* 0x001fc800078e0208 */
[----:B------:R-:W-:Y:S01]  /*2d40*/  IMAD.IADD R9, R9, 0x1, R8 ;  /* 0x0000000109097824 */ /* 0x000fe200078e0208 */
[----:B------:R-:W-:Y:S02]  /*2d50*/  SEL R4, R8, R4, !P0 ;  /* 0x0000000408047207 */ /* 0x000fe40004000000 */
[----:B------:R-:W-:Y:S01]  /*2d60*/  ISETP.NE.AND P0, PT, R2, 0xa, PT ;  /* 0x0000000a0200780c */ /* 0x000fe20003f05270 */
[----:B------:R-:W-:-:S03]  /*2d70*/  IMAD.IADD R10, R10, 0x1, R9 ;  /* 0x000000010a0a7824 */ /* 0x000fc600078e0209 */
[----:B------:R-:W-:Y:S01]  /*2d80*/  SEL R4, R9, R4, !P0 ;  /* 0x0000000409047207 */ /* 0x000fe20004000000 */
[----:B------:R-:W-:Y:S01]  /*2d90*/  IMAD.IADD R11, R11, 0x1, R10 ;  /* 0x000000010b0b7824 */ /* 0x000fe200078e020a */
[----:B------:R-:W-:-:S04]  /*2da0*/  ISETP.NE.AND P0, PT, R2, 0xb, PT ;  /* 0x0000000b0200780c */ /* 0x000fc80003f05270 */
[----:B------:R-:W-:Y:S02]  /*2db0*/  SEL R4, R10, R4, !P0 ;  /* 0x000000040a047207 */ /* 0x000fe40004000000 */
[----:B------:R-:W-:Y:S01]  /*2dc0*/  ISETP.NE.AND P0, PT, R2, 0xc, PT ;  /* 0x0000000c0200780c */ /* 0x000fe20003f05270 */
[----:B-1----:R-:W-:-:S03]  /*2dd0*/  IMAD.IADD R12, R11, 0x1, R12 ;  /* 0x000000010b0c7824 */ /* 0x002fc600078e020c */
[----:B------:R-:W-:Y:S01]  /*2de0*/  SEL R4, R11, R4, !P0 ;  /* 0x000000040b047207 */ /* 0x000fe20004000000 */
[----:B------:R-:W-:Y:S01]  /*2df0*/  IMAD.IADD R13, R13, 0x1, R12 ;  /* 0x000000010d0d7824 */ /* 0x000fe200078e020c */
[----:B------:R-:W-:Y:S02]  /*2e00*/  ISETP.NE.AND P0, PT, R2, 0xe, PT ;  /* 0x0000000e0200780c */ /* 0x000fe40003f05270 */
[----:B------:R-:W-:Y:S01]  /*2e10*/  SEL R4, R12, R4, !P1 ;  /* 0x000000040c047207 */ /* 0x000fe20004800000 */
[----:B------:R-:W-:Y:S01]  /*2e20*/  IMAD.IADD R14, R14, 0x1, R13 ;  /* 0x000000010e0e7824 */ /* 0x000fe200078e020d */
[----:B------:R-:W-:Y:S01]  /*2e30*/  ISETP.NE.AND P1, PT, R2, 0xf, PT ;  /* 0x0000000f0200780c */ /* 0x000fe20003f25270 */
[----:B------:R-:W-:Y:S01]  /*2e40*/  IMAD.MOV.U32 R2, RZ, RZ, RZ ;  /* 0x000000ffff027224 */ /* 0x000fe200078e00ff */
[----:B------:R-:W-:Y:S01]  /*2e50*/  SEL R4, R13, R4, !P0 ;  /* 0x000000040d047207 */ /* 0x000fe20004000000 */
[----:B------:R-:W-:Y:S01]  /*2e60*/  IMAD.IADD R15, R15, 0x1, R14 ;  /* 0x000000010f0f7824 */ /* 0x000fe200078e020e */
[----:B------:R-:W-:-:S02]  /*2e70*/  ISETP.GE.U32.AND P0, PT, R71, 0x20, PT ;  /* 0x000000204700780c */ /* 0x000fc40003f06070 */
[----:B------:R-:W-:Y:S02]  /*2e80*/  SEL R4, R14, R4, !P1 ;  /* 0x000000040e047207 */ /* 0x000fe40004800000 */
[----:B------:R-:W-:Y:S02]  /*2e90*/  ISETP.NE.AND P1, PT, R71, RZ, PT ;  /* 0x000000ff4700720c */ /* 0x000fe40003f25270 */
[----:B------:R-:W-:-:S05]  /*2ea0*/  SEL R4, R4, RZ, P0 ;  /* 0x000000ff04047207 */ /* 0x000fca0000000000 */
[----:B------:R-:W-:-:S06]  /*2eb0*/  IMAD.IADD R7, R4, 0x1, R3 ;  /* 0x0000000104077824 */ /* 0x000fcc00078e0203 */
[----:B------:R-:W-:Y:S05]  /*2ec0*/  @P1 BRA `(.L_x_336) ;  /* 0x0000000c00dc1947 */ /* 0x000fea0003800000 */
[----:B------:R-:W0:Y:S01]  /*2ed0*/  LDC.64 R4, c[0x0][0x3d0] ;  /* 0x0000f400ff047b82 */ /* 0x000e220000000a00 */
[----:B------:R-:W-:-:S05]  /*2ee0*/  IMAD.MOV.U32 R14, RZ, RZ, 0x65 ;  /* 0x00000065ff0e7424 */ /* 0x000fca00078e00ff */
[----:B0-----:R0:W-:Y:S01]  /*2ef0*/  ST.E.64.STRONG.GPU desc[UR6][R4.64+0x100], R14 ;  /* 0x0001000e04007985 */ /* 0x0011e2000c10fb06 */
[----:B------:R-:W-:Y:S05]  /*2f00*/  BRA `(.L_x_336) ;  /* 0x0000000c00cc7947 */ /* 0x000fea0003800000 */
.L_x_335:
[----:B------:R-:W0:Y:S01]  /*2f10*/  SHFL.UP P0, R4, R3, 0x1, RZ ;  /* 0x0420000003047989 */ /* 0x000e2200000000ff */
[----:B------:R-:W-:Y:S01]  /*2f20*/  SHF.R.U32.HI R73, RZ, 0x5, R71 ;  /* 0x00000005ff497819 */ /* 0x000fe20000011647 */
        /* <DEDUP_REMOVED lines=8> */
[----:B------:R-:W0:Y:S03]  /*2fb0*/  SHFL.UP P0, R6, R5, 0x4, RZ ;  /* 0x0480000005067989 */ /* 0x000e2600000000ff */
[----:B------:R-:W-:Y:S02]  /*2fc0*/  @!P1 IMAD.IADD R15, R0, 0x1, R7 ;  /* 0x00000001000f9824 */ /* 0x000fe400078e0207 */
[----:B0-----:R-:W-:-:S05]  /*2fd0*/  @P0 IMAD.IADD R6, R5, 0x1, R6 ;  /* 0x0000000105060824 */ /* 0x001fca00078e0206 */
[----:B------:R-:W0:Y:S02]  /*2fe0*/  SHFL.UP P0, R13, R6, 0x8, RZ ;  /* 0x05000000060d7989 */ /* 0x000e2400000000ff */
[----:B0-----:R-:W-:-:S05]  /*2ff0*/  @P0 IMAD.IADD R13, R6, 0x1, R13 ;  /* 0x00000001060d0824 */ /* 0x001fca00078e020d */
[----:B------:R-:W0:Y:S02]  /*3000*/  SHFL.UP P0, R74, R13, 0x10, RZ ;  /* 0x060000000d4a7989 */ /* 0x000e2400000000ff */
[----:B0-----:R-:W-:Y:S01]  /*3010*/  @P0 IMAD.IADD R74, R13, 0x1, R74 ;  /* 0x000000010d4a0824 */ /* 0x001fe200078e024a */
[----:B------:R-:W-:-:S04]  /*3020*/  ISETP.NE.AND P0, PT, R73, 0x2, PT ;  /* 0x000000024900780c */ /* 0x000fc80003f05270 */
[----:B------:R-:W-:Y:S01]  /*3030*/  @!P1 STS [R15], R74 ;  /* 0x0000004a0f009388 */ /* 0x000fe20000000800 */
[----:B------:R-:W-:Y:S01]  /*3040*/  BAR.SYNC.DEFER_BLOCKING 0x0 ;  /* 0x0000000000007b1d */ /* 0x000fe20000010000 */
[----:B------:R-:W-:-:S05]  /*3050*/  ISETP.NE.AND P1, PT, R73, 0xd, PT ;  /* 0x0000000d4900780c */ /* 0x000fca0003f25270 */
        /* <DEDUP_REMOVED lines=10> */
[----:B------:R-:W-:Y:S02]  /*3100*/  ISETP.NE.AND P0, PT, R73, 0x4, PT ;  /* 0x000000044900780c */ /* 0x000fe40003f05270 */
        /* <DEDUP_REMOVED lines=12> */
[----:B------:R-:W-:Y:S02]  /*31d0*/  SEL R4, R7, R4, !P0 ;  /* 0x0000000407047207 */ /* 0x000fe40004000000 */
        /* <DEDUP_REMOVED lines=9> */
[----:B------:R-:W-:Y:S01]  /*3270*/  SEL R4, R10, R4, !P0 ;  /* 0x000000040a047207 */ /* 0x000fe20004000000 */
[----:B------:R-:W-:Y:S01]  /*3280*/  IMAD.IADD R10, R74, 0x1, -R3 ;  /* 0x000000014a0a7824 */ /* 0x000fe200078e0a03 */
[----:B------:R-:W-:Y:S01]  /*3290*/  ISETP.NE.AND P0, PT, R73, 0xc, PT ;  /* 0x0000000c4900780c */ /* 0x000fe20003f05270 */
[----:B-1----:R-:W-:-:S03]  /*32a0*/  IMAD.IADD R12, R11, 0x1, R12 ;  /* 0x000000010b0c7824 */ /* 0x002fc600078e020c */
[----:B------:R-:W-:Y:S01]  /*32b0*/  SEL R4, R11, R4, !P0 ;  /* 0x000000040b047207 */ /* 0x000fe20004000000 */
[----:B------:R-:W-:Y:S01]  /*32c0*/  IMAD.IADD R13, R13, 0x1, R12 ;  /* 0x000000010d0d7824 */ /* 0x000fe200078e020c */
[C---:B------:R-:W-:Y:S02]  /*32d0*/  ISETP.NE.AND P0, PT, R73.reuse, 0xe, PT ;  /* 0x0000000e4900780c */ /* 0x040fe40003f05270 */
[----:B------:R-:W-:Y:S01]  /*32e0*/  SEL R4, R12, R4, !P1 ;  /* 0x000000040c047207 */ /* 0x000fe20004800000 */
[----:B------:R-:W-:Y:S01]  /*32f0*/  IMAD.IADD R14, R14, 0x1, R13 ;  /* 0x000000010e0e7824 */ /* 0x000fe200078e020d */
[----:B------:R-:W-:Y:S02]  /*3300*/  ISETP.NE.AND P1, PT, R73, 0xf, PT ;  /* 0x0000000f4900780c */ /* 0x000fe40003f25270 */
[----:B------:R-:W-:Y:S01]  /*3310*/  SEL R4, R13, R4, !P0 ;  /* 0x000000040d047207 */ /* 0x000fe20004000000 */
[----:B------:R-:W-:Y:S01]  /*3320*/  IMAD.IADD R15, R15, 0x1, R14 ;  /* 0x000000010f0f7824 */ /* 0x000fe200078e020e */
[----:B------:R-:W-:-:S02]  /*3330*/  ISETP.GT.U32.AND P0, PT, R71, 0x1f, PT ;  /* 0x0000001f4700780c */ /* 0x000fc40003f04070 */
[----:B------:R-:W-:Y:S02]  /*3340*/  SEL R7, R10, RZ, P2 ;  /* 0x000000ff0a077207 */ /* 0x000fe40001000000 */
[----:B------:R-:W-:Y:S02]  /*3350*/  SEL R4, R14, R4, !P1 ;  /* 0x000000040e047207 */ /* 0x000fe40004800000 */
[----:B------:R-:W-:-:S03]  /*3360*/  ISETP.GE.U32.AND P1, PT, R71, 0x20, PT ;  /* 0x000000204700780c */ /* 0x000fc60003f26070 */
[----:B------:R-:W-:-:S05]  /*3370*/  IMAD.IADD R7, R4, 0x1, R7 ;  /* 0x0000000104077824 */ /* 0x000fca00078e0207 */
[----:B------:R-:W-:Y:S01]  /*3380*/  SEL R10, R10, R7, !P1 ;  /* 0x000000070a0a7207 */ /* 0x000fe20004800000 */
[----:B------:R-:W-:Y:S06]  /*3390*/  @P0 BRA `(.L_x_337) ;  /* 0x00000008007c0947 */ /* 0x000fec0003800000 */
[----:B------:R-:W0:Y:S01]  /*33a0*/  LDC.64 R4, c[0x0][0x3d0] ;  /* 0x0000f400ff047b82 */ /* 0x000e220000000a00 */
[----:B------:R-:W-:Y:S01]  /*33b0*/  ISETP.NE.AND P0, PT, R71, RZ, PT ;  /* 0x000000ff4700720c */ /* 0x000fe20003f05270 */
[----:B------:R-:W1:-:S12]  /*33c0*/  LDCU UR4, c[0x0][0x370] ;  /* 0x00006e00ff0477ac */ /* 0x000e580008000800 */
[----:B------:R-:W-:Y:S01]  /*33d0*/  @!P0 IMAD.MOV.U32 R14, RZ, RZ, 0x64 ;  /* 0x00000064ff0e8424 */ /* 0x000fe200078e00ff */
[----:B------:R2:W-:Y:S01]  /*33e0*/  @!P0 STS [R0+0x6c], R15 ;  /* 0x00006c0f00008388 */ /* 0x0005e20000000800 */
[----:B-1----:R-:W-:Y:S01]  /*33f0*/  UISETP.GT.U32.AND UP0, UPT, UR4, 0x1f3, UPT ;  /* 0x000001f30400788c */ /* 0x002fe2000bf04070 */
[----:B0-----:R-:W-:-:S05]  /*3400*/  IMAD.WIDE.U32 R2, R2, 0x8, R4 ;  /* 0x0000000802027825 */ /* 0x001fca00078e0004 */
[----:B------:R2:W-:Y:S03]  /*3410*/  @!P0 ST.E.64.STRONG.GPU desc[UR6][R2.64+0x100], R14 ;  /* 0x0001000e02008985 */ /* 0x0005e6000c10fb06 */
[----:B------:R-:W-:Y:S05]  /*3420*/  BRA.U UP0, `(.L_x_338) ;  /* 0x0000000100087547 */ /* 0x000fea000b800000 */
[----:B------:R0:W-:Y:S06]  /*3430*/  MEMBAR.SC.CTA ;  /* 0x0000000000007992 */ /* 0x0001ec0000000000 */
[----:B0-----:R-:W-:Y:S05]  /*3440*/  BRA `(.L_x_339) ;  /* 0x0000000000087947 */ /* 0x001fea0003800000 */
.L_x_338:
[----:B------:R-:W-:Y:S05]  /*3450*/  NANOSLEEP 0x1c2 ;  /* 0x000001c20000795d */ /* 0x000fea0003800000 */
[----:B------:R-:W-:Y:S01]  /*3460*/  NOP ;  /* 0x0000000000007918 */ /* 0x000fe20000000000 */
.L_x_339:
[----:B------:R-:W-:-:S03]  /*3470*/  IMAD.WIDE.U32 R4, R71, 0x8, RZ ;  /* 0x0000000847047825 */ /* 0x000fc600078e00ff */
[----:B------:R-:W-:Y:S02]  /*3480*/  LOP3.LUT R7, R4, 0xfffffff8, RZ, 0x3c, !PT ;  /* 0xfffffff804077812 */ /* 0x000fe400078e3cff */
[----:B------:R-:W-:Y:S02]  /*3490*/  LOP3.LUT R5, RZ, R5, RZ, 0x33, !PT ;  /* 0x00000005ff057212 */ /* 0x000fe400078e33ff */
[----:B------:R-:W-:-:S05]  /*34a0*/  IADD3 R6, P0, PT, R2, R7, RZ ;  /* 0x0000000702067210 */ /* 0x000fca0007f1e0ff */
[----:B------:R-:W-:-:S05]  /*34b0*/  IMAD.X R7, R3, 0x1, R5, P0 ;  /* 0x0000000103077824 */ /* 0x000fca00000e0605 */
[----:B------:R-:W3:Y:S01]  /*34c0*/  LD.E.64.STRONG.GPU R4, desc[UR6][R6.64+0x100] ;  /* 0x0001000606047980 */ /* 0x000ee2000c10fb00 */
[----:B------:R-:W0:Y:S01]  /*34d0*/  LDC R8, c[0x0][0x370] ;  /* 0x0000dc00ff087b82 */ /* 0x000e220000000800 */
[----:B------:R-:W-:Y:S01]  /*34e0*/  UMOV UR4, 0xffffffff ;  /* 0xffffffff00047882 */ /* 0x000fe20000000000 */
[----:B---3--:R-:W-:Y:S02]  /*34f0*/  ISETP.NE.AND P0, PT, R4, 0x63, PT ;  /* 0x000000630400780c */ /* 0x008fe40003f05270 */
[----:B0-----:R-:W-:Y:S11]  /*3500*/  BRA.DIV UR4, `(.L_x_340) ;  /* 0x000000a204ac7947 */ /* 0x001ff6000b800000 */
[----:B------:R-:W-:-:S13]  /*3510*/  VOTE.ANY P0, !P0 ;  /* 0x0000000000ff7806 */ /* 0x000fda0004000100 */
.L_x_515:
[----:B------:R-:W-:Y:S05]  /*3520*/  @!P0 BRA `(.L_x_341) ;  /* 0x0000000000348947 */ /* 0x000fea0003800000 */
[----:B------:R-:W-:-:S13]  /*3530*/  ISETP.GT.U32.AND P1, PT, R8, 0x1f3, PT ;  /* 0x000001f30800780c */ /* 0x000fda0003f24070 */
.L_x_345:
[----:B------:R-:W-:Y:S05]  /*3540*/  YIELD ;  /* 0x0000000000007946 */ /* 0x000fea0003800000 */
[----:B------:R-:W-:Y:S05]  /*3550*/  @P1 BRA `(.L_x_342) ;  /* 0x0000000000081947 */ /* 0x000fea0003800000 */
[----:B------:R0:W-:Y:S06]  /*3560*/  MEMBAR.SC.CTA ;  /* 0x0000000000007992 */ /* 0x0001ec0000000000 */
[----:B0-----:R-:W-:Y:S05]  /*3570*/  BRA `(.L_x_343) ;  /* 0x0000000000087947 */ /* 0x001fea0003800000 */
.L_x_342:
[----:B------:R-:W-:Y:S05]  /*3580*/  NANOSLEEP 0x15e ;  /* 0x0000015e0000795d */ /* 0x000fea0003800000 */
[----:B------:R-:W-:Y:S01]  /*3590*/  NOP ;  /* 0x0000000000007918 */ /* 0x000fe20000000000 */
.L_x_343:
[----:B------:R-:W3:Y:S01]  /*35a0*/  LD.E.64.STRONG.GPU R4, desc[UR6][R6.64+0x100] ;  /* 0x0001000606047980 */ /* 0x000ee2000c10fb00 */
[----:B------:R-:W-:Y:S01]  /*35b0*/  UMOV UR4, 0xffffffff ;  /* 0xffffffff00047882 */ /* 0x000fe20000000000 */
[----:B---3--:R-:W-:Y:S02]  /*35c0*/  ISETP.NE.AND P0, PT, R4, 0x63, PT ;  /* 0x000000630400780c */ /* 0x008fe40003f05270 */
[----:B------:R-:W-:Y:S11]  /*35d0*/  BRA.DIV UR4, `(.L_x_344) ;  /* 0x000000a204987947 */ /* 0x000ff6000b800000 */
[----:B------:R-:W-:-:S13]  /*35e0*/  VOTE.ANY P0, !P0 ;  /* 0x0000000000ff7806 */ /* 0x000fda0004000100 */
.L_x_518:
[----:B------:R-:W-:Y:S05]  /*35f0*/  @P0 BRA `(.L_x_345) ;  /* 0xfffffffc00d00947 */ /* 0x000fea000383ffff */
.L_x_341:
[----:B------:R-:W-:Y:S01]  /*3600*/  UMOV UR4, 0xffffffff ;  /* 0xffffffff00047882 */ /* 0x000fe20000000000 */
[----:B------:R-:W-:Y:S02]  /*3610*/  ISETP.NE.AND P0, PT, R4, 0x65, PT ;  /* 0x000000650400780c */ /* 0x000fe40003f05270 */
[----:B------:R-:W-:Y:S11]  /*3620*/  BRA.DIV UR4, `(.L_x_346) ;  /* 0x000000a204a47947 */ /* 0x000ff6000b800000 */
[----:B------:R-:W0:Y:S01]  /*3630*/  S2R R11, SR_GEMASK ;  /* 0x00000000000b7919 */ /* 0x000e220000003c00 */
[----:B--2---:R-:W-:Y:S01]  /*3640*/  VOTE.ANY R0, PT, !P0 ;  /* 0x0000000000007806 */ /* 0x004fe200040e0100 */
[----:B------:R-:W1:Y:S03]  /*3650*/  S2UR UR4, SR_CTAID.X ;  /* 0x00000000000479c3 */ /* 0x000e660000002500 */
[----:B0-----:R-:W-:-:S05]  /*3660*/  LOP3.LUT R0, R0, 0x80000000, R11, 0xec, !PT ;  /* 0x8000000000007812 */ /* 0x001fca00078eec0b */
[----:B------:R-:W-:-:S05]  /*3670*/  VIADD R7, R0, 0xffffffff ;  /* 0xffffffff00077836 */ /* 0x000fca0000000000 */
[----:B------:R-:W-:Y:S01]  /*3680*/  LOP3.LUT R7, R0, R7, RZ, 0xc, !PT ;  /* 0x0000000700077212 */ /* 0x000fe200078e0cff */
[----:B------:R-:W-:-:S03]  /*3690*/  VIADD R0, R72, 0x2 ;  /* 0x0000000248007836 */ /* 0x000fc60000000000 */
[----:B------:R0:W2:Y:S02]  /*36a0*/  POPC R9, R7 ;  /* 0x0000000700097309 */ /* 0x0000a40000000000 */
[----:B0-----:R-:W0:Y:S01]  /*36b0*/  LDC.64 R6, c[0x0][0x3d0] ;  /* 0x0000f400ff067b82 */ /* 0x001e220000000a00 */
[----:B--2---:R-:W2:Y:S01]  /*36c0*/  SHFL.DOWN PT, R8, R5, 0x1, R9 ;  /* 0x0820000005087989 */ /* 0x004ea200000e0009 */
[----:B------:R-:W-:Y:S02]  /*36d0*/  ISETP.GE.AND P0, PT, R72, R9, PT ;  /* 0x000000094800720c */ /* 0x000fe40003f06270 */
[----:B0-----:R-:W-:Y:S02]  /*36e0*/  IADD3 R71, P2, PT, R6, 0x100, RZ ;  /* 0x0000010006477810 */ /* 0x001fe40007f5e0ff */
[----:B--2---:R-:W-:-:S03]  /*36f0*/  SEL R8, R8, RZ, !P0 ;  /* 0x000000ff08087207 */ /* 0x004fc60004000000 */
[----:B------:R-:W-:Y:S01]  /*3700*/  IMAD.X R78, RZ, RZ, R7, P2 ;  /* 0x000000ffff4e7224 */ /* 0x000fe200010e0607 */
[----:B------:R-:W-:Y:S01]  /*3710*/  ISETP.GT.AND P0, PT, R0, R9, PT ;  /* 0x000000090000720c */ /* 0x000fe20003f04270 */
[----:B------:R-:W-:Y:S02]  /*3720*/  VIADD R0, R72, 0x4 ;  /* 0x0000000448007836 */ /* 0x000fe40000000000 */
[----:B------:R-:W-:-:S05]  /*3730*/  IMAD.IADD R12, R8, 0x1, R5 ;  /* 0x00000001080c7824 */ /* 0x000fca00078e0205 */
[----:B------:R-:W0:Y:S02]  /*3740*/  SHFL.DOWN PT, R8, R12, 0x2, R9 ;  /* 0x084000000c087989 */ /* 0x000e2400000e0009 */
[----:B0-----:R-:W-:Y:S02]  /*3750*/  SEL R13, R8, RZ, !P0 ;  /* 0x000000ff080d7207 */ /* 0x001fe40004000000 */
[----:B------:R-:W-:Y:S01]  /*3760*/  ISETP.GT.AND P0, PT, R0, R9, PT ;  /* 0x000000090000720c */ /* 0x000fe20003f04270 */
[----:B------:R-:W-:Y:S02]  /*3770*/  VIADD R0, R72, 0x8 ;  /* 0x0000000848007836 */ /* 0x000fe40000000000 */
[----:B------:R-:W-:Y:S02]  /*3780*/  IMAD.IADD R14, R12, 0x1, R13 ;  /* 0x000000010c0e7824 */ /* 0x000fe400078e020d */
[----:B------:R-:W0:Y:S03]  /*3790*/  S2R R12, SR_TID.X ;  /* 0x00000000000c7919 */ /* 0x000e260000002100 */
[----:B------:R-:W2:Y:S02]  /*37a0*/  SHFL.DOWN PT, R8, R14, 0x4, R9 ;  /* 0x088000000e087989 */ /* 0x000ea400000e0009 */
[----:B--2---:R-:W-:-:S02]  /*37b0*/  SEL R5, R8, RZ, !P0 ;  /* 0x000000ff08057207 */ /* 0x004fc40004000000 */
[----:B------:R-:W-:Y:S01]  /*37c0*/  ISETP.GT.AND P0, PT, R0, R9, PT ;  /* 0x000000090000720c */ /* 0x000fe20003f04270 */
[----:B------:R-:W-:Y:S02]  /*37d0*/  VIADD R0, R72, 0x10 ;  /* 0x0000001048007836 */ /* 0x000fe40000000000 */
[----:B------:R-:W-:-:S03]  /*37e0*/  IMAD.IADD R74, R14, 0x1, R5 ;  /* 0x000000010e4a7824 */ /* 0x000fc600078e0205 */
[----:B------:R-:W-:Y:S02]  /*37f0*/  ISETP.GT.AND P1, PT, R0, R9, PT ;  /* 0x000000090000720c */ /* 0x000fe40003f24270 */
[----:B------:R-:W2:Y:S01]  /*3800*/  SHFL.DOWN PT, R8, R74, 0x8, R9 ;  /* 0x090000004a087989 */ /* 0x000ea200000e0009 */
[----:B0-----:R-:W-:Y:S02]  /*3810*/  LOP3.LUT R0, RZ, R12, RZ, 0x33, !PT ;  /* 0x0000000cff007212 */ /* 0x001fe400078e33ff */
[----:B--2---:R-:W-:Y:S02]  /*3820*/  SEL R5, R8, RZ, !P0 ;  /* 0x000000ff08057207 */ /* 0x004fe40004000000 */
[----:B------:R-:W-:Y:S01]  /*3830*/  ISETP.NE.AND P0, PT, R4, 0x65, PT ;  /* 0x000000650400780c */ /* 0x000fe20003f05270 */
[----:B-1----:R-:W-:Y:S02]  /*3840*/  VIADD R4, R0, UR4 ;  /* 0x0000000400047c36 */ /* 0x002fe40008000000 */
[----:B------:R-:W-:-:S05]  /*3850*/  IMAD.IADD R76, R74, 0x1, R5 ;  /* 0x000000014a4c7824 */ /* 0x000fca00078e0205 */
[----:B------:R-:W0:Y:S05]  /*3860*/  SHFL.DOWN PT, R8, R76, 0x10, R9 ;  /* 0x0a0000004c087989 */ /* 0x000e2a00000e0009 */
[----:B------:R-:W-:Y:S02]  /*3870*/  VOTE.ALL P0, P0 ;  /* 0x0000000000ff7806 */ /* 0x000fe40000000000 */
[----:B0-----:R-:W-:-:S05]  /*3880*/  SEL R5, R8, RZ, !P1 ;  /* 0x000000ff08057207 */ /* 0x001fca0004800000 */
[----:B------:R-:W-:-:S07]  /*3890*/  IMAD.IADD R12, R76, 0x1, R5 ;  /* 0x000000014c0c7824 */ /* 0x000fce00078e0205 */
.L_x_527:
[----:B------:R-:W-:Y:S05]  /*38a0*/  @!P0 BRA `(.L_x_347) ;  /* 0x0000000000f48947 */ /* 0x000fea0003800000 */
[----:B------:R-:W-:-:S07]  /*38b0*/  IMAD.MOV.U32 R9, RZ, RZ, R4 ;  /* 0x000000ffff097224 */ /* 0x000fce00078e0004 */
.L_x_355:
[----:B------:R-:W-:Y:S02]  /*38c0*/  IMAD.MOV.U32 R4, RZ, RZ, R71 ;  /* 0x000000ffff047224 */ /* 0x000fe400078e0047 */
[----:B------:R-:W-:Y:S02]  /*38d0*/  IMAD.MOV.U32 R5, RZ, RZ, R78 ;  /* 0x000000ffff057224 */ /* 0x000fe400078e004e */
[----:B------:R-:W-:-:S05]  /*38e0*/  IMAD.WIDE R6, R9, 0x8, R4 ;  /* 0x0000000809067825 */ /* 0x000fca00078e0204 */
[----:B------:R-:W2:Y:S01]  /*38f0*/  LD.E.64.STRONG.GPU R4, desc[UR6][R6.64+-0x100] ;  /* 0xffff000606047980 */ /* 0x000ea2000c10fb00 */
[----:B------:R-:W-:Y:S05]  /*3900*/  YIELD ;  /* 0x0000000000007946 */ /* 0x000fea0003800000 */
[----:B------:R-:W-:Y:S01]  /*3910*/  UMOV UR4, 0xffffffff ;  /* 0xffffffff00047882 */ /* 0x000fe20000000000 */
[----:B--2---:R-:W-:Y:S02]  /*3920*/  ISETP.NE.AND P0, PT, R4, 0x63, PT ;  /* 0x000000630400780c */ /* 0x004fe40003f05270 */
[----:B------:R-:W-:Y:S11]  /*3930*/  BRA.DIV UR4, `(.L_x_348) ;  /* 0x000000a204f47947 */ /* 0x000ff6000b800000 */
[----:B------:R-:W-:-:S13]  /*3940*/  VOTE.ANY P0, !P0 ;  /* 0x0000000000ff7806 */ /* 0x000fda0004000100 */
.L_x_530:
[----:B------:R-:W-:Y:S05]  /*3950*/  @!P0 BRA `(.L_x_349) ;  /* 0x0000000000388947 */ /* 0x000fea0003800000 */
.L_x_353:
[----:B------:R-:W-:Y:S05]  /*3960*/  YIELD ;  /* 0x0000000000007946 */ /* 0x000fea0003800000 */
[----:B------:R-:W0:Y:S02]  /*3970*/  LDCU UR4, c[0x0][0x370] ;  /* 0x00006e00ff0477ac */ /* 0x000e240008000800 */
[----:B0-----:R-:W-:-:S09]  /*3980*/  UISETP.GT.U32.AND UP0, UPT, UR4, 0x1f3, UPT ;  /* 0x000001f30400788c */ /* 0x001fd2000bf04070 */
[----:B------:R-:W-:Y:S05]  /*3990*/  BRA.U UP0, `(.L_x_350) ;  /* 0x0000000100087547 */ /* 0x000fea000b800000 */
[----:B------:R0:W-:Y:S06]  /*39a0*/  MEMBAR.SC.CTA ;  /* 0x0000000000007992 */ /* 0x0001ec0000000000 */
[----:B0-----:R-:W-:Y:S05]  /*39b0*/  BRA `(.L_x_351) ;  /* 0x0000000000087947 */ /* 0x001fea0003800000 */
.L_x_350:
[----:B------:R-:W-:Y:S05]  /*39c0*/  NANOSLEEP 0x15e ;  /* 0x0000015e0000795d */ /* 0x000fea0003800000 */
[----:B------:R-:W-:Y:S01]  /*39d0*/  NOP ;  /* 0x0000000000007918 */ /* 0x000fe20000000000 */
.L_x_351:
[----:B------:R-:W2:Y:S01]  /*39e0*/  LD.E.64.STRONG.GPU R4, desc[UR6][R6.64+-0x100] ;  /* 0xffff000606047980 */ /* 0x000ea2000c10fb00 */
[----:B------:R-:W-:Y:S01]  /*39f0*/  UMOV UR4, 0xffffffff ;  /* 0xffffffff00047882 */ /* 0x000fe20000000000 */
[----:B--2---:R-:W-:Y:S02]  /*3a00*/  ISETP.NE.AND P0, PT, R4, 0x63, PT ;  /* 0x000000630400780c */ /* 0x004fe40003f05270 */
[----:B------:R-:W-:Y:S11]  /*3a10*/  BRA.DIV UR4, `(.L_x_352) ;  /* 0x000000a204dc7947 */ /* 0x000ff6000b800000 */
[----:B------:R-:W-:-:S13]  /*3a20*/  VOTE.ANY P0, !P0 ;  /* 0x0000000000ff7806 */ /* 0x000fda0004000100 */
.L_x_533:
[----:B------:R-:W-:Y:S05]  /*3a30*/  @P0 BRA `(.L_x_353) ;  /* 0xfffffffc00c80947 */ /* 0x000fea000383ffff */
.L_x_349:
[----:B------:R-:W-:Y:S01]  /*3a40*/  UMOV UR4, 0xffffffff ;  /* 0xffffffff00047882 */ /* 0x000fe20000000000 */
[----:B------:R-:W-:Y:S02]  /*3a50*/  ISETP.NE.AND P0, PT, R4, 0x65, PT ;  /* 0x000000650400780c */ /* 0x000fe40003f05270 */
[----:B------:R-:W-:Y:S11]  /*3a60*/  BRA.DIV UR4, `(.L_x_354) ;  /* 0x000000a204e87947 */ /* 0x000ff6000b800000 */
        /* <DEDUP_REMOVED lines=8> */
[----:B------:R-:W-:-:S04]  /*3af0*/  ISETP.GE.AND P0, PT, R72, R7, PT ;  /* 0x000000074800720c */ /* 0x000fc80003f06270 */
[----:B0-----:R-:W-:Y:S02]  /*3b00*/  SEL R8, R8, RZ, !P0 ;  /* 0x000000ff08087207 */ /* 0x001fe40004000000 */
[----:B------:R-:W-:Y:S01]  /*3b10*/  ISETP.GT.AND P0, PT, R0, R7, PT ;  /* 0x000000070000720c */ /* 0x000fe20003f04270 */
[----:B------:R-:W-:Y:S02]  /*3b20*/  VIADD R0, R72, 0x4 ;  /* 0x0000000448007836 */ /* 0x000fe40000000000 */
[----:B------:R-:W-:-:S05]  /*3b30*/  IMAD.IADD R14, R8, 0x1, R5 ;  /* 0x00000001080e7824 */ /* 0x000fca00078e0205 */
[----:B------:R-:W0:Y:S02]  /*3b40*/  SHFL.DOWN PT, R8, R14, 0x2, R7 ;  /* 0x084000000e087989 */ /* 0x000e2400000e0007 */
        /* <DEDUP_REMOVED lines=8> */
[----:B------:R-:W-:-:S03]  /*3bd0*/  IMAD.IADD R76, R74, 0x1, R5 ;  /* 0x000000014a4c7824 */ /* 0x000fc600078e0205 */
[----:B------:R-:W-:Y:S02]  /*3be0*/  ISETP.GT.AND P1, PT, R0, R7, PT ;  /* 0x000000070000720c */ /* 0x000fe40003f24270 */
[----:B------:R-:W0:Y:S02]  /*3bf0*/  SHFL.DOWN PT, R8, R76, 0x8, R7 ;  /* 0x090000004c087989 */ /* 0x000e2400000e0007 */
[----:B0-----:R-:W-:Y:S02]  /*3c00*/  SEL R5, R8, RZ, !P0 ;  /* 0x000000ff08057207 */ /* 0x001fe40004000000 */
[----:B------:R-:W-:-:S03]  /*3c10*/  ISETP.NE.AND P0, PT, R4, 0x65, PT ;  /* 0x000000650400780c */ /* 0x000fc60003f05270 */
[----:B------:R-:W-:-:S05]  /*3c20*/  IMAD.IADD R13, R76, 0x1, R5 ;  /* 0x000000014c0d7824 */ /* 0x000fca00078e0205 */
[----:B------:R-:W0:Y:S05]  /*3c30*/  SHFL.DOWN PT, R8, R13, 0x10, R7 ;  /* 0x0a0000000d087989 */ /* 0x000e2a00000e0007 */
[----:B------:R-:W-:Y:S02]  /*3c40*/  VOTE.ALL P0, P0 ;  /* 0x0000000000ff7806 */ /* 0x000fe40000000000 */
[----:B0-----:R-:W-:-:S04]  /*3c50*/  SEL R8, R8, RZ, !P1 ;  /* 0x000000ff08087207 */ /* 0x001fc80004800000 */
[----:B------:R-:W-:-:S07]  /*3c60*/  IADD3 R12, PT, PT, R13, R8, R12 ;  /* 0x000000080d0c7210 */ /* 0x000fce0007ffe00c */
.L_x_542:
[----:B------:R-:W-:Y:S05]  /*3c70*/  @P0 BRA `(.L_x_355) ;  /* 0xfffffffc00100947 */ /* 0x000fea000383ffff */
.L_x_347:
[----:B------:R-:W0:Y:S01]  /*3c80*/  S2R R71, SR_TID.X ;  /* 0x0000000000477919 */ /* 0x000e220000002100 */
[----:B------:R-:W-:-:S13]  /*3c90*/  ISETP.NE.AND P0, PT, R72, RZ, PT ;  /* 0x000000ff4800720c */ /* 0x000fda0003f05270 */
[----:B------:R-:W1:Y:S01]  /*3ca0*/  @!P0 S2R R7, SR_CgaCtaId ;  /* 0x0000000000078919 */ /* 0x000e620000008800 */
[----:B------:R-:W-:Y:S02]  /*3cb0*/  @!P0 MOV R4, 0x400 ;  /* 0x0000040000048802 */ /* 0x000fe40000000f00 */
[----:B0-----:R-:W-:-:S13]  /*3cc0*/  ISETP.NE.AND P1, PT, R71, RZ, PT ;  /* 0x000000ff4700720c */ /* 0x001fda0003f25270 */
[----:B------:R-:W0:Y:S01]  /*3cd0*/  @!P1 S2R R5, SR_CgaCtaId ;  /* 0x0000000000059919 */ /* 0x000e220000008800 */
[----:B------:R-:W-:Y:S01]  /*3ce0*/  @!P1 MOV R0, 0x400 ;  /* 0x0000040000009802 */ /* 0x000fe20000000f00 */
[----:B------:R-:W-:Y:S02]  /*3cf0*/  @!P1 IMAD.IADD R15, R15, 0x1, R12 ;  /* 0x000000010f0f9824 */ /* 0x000fe400078e020c */
[----:B------:R-:W-:-:S05]  /*3d00*/  @!P1 IMAD.MOV.U32 R14, RZ, RZ, 0x65 ;  /* 0x00000065ff0e9424 */ /* 0x000fca00078e00ff */
[----:B------:R2:W-:Y:S01]  /*3d10*/  @!P1 ST.E.64.STRONG.GPU desc[UR6][R2.64+0x100], R14 ;  /* 0x0001000e02009985 */ /* 0x0005e2000c10fb06 */
[----:B0-----:R-:W-:Y:S02]  /*3d20*/  @!P1 LEA R0, R5, R0, 0x18 ;  /* 0x0000000005009211 */ /* 0x001fe400078ec0ff */
[----:B-1----:R-:W-:Y:S01]  /*3d30*/  @!P0 LEA R5, R7, R4, 0x18 ;  /* 0x0000000407058211 */ /* 0x002fe200078ec0ff */
[----:B------:R-:W-:Y:S02]  /*3d40*/  IMAD.MOV.U32 R7, RZ, RZ, R10 ;  /* 0x000000ffff077224 */ /* 0x000fe400078e000a */
[----:B------:R2:W-:Y:S01]  /*3d50*/  @!P1 STS [R0+0x68], R15 ;  /* 0x0000680f00009388 */ /* 0x0005e20000000800 */
[----:B------:R-:W-:-:S03]  /*3d60*/  @!P0 IMAD.MOV.U32 R7, RZ, RZ, R12 ;  /* 0x000000ffff078224 */ /* 0x000fc600078e000c */
[----:B------:R2:W-:Y:S04]  /*3d70*/  @!P1 STS [R0+0x64], R12 ;  /* 0x0000640c00009388 */ /* 0x0005e80000000800 */
[----:B------:R2:W-:Y:S02]  /*3d80*/  @!P0 STS [R5+0x50], R12 ;  /* 0x0000500c05008388 */ /* 0x0005e40000000800 */
.L_x_337:
[----:B------:R-:W-:Y:S05]  /*3d90*/  WARPSYNC.ALL ;  /* 0x0000000000007948 */ /* 0x000fea0003800000 */
[----:B------:R-:W-:Y:S01]  /*3da0*/  ISETP.NE.AND P0, PT, R71, RZ, PT ;  /* 0x000000ff4700720c */ /* 0x000fe20003f05270 */
[----:B------:R-:W0:Y:S08]  /*3db0*/  S2UR UR5, SR_CgaCtaId ;  /* 0x00000000000579c3 */ /* 0x000e300000008800 */
[----:B------:R-:W-:Y:S06]  /*3dc0*/  BAR.SYNC.DEFER_BLOCKING 0x0 ;  /* 0x0000000000007b1d */ /* 0x000fec0000010000 */
[----:B------:R-:W-:-:S02]  /*3dd0*/  UMOV UR4, 0x400 ;  /* 0x0000040000047882 */ /* 0x000fc40000000000 */
[----:B0-----:R-:W-:-:S06]  /*3de0*/  ULEA UR4, UR5, UR4, 0x18 ;  /* 0x0000000405047291 */ /* 0x001fcc000f8ec0ff */
[----:B--2---:R-:W-:-:S03]  /*3df0*/  IMAD.U32 R0, RZ, RZ, UR4 ;  /* 0x00000004ff007e24 */ /* 0x004fc6000f8e00ff */
[----:B------:R-:W0:Y:S04]  /*3e00*/  @P0 LDS R4, [UR4+0x50] ;  /* 0x00005004ff040984 */ /* 0x000e280008000800 */
[----:B------:R1:W2:Y:S04]  /*3e10*/  LDS R2, [R0+0x64] ;  /* 0x0000640000027984 */ /* 0x0002a80000000800 */
[----:B------:R1:W3:Y:S02]  /*3e20*/  LDS R15, [R0+0x6c] ;  /* 0x00006c00000f7984 */ /* 0x0002e40000000800 */
[----:B01----:R-:W-:-:S07]  /*3e30*/  @P0 IMAD.IADD R7, R7, 0x1, R4 ;  /* 0x0000000107070824 */ /* 0x003fce00078e0204 */
.L_x_336:
[----:B------:R-:W-:Y:S05]  /*3e40*/  BSYNC.RECONVERGENT B0 ;  /* 0x0000000000007941 */ /* 0x000fea0003800200 */
.L_x_334:
[-C--:B------:R-:W-:Y:S01]  /*3e50*/  ISETP.GE.AND P3, PT, R49, R20.reuse, PT ;  /* 0x000000143100720c */ /* 0x080fe20003f66270 */
[----:B--2---:R-:W-:Y:S01]  /*3e60*/  IMAD.IADD R3, R7, 0x1, -R2 ;  /* 0x0000000107037824 */ /* 0x004fe200078e0a02 */
[-C--:B------:R-:W-:Y:S01]  /*3e70*/  ISETP.GE.AND P4, PT, R47, R20.reuse, PT ;  /* 0x000000142f00720c */ /* 0x080fe20003f86270 */
[----:B------:R-:W-:Y:S01]  /*3e80*/  BAR.SYNC.DEFER_BLOCKING 0x0 ;  /* 0x0000000000007b1d */ /* 0x000fe20000010000 */
[-C--:B------:R-:W-:Y:S01]  /*3e90*/  ISETP.GE.AND P5, PT, R43, R20.reuse, PT ;  /* 0x000000142b00720c */ /* 0x080fe20003fa6270 */
[----:B------:R-:W-:Y:S01]  /*3ea0*/  IMAD.MOV.U32 R7, RZ, RZ, R3 ;  /* 0x000000ffff077224 */ /* 0x000fe200078e0003 */
[-C--:B------:R-:W-:Y:S02]  /*3eb0*/  ISETP.GE.AND P2, PT, R41, R20.reuse, PT ;  /* 0x000000142900720c */ /* 0x080fe40003f46270 */
[----:B------:R-:W-:Y:S01]  /*3ec0*/  ISETP.GE.AND P1, PT, R37, R20, PT ;  /* 0x000000142500720c */ /* 0x000fe20003f26270 */
[----:B------:R-:W-:Y:S01]  /*3ed0*/  BSSY.RECONVERGENT B0, `(.L_x_356) ;  /* 0x00000e8000007945 */ /* 0x000fe20003800200 */
[----:B------:R-:W-:-:S02]  /*3ee0*/  LOP3.LUT P0, R72, R62, 0x20, RZ, 0xc0, !PT ;  /* 0x000000203e487812 */ /* 0x000fc4000780c0ff */
[----:B------:R-:W-:Y:S01]  /*3ef0*/  LOP3.LUT P6, R62, R62, 0x40, RZ, 0xc0, !PT ;  /* 0x000000403e3e7812 */ /* 0x000fe200078cc0ff */
[C---:B------:R-:W-:Y:S02]  /*3f00*/  @!P3 VIADD R7, R3.reuse, 0x1 ;  /* 0x000000010307b836 */ /* 0x040fe40000000000 */
[--C-:B0-----:R-:W-:Y:S02]  /*3f10*/  @!P3 IMAD R5, R3, 0x4, R0.reuse ;  /* 0x000000040305b824 */ /* 0x101fe400078e0200 */
[C---:B------:R-:W-:Y:S02]  /*3f20*/  @!P4 VIADD R4, R7.reuse, 0x1 ;  /* 0x000000010704c836 */ /* 0x040fe40000000000 */
[----:B------:R-:W-:Y:S02]  /*3f30*/  @!P4 IMAD R9, R7, 0x4, R0 ;  /* 0x000000040709c824 */ /* 0x000fe400078e0200 */
[----:B------:R-:W-:-:S04]  /*3f40*/  @!P4 IMAD.MOV.U32 R7, RZ, RZ, R4 ;  /* 0x000000ffff07c224 */ /* 0x000fc800078e0004 */
[C---:B------:R-:W-:Y:S02]  /*3f50*/  @!P5 VIADD R4, R7.reuse, 0x1 ;  /* 0x000000010704d836 */ /* 0x040fe40000000000 */
[----:B------:R-:W-:Y:S01]  /*3f60*/  @!P5 IMAD R11, R7, 0x4, R0 ;  /* 0x00000004070bd824 */ /* 0x000fe200078e0200 */
[----:B------:R0:W-:Y:S01]  /*3f70*/  @!P3 STS [R5+0x800], R50 ;  /* 0x000800320500b388 */ /* 0x0001e20000000800 */
[----:B------:R-:W-:-:S03]  /*3f80*/  @!P5 IMAD.MOV.U32 R7, RZ, RZ, R4 ;  /* 0x000000ffff07d224 */ /* 0x000fc600078e0004 */
[----:B------:R-:W-:Y:S01]  /*3f90*/  @!P4 STS [R9+0x800], R46 ;  /* 0x0008002e0900c388 */ /* 0x000fe20000000800 */
[C---:B------:R-:W-:Y:S02]  /*3fa0*/  @!P2 VIADD R4, R7.reuse, 0x1 ;  /* 0x000000010704a836 */ /* 0x040fe40000000000 */
[----:B------:R-:W-:Y:S01]  /*3fb0*/  @!P2 IMAD R13, R7, 0x4, R0 ;  /* 0x00000004070da824 */ /* 0x000fe200078e0200 */
[----:B------:R-:W-:Y:S01]  /*3fc0*/  @!P5 STS [R11+0x800], R44 ;  /* 0x0008002c0b00d388 */ /* 0x000fe20000000800 */
[----:B------:R-:W-:-:S03]  /*3fd0*/  @!P2 IMAD.MOV.U32 R7, RZ, RZ, R4 ;  /* 0x000000ffff07a224 */ /* 0x000fc600078e0004 */
[----:B------:R-:W-:Y:S01]  /*3fe0*/  @!P2 STS [R13+0x800], R40 ;  /* 0x000800280d00a388 */ /* 0x000fe20000000800 */
[C---:B------:R-:W-:Y:S02]  /*3ff0*/  @!P1 VIADD R4, R7.reuse, 0x1 ;  /* 0x0000000107049836 */ /* 0x040fe40000000000 */
[----:B------:R-:W-:Y:S02]  /*4000*/  @!P1 IMAD R73, R7, 0x4, R0 ;  /* 0x0000000407499824 */ /* 0x000fe400078e0200 */
[----:B------:R-:W-:-:S03]  /*4010*/  @!P1 IMAD.MOV.U32 R7, RZ, RZ, R4 ;  /* 0x000000ffff079224 */ /* 0x000fc600078e0004 */
[----:B------:R-:W-:Y:S01]  /*4020*/  @!P1 STS [R73+0x800], R38 ;  /* 0x0008002649009388 */ /* 0x000fe20000000800 */
[C---:B------:R-:W-:Y:S02]  /*4030*/  @P0 VIADD R4, R7.reuse, 0x1 ;  /* 0x0000000107040836 */ /* 0x040fe40000000000 */
[----:B------:R-:W-:Y:S02]  /*4040*/  @P0 IMAD R6, R7, 0x4, R0 ;  /* 0x0000000407060824 */ /* 0x000fe400078e0200 */
[----:B------:R-:W-:-:S03]  /*4050*/  @P0 IMAD.MOV.U32 R7, RZ, RZ, R4 ;  /* 0x000000ffff070224 */ /* 0x000fc600078e0004 */
[----:B------:R1:W-:Y:S01]  /*4060*/  @P0 STS [R6+0x800], R35 ;  /* 0x0008002306000388 */ /* 0x0003e20000000800 */
[C---:B------:R-:W-:Y:S02]  /*4070*/  @P6 IMAD R75, R7.reuse, 0x4, R0 ;  /* 0x00000004074b6824 */ /* 0x040fe400078e0200 */
[----:B------:R-:W-:-:S03]  /*4080*/  @P6 VIADD R4, R7, 0x1 ;  /* 0x0000000107046836 */ /* 0x000fc60000000000 */
[----:B------:R-:W-:Y:S01]  /*4090*/  @P6 STS [R75+0x800], R34 ;  /* 0x000800224b006388 */ /* 0x000fe20000000800 */
[----:B------:R-:W-:Y:S01]  /*40a0*/  @P6 IMAD.MOV.U32 R7, RZ, RZ, R4 ;  /* 0x000000ffff076224 */ /* 0x000fe200078e0004 */
[----:B------:R-:W-:-:S13]  /*40b0*/  LOP3.LUT P6, R4, R60, 0x80, RZ, 0xc0, !PT ;  /* 0x000000803c047812 */ /* 0x000fda00078cc0ff */
[C---:B------:R-:W-:Y:S02]  /*40c0*/  @P6 IMAD R77, R7.reuse, 0x4, R0 ;  /* 0x00000004074d6824 */ /* 0x040fe400078e0200 */
[----:B0-----:R-:W-:-:S03]  /*40d0*/  @P6 VIADD R5, R7, 0x1 ;  /* 0x0000000107056836 */ /* 0x001fc60000000000 */
[----:B------:R-:W-:Y:S01]  /*40e0*/  @P6 STS [R77+0x800], R32 ;  /* 0x000800204d006388 */ /* 0x000fe20000000800 */
[----:B------:R-:W-:Y:S01]  /*40f0*/  @P6 IMAD.MOV.U32 R7, RZ, RZ, R5 ;  /* 0x000000ffff076224 */ /* 0x000fe200078e0005 */
[----:B------:R-:W-:-:S13]  /*4100*/  LOP3.LUT P6, R60, R60, 0x100, RZ, 0xc0, !PT ;  /* 0x000001003c3c7812 */ /* 0x000fda00078cc0ff */
[C---:B------:R-:W-:Y:S02]  /*4110*/  @P6 IMAD R8, R7.reuse, 0x4, R0 ;  /* 0x0000000407086824 */ /* 0x040fe400078e0200 */
        /* <DEDUP_REMOVED lines=10> */
[----:B------:R-:W-:-:S03]  /*41c0*/  @P6 VIADD R6, R7, 0x1 ;  /* 0x0000000107066836 */ /* 0x000fc60000000000 */
[----:B------:R2:W-:Y:S01]  /*41d0*/  @P6 STS [R9+0x800], R28 ;  /* 0x0008001c09006388 */ /* 0x0005e20000000800 */
[----:B------:R-:W-:Y:S01]  /*41e0*/  @P6 IMAD.MOV.U32 R7, RZ, RZ, R6 ;  /* 0x000000ffff076224 */ /* 0x000fe200078e0006 */
[----:B0-----:R-:W-:-:S13]  /*41f0*/  LOP3.LUT P6, R8, R58, 0x800, RZ, 0xc0, !PT ;  /* 0x000008003a087812 */ /* 0x001fda00078cc0ff */
[C---:B------:R-:W-:Y:S02]  /*4200*/  @P6 IMAD R11, R7.reuse, 0x4, R0 ;  /* 0x00000004070b6824 */ /* 0x040fe400078e0200 */
        /* <DEDUP_REMOVED lines=34> */
[----:B------:R-:W-:-:S05]  /*4430*/  @P6 IMAD R7, R7, 0x4, R0 ;  /* 0x0000000407076824 */ /* 0x000fca00078e0200 */
[----:B------:R0:W-:Y:S01]  /*4440*/  @P6 STS [R7+0x800], R70 ;  /* 0x0008004607006388 */ /* 0x0001e20000000800 */
[----:B------:R-:W-:Y:S01]  /*4450*/  BAR.SYNC.DEFER_BLOCKING 0x0 ;  /* 0x0000000000007b1d */ /* 0x000fe20000010000 */
[----:B---3--:R-:W-:-:S13]  /*4460*/  ISETP.GE.AND P6, PT, R71, R15, PT ;  /* 0x0000000f4700720c */ /* 0x008fda0003fc6270 */
[----:B0-----:R-:W-:Y:S05]  /*4470*/  @P6 BRA `(.L_x_357) ;  /* 0x0000000800346947 */ /* 0x001fea0003800000 */
[----:B------:R-:W-:Y:S01]  /*4480*/  IMAD.MOV.U32 R14, RZ, RZ, R71 ;  /* 0x000000ffff0e7224 */ /* 0x000fe200078e0047 */
[----:B------:R-:W-:Y:S04]  /*4490*/  BSSY.RECONVERGENT B1, `(.L_x_358) ;  /* 0x000001e000017945 */ /* 0x000fe80003800200 */
[----:B------:R-:W-:-:S05]  /*44a0*/  LOP3.LUT R6, RZ, R14, RZ, 0x33, !PT ;  /* 0x0000000eff067212 */ /* 0x000fca00078e33ff */
[----:B------:R-:W-:-:S05]  /*44b0*/  IMAD.IADD R6, R6, 0x1, R15 ;  /* 0x0000000106067824 */ /* 0x000fca00078e020f */
[----:B------:R-:W-:-:S04]  /*44c0*/  LOP3.LUT R6, R6, 0x600, RZ, 0xc0, !PT ;  /* 0x0000060006067812 */ /* 0x000fc800078ec0ff */
[----:B------:R-:W-:-:S13]  /*44d0*/  ISETP.NE.AND P6, PT, R6, 0x600, PT ;  /* 0x000006000600780c */ /* 0x000fda0003fc5270 */
[----:B------:R-:W-:Y:S05]  /*44e0*/  @!P6 BRA `(.L_x_359) ;  /* 0x000000000060e947 */ /* 0x000fea0003800000 */
[----:B------:R-:W-:Y:S01]  /*44f0*/  LOP3.LUT R6, RZ, R71, RZ, 0x33, !PT ;  /* 0x00000047ff067212 */ /* 0x000fe200078e33ff */
[C---:B------:R-:W-:Y:S01]  /*4500*/  IMAD R10, R71.reuse, 0x4, R0 ;  /* 0x00000004470a7824 */ /* 0x040fe200078e0200 */
[----:B------:R-:W-:Y:S01]  /*4510*/  BSSY.RECONVERGENT B2, `(.L_x_360) ;  /* 0x0000014000027945 */ /* 0x000fe20003800200 */
[----:B------:R-:W-:Y:S02]  /*4520*/  IMAD.IADD R11, R71, 0x1, R2 ;  /* 0x00000001470b7824 */ /* 0x000fe400078e0202 */
[----:B------:R-:W-:Y:S02]  /*4530*/  IMAD.IADD R6, R6, 0x1, R15 ;  /* 0x0000000106067824 */ /* 0x000fe400078e020f */
[----:B------:R-:W-:-:S03]  /*4540*/  VIADD R10, R10, 0x800 ;  /* 0x000008000a0a7836 */ /* 0x000fc60000000000 */
[C---:B------:R-:W-:Y:S02]  /*4550*/  LOP3.LUT R7, R6.reuse, 0x600, RZ, 0xc0, !PT ;  /* 0x0000060006077812 */ /* 0x040fe400078ec0ff */
[----:B------:R-:W-:-:S03]  /*4560*/  LEA.HI R6, R6, 0x1, RZ, 0x17 ;  /* 0x0000000106067811 */ /* 0x000fc600078fb8ff */
[----:B------:R-:W-:Y:S01]  /*4570*/  VIADD R7, R7, 0x200 ;  /* 0x0000020007077836 */ /* 0x000fe20000000000 */
[----:B------:R-:W-:-:S04]  /*4580*/  LOP3.LUT R6, R6, 0x3, RZ, 0xc0, !PT ;  /* 0x0000000306067812 */ /* 0x000fc800078ec0ff */
[----:B------:R-:W-:Y:S01]  /*4590*/  LOP3.LUT R18, R7, 0x600, RZ, 0xc0, !PT ;  /* 0x0000060007127812 */ /* 0x000fe200078ec0ff */
[----:B------:R-:W-:-:S04]  /*45a0*/  IMAD.MOV R14, RZ, RZ, -R6 ;  /* 0x000000ffff0e7224 */ /* 0x000fc800078e0a06 */
[----:B------:R-:W-:-:S07]  /*45b0*/  IMAD.IADD R18, R18, 0x1, R71 ;  /* 0x0000000112127824 */ /* 0x000fce00078e0247 */
.L_x_361:
[----:B0-----:R0:W1:Y:S01]  /*45c0*/  LDS R19, [R10] ;  /* 0x000000000a137984 */ /* 0x0010620000000800 */
[----:B------:R-:W2:Y:S01]  /*45d0*/  LDC.64 R6, c[0x0][0x3a8] ;  /* 0x0000ea00ff067b82 */ /* 0x000ea20000000a00 */
[----:B------:R-:W-:-:S05]  /*45e0*/  VIADD R14, R14, 0x1 ;  /* 0x000000010e0e7836 */ /* 0x000fca0000000000 */
[----:B------:R-:W-:Y:S01]  /*45f0*/  ISETP.NE.AND P6, PT, R14, RZ, PT ;  /* 0x000000ff0e00720c */ /* 0x000fe20003fc5270 */
[----:B0-----:R-:W-:Y:S02]  /*4600*/  VIADD R10, R10, 0x800 ;  /* 0x000008000a0a7836 */ /* 0x001fe40000000000 */
[----:B--2---:R-:W-:-:S04]  /*4610*/  IMAD.WIDE R6, R11, 0x4, R6 ;  /* 0x000000040b067825 */ /* 0x004fc800078e0206 */
[----:B------:R-:W-:Y:S01]  /*4620*/  VIADD R11, R11, 0x200 ;  /* 0x000002000b0b7836 */ /* 0x000fe20000000000 */
[----:B-1----:R0:W-:Y:S05]  /*4630*/  STG.E desc[UR6][R6.64], R19 ;  /* 0x0000001306007986 */ /* 0x0021ea000c101906 */
[----:B------:R-:W-:Y:S05]  /*4640*/  @P6 BRA `(.L_x_361) ;  /* 0xfffffffc00dc6947 */ /* 0x000fea000383ffff */
[----:B------:R-:W-:Y:S05]  /*4650*/  BSYNC.RECONVERGENT B2 ;  /* 0x0000000000027941 */ /* 0x000fea0003800200 */
.L_x_360:
[----:B------:R-:W-:-:S07]  /*4660*/  IMAD.MOV.U32 R14, RZ, RZ, R18 ;  /* 0x000000ffff0e7224 */ /* 0x000fce00078e0012 */
.L_x_359:
[----:B------:R-:W-:Y:S05]  /*4670*/  BSYNC.RECONVERGENT B1 ;  /* 0x0000000000017941 */ /* 0x000fea0003800200 */
.L_x_358:
[----:B0-----:R-:W-:-:S05]  /*4680*/  LOP3.LUT R6, RZ, R71, RZ, 0x33, !PT ;  /* 0x00000047ff067212 */ /* 0x001fca00078e33ff */
[----:B------:R-:W-:-:S05]  /*4690*/  IMAD.IADD R6, R6, 0x1, R15 ;  /* 0x0000000106067824 */ /* 0x000fca00078e020f */
[----:B------:R-:W-:-:S13]  /*46a0*/  ISETP.GE.U32.AND P6, PT, R6, 0x600, PT ;  /* 0x000006000600780c */ /* 0x000fda0003fc6070 */
[----:B------:R-:W-:Y:S05]  /*46b0*/  @!P6 BRA `(.L_x_357) ;  /* 0x0000000400a4e947 */ /* 0x000fea0003800000 */
[----:B------:R-:W0:Y:S01]  /*46c0*/  LDCU.64 UR4, c[0x0][0x3a8] ;  /* 0x00007500ff0477ac */ /* 0x000e220008000a00 */
[----:B------:R-:W-:Y:S01]  /*46d0*/  IMAD.IADD R6, R15, 0x1, -R14 ;  /* 0x000000010f067824 */ /* 0x000fe200078e0a0e */
[----:B------:R-:W-:Y:S01]  /*46e0*/  P2R R11, PR, RZ, 0x1 ;  /* 0x00000001ff0b7803 */ /* 0x000fe20000000000 */
[----:B------:R-:W-:Y:S01]  /*46f0*/  IMAD R10, R14, 0x4, R0 ;  /* 0x000000040e0a7824 */ /* 0x000fe200078e0200 */
[----:B------:R-:W-:Y:S01]  /*4700*/  PLOP3.LUT P0, PT, PT, PT, PT, 0x80, 0x8 ;  /* 0x000000000008781c */ /* 0x000fe20003f0f070 */
[----:B------:R-:W-:Y:S01]  /*4710*/  BSSY.RECONVERGENT B1, `(.L_x_362) ;  /* 0x000003a000017945 */ /* 0x000fe20003800200 */
[----:B------:R-:W-:Y:S01]  /*4720*/  ISETP.GT.AND P6, PT, R6, 0x1800, PT ;  /* 0x000018000600780c */ /* 0x000fe20003fc4270 */
[----:B------:R-:W-:Y:S01]  /*4730*/  IMAD.IADD R25, R14, 0x1, R2 ;  /* 0x000000010e197824 */ /* 0x000fe200078e0202 */
[----:B------:R-:W-:Y:S01]  /*4740*/  P2R R32, PR, RZ, 0x1 ;  /* 0x00000001ff207803 */ /* 0x000fe20000000000 */
[----:B------:R-:W-:Y:S01]  /*4750*/  VIADD R26, R10, 0x2000 ;  /* 0x000020000a1a7836 */ /* 0x000fe20000000000 */
[----:B------:R-:W-:Y:S01]  /*4760*/  ISETP.NE.AND P0, PT, R11, RZ, PT ;  /* 0x000000ff0b00720c */ /* 0x000fe20003f05270 */
[----:B0-----:R-:W-:-:S04]  /*4770*/  UIADD3 UR4, UP0, UPT, UR4, 0x1000, URZ ;  /* 0x0000100004047890 */ /* 0x001fc8000ff1e0ff */
[----:B------:R-:W-:Y:S02]  /*4780*/  UIADD3.X UR5, UPT, UPT, URZ, UR5, URZ, UP0, !UPT ;  /* 0x00000005ff057290 */ /* 0x000fe400087fe4ff */
[----:B------:R-:W-:-:S04]  /*4790*/  IMAD.U32 R6, RZ, RZ, UR4 ;  /* 0x00000004ff067e24 */ /* 0x000fc8000f8e00ff */
[----:B------:R-:W-:Y:S01]  /*47a0*/  IMAD.U32 R7, RZ, RZ, UR5 ;  /* 0x00000005ff077e24 */ /* 0x000fe2000f8e00ff */
[----:B------:R-:W-:Y:S06]  /*47b0*/  @!P6 BRA `(.L_x_363) ;  /* 0x0000000000bce947 */ /* 0x000fec0003800000 */
[----:B------:R-:W-:Y:S01]  /*47c0*/  PLOP3.LUT P6, PT, PT, PT, PT, 0x8, 0x80 ;  /* 0x000000000080781c */ /* 0x000fe20003fce170 */
[----:B------:R-:W-:-:S03]  /*47d0*/  VIADD R99, R15, 0xffffe800 ;  /* 0xffffe8000f637836 */ /* 0x000fc60000000000 */
[----:B------:R-:W-:-:S09]  /*47e0*/  P2R R32, PR, RZ, 0x40 ;  /* 0x00000040ff207803 */ /* 0x000fd20000000000 */
.L_x_364:
[----:B-1----:R-:W0:Y:S01]  /*47f0*/  LDS R29, [R26+-0x1800] ;  /* 0xffe800001a1d7984 */ /* 0x002e220000000800 */
[----:B------:R-:W-:-:S03]  /*4800*/  IMAD.WIDE R10, R25, 0x4, R6 ;  /* 0x00000004190a7825 */ /* 0x000fc600078e0206 */
[----:B------:R-:W1:Y:S01]  /*4810*/  LDS R31, [R26+-0x1000] ;  /* 0xfff000001a1f7984 */ /* 0x000e620000000800 */
[C---:B------:R-:W-:Y:S02]  /*4820*/  VIADD R19, R25.reuse, 0x800 ;  /* 0x0000080019137836 */ /* 0x040fe40000000000 */
[C---:B------:R-:W-:Y:S01]  /*4830*/  VIADD R23, R25.reuse, 0x1000 ;  /* 0x0000100019177836 */ /* 0x040fe20000000000 */
[----:B------:R-:W2:Y:S01]  /*4840*/  LDS R35, [R26+-0x800] ;  /* 0xfff800001a237984 */ /* 0x000ea20000000800 */
[----:B------:R-:W-:Y:S02]  /*4850*/  VIADD R89, R25, 0x1800 ;  /* 0x0000180019597836 */ /* 0x000fe40000000000 */
[--C-:B------:R-:W-:Y:S01]  /*4860*/  IMAD.WIDE R18, R19, 0x4, R6.reuse ;  /* 0x0000000413127825 */ /* 0x100fe200078e0206 */
[----:B------:R-:W3:Y:S03]  /*4870*/  LDS R61, [R26] ;  /* 0x000000001a3d7984 */ /* 0x000ee60000000800 */
[----:B------:R-:W-:Y:S01]  /*4880*/  IMAD.WIDE R22, R23, 0x4, R6 ;  /* 0x0000000417167825 */ /* 0x000fe200078e0206 */
[----:B------:R-:W4:Y:S03]  /*4890*/  LDS R73, [R26+0x800] ;  /* 0x000800001a497984 */ /* 0x000f260000000800 */
[----:B------:R-:W-:Y:S01]  /*48a0*/  VIADD R14, R14, 0x2000 ;  /* 0x000020000e0e7836 */ /* 0x000fe20000000000 */
[----:B------:R-:W5:Y:S01]  /*48b0*/  LDS R75, [R26+0x1000] ;  /* 0x001000001a4b7984 */ /* 0x000f620000000800 */
[----:B------:R-:W-:-:S03]  /*48c0*/  VIADD R25, R25, 0x2000 ;  /* 0x0000200019197836 */ /* 0x000fc60000000000 */
[----:B------:R-:W5:Y:S01]  /*48d0*/  LDS R77, [R26+0x1800] ;  /* 0x001800001a4d7984 */ /* 0x000f620000000800 */
[----:B------:R-:W-:-:S03]  /*48e0*/  ISETP.GE.AND P6, PT, R14, R99, PT ;  /* 0x000000630e00720c */ /* 0x000fc60003fc6270 */
        /* <DEDUP_REMOVED lines=10> */
[----:B-1----:R1:W-:Y:S01]  /*4990*/  STG.E desc[UR6][R10.64+-0x800], R31 ;  /* 0xfff8001f0a007986 */ /* 0x0023e2000c101906 */
[----:B--2---:R-:W-:-:S03]  /*49a0*/  VIADD R26, R26, 0x8000 ;  /* 0x000080001a1a7836 */ /* 0x004fc60000000000 */
[----:B------:R1:W-:Y:S01]  /*49b0*/  STG.E desc[UR6][R10.64], R35 ;  /* 0x000000230a007986 */ /* 0x0003e2000c101906 */
[----:B0-----:R-:W-:-:S03]  /*49c0*/  IMAD.WIDE R28, R89, 0x4, R6 ;  /* 0x00000004591c7825 */ /* 0x001fc600078e0206 */
[----:B---3--:R1:W-:Y:S04]  /*49d0*/  STG.E desc[UR6][R10.64+0x800], R61 ;  /* 0x0008003d0a007986 */ /* 0x0083e8000c101906 */
[----:B----4-:R1:W-:Y:S04]  /*49e0*/  STG.E desc[UR6][R18.64+-0x1000], R73 ;  /* 0xfff0004912007986 */ /* 0x0103e8000c101906 */
[----:B-----5:R1:W-:Y:S04]  /*49f0*/  STG.E desc[UR6][R18.64+-0x800], R75 ;  /* 0xfff8004b12007986 */ /* 0x0203e8000c101906 */
[----:B------:R1:W-:Y:S04]  /*4a00*/  STG.E desc[UR6][R18.64], R77 ;  /* 0x0000004d12007986 */ /* 0x0003e8000c101906 */
        /* <DEDUP_REMOVED lines=8> */
[----:B------:R1:W-:Y:S01]  /*4a90*/  STG.E desc[UR6][R28.64+0x800], R97 ;  /* 0x000800611c007986 */ /* 0x0003e2000c101906 */
[----:B------:R-:W-:Y:S05]  /*4aa0*/  @!P6 BRA `(.L_x_364) ;  /* 0xfffffffc0050e947 */ /* 0x000fea000383ffff */
.L_x_363:
[----:B------:R-:W-:Y:S05]  /*4ab0*/  BSYNC.RECONVERGENT B1 ;  /* 0x0000000000017941 */ /* 0x000fea0003800200 */
.L_x_362:
[----:B-1----:R-:W-:Y:S01]  /*4ac0*/  IMAD.IADD R10, R15, 0x1, -R14 ;  /* 0x000000010f0a7824 */ /* 0x002fe200078e0a0e */
[----:B------:R-:W-:Y:S04]  /*4ad0*/  BSSY.RECONVERGENT B1, `(.L_x_365) ;  /* 0x000001b000017945 */ /* 0x000fe80003800200 */
[----:B------:R-:W-:-:S13]  /*4ae0*/  ISETP.GT.AND P6, PT, R10, 0x800, PT ;  /* 0x000008000a00780c */ /* 0x000fda0003fc4270 */
[----:B------:R-:W-:Y:S05]  /*4af0*/  @!P6 BRA `(.L_x_366) ;  /* 0x000000000060e947 */ /* 0x000fea0003800000 */
[----:B------:R-:W0:Y:S01]  /*4b00*/  LDS R23, [R26+-0x1800] ;  /* 0xffe800001a177984 */ /* 0x000e220000000800 */
[C---:B------:R-:W-:Y:S01]  /*4b10*/  VIADD R19, R25.reuse, 0x800 ;  /* 0x0000080019137836 */ /* 0x040fe20000000000 */
[----:B------:R-:W-:Y:S01]  /*4b20*/  PLOP3.LUT P6, PT, PT, PT, PT, 0x8, 0x80 ;  /* 0x000000000080781c */ /* 0x000fe20003fce170 */
[--C-:B------:R-:W-:Y:S01]  /*4b30*/  IMAD.WIDE R10, R25, 0x4, R6.reuse ;  /* 0x00000004190a7825 */ /* 0x100fe200078e0206 */
[----:B------:R-:W1:Y:S02]  /*4b40*/  LDS R29, [R26+-0x1000] ;  /* 0xfff000001a1d7984 */ /* 0x000e640000000800 */
[----:B------:R-:W-:Y:S01]  /*4b50*/  P2R R32, PR, RZ, 0x40 ;  /* 0x00000040ff207803 */ /* 0x000fe20000000000 */
[----:B------:R-:W-:Y:S01]  /*4b60*/  IMAD.WIDE R18, R19, 0x4, R6 ;  /* 0x0000000413127825 */ /* 0x000fe200078e0206 */
[----:B------:R-:W2:Y:S03]  /*4b70*/  LDS R31, [R26+-0x800] ;  /* 0xfff800001a1f7984 */ /* 0x000ea60000000800 */
[----:B------:R-:W-:Y:S01]  /*4b80*/  VIADD R14, R14, 0x1000 ;  /* 0x000010000e0e7836 */ /* 0x000fe20000000000 */
[----:B------:R-:W3:Y:S01]  /*4b90*/  LDS R35, [R26] ;  /* 0x000000001a237984 */ /* 0x000ee20000000800 */
[----:B------:R-:W-:-:S03]  /*4ba0*/  VIADD R25, R25, 0x1000 ;  /* 0x0000100019197836 */ /* 0x000fc60000000000 */
[----:B------:R-:W4:Y:S04]  /*4bb0*/  LDS R61, [R26+0x800] ;  /* 0x000800001a3d7984 */ /* 0x000f280000000800 */
[----:B------:R-:W5:Y:S04]  /*4bc0*/  LDS R73, [R26+0x1000] ;  /* 0x001000001a497984 */ /* 0x000f680000000800 */
[----:B------:R-:W5:Y:S04]  /*4bd0*/  LDS R75, [R26+0x1800] ;  /* 0x001800001a4b7984 */ /* 0x000f680000000800 */
[----:B------:R0:W5:Y:S02]  /*4be0*/  LDS R77, [R26+0x2000] ;  /* 0x002000001a4d7984 */ /* 0x0001640000000800 */
[----:B0-----:R-:W-:-:S02]  /*4bf0*/  VIADD R26, R26, 0x4000 ;  /* 0x000040001a1a7836 */ /* 0x001fc40000000000 */
[----:B------:R0:W-:Y:S04]  /*4c00*/  STG.E desc[UR6][R10.64+-0x1000], R23 ;  /* 0xfff000170a007986 */ /* 0x0001e8000c101906 */
[----:B-1----:R0:W-:Y:S04]  /*4c10*/  STG.E desc[UR6][R10.64+-0x800], R29 ;  /* 0xfff8001d0a007986 */ /* 0x0021e8000c101906 */
[----:B--2---:R0:W-:Y:S04]  /*4c20*/  STG.E desc[UR6][R10.64], R31 ;  /* 0x0000001f0a007986 */ /* 0x0041e8000c101906 */
[----:B---3--:R0:W-:Y:S04]  /*4c30*/  STG.E desc[UR6][R10.64+0x800], R35 ;  /* 0x000800230a007986 */ /* 0x0081e8000c101906 */
[----:B----4-:R0:W-:Y:S04]  /*4c40*/  STG.E desc[UR6][R18.64+-0x1000], R61 ;  /* 0xfff0003d12007986 */ /* 0x0101e8000c101906 */
[----:B-----5:R0:W-:Y:S04]  /*4c50*/  STG.E desc[UR6][R18.64+-0x800], R73 ;  /* 0xfff8004912007986 */ /* 0x0201e8000c101906 */
[----:B------:R0:W-:Y:S04]  /*4c60*/  STG.E desc[UR6][R18.64], R75 ;  /* 0x0000004b12007986 */ /* 0x0001e8000c101906 */
[----:B------:R0:W-:Y:S02]  /*4c70*/  STG.E desc[UR6][R18.64+0x800], R77 ;  /* 0x0008004d12007986 */ /* 0x0001e4000c101906 */
.L_x_366:
[----:B------:R-:W-:Y:S05]  /*4c80*/  BSYNC.RECONVERGENT B1 ;  /* 0x0000000000017941 */ /* 0x000fea0003800200 */
.L_x_365:
[----:B------:R-:W-:-:S04]  /*4c90*/  ISETP.NE.AND P6, PT, R32, RZ, PT ;  /* 0x000000ff2000720c */ /* 0x000fc80003fc5270 */
[----:B------:R-:W-:-:S13]  /*4ca0*/  ISETP.LT.OR P6, PT, R14, R15, P6 ;  /* 0x0000000f0e00720c */ /* 0x000fda00037c1670 */
[----:B------:R-:W-:Y:S05]  /*4cb0*/  @!P6 BRA `(.L_x_357) ;  /* 0x000000000024e947 */ /* 0x000fea0003800000 */
[----:B0-----:R-:W0:Y:S01]  /*4cc0*/  LDS R11, [R26+-0x1800] ;  /* 0xffe800001a0b7984 */ /* 0x001e220000000800 */
[----:B------:R-:W-:-:S03]  /*4cd0*/  IMAD.WIDE R6, R25, 0x4, R6 ;  /* 0x0000000419067825 */ /* 0x000fc600078e0206 */
[----:B------:R-:W1:Y:S04]  /*4ce0*/  LDS R19, [R26+-0x1000] ;  /* 0xfff000001a137984 */ /* 0x000e680000000800 */
[----:B------:R-:W2:Y:S04]  /*4cf0*/  LDS R23, [R26+-0x800] ;  /* 0xfff800001a177984 */ /* 0x000ea80000000800 */
[----:B------:R-:W3:Y:S04]  /*4d00*/  LDS R29, [R26] ;  /* 0x000000001a1d7984 */ /* 0x000ee80000000800 */
[----:B0-----:R4:W-:Y:S04]  /*4d10*/  STG.E desc[UR6][R6.64+-0x1000], R11 ;  /* 0xfff0000b06007986 */ /* 0x0019e8000c101906 */
[----:B-1----:R4:W-:Y:S04]  /*4d20*/  STG.E desc[UR6][R6.64+-0x800], R19 ;  /* 0xfff8001306007986 */ /* 0x0029e8000c101906 */
[----:B--2---:R4:W-:Y:S04]  /*4d30*/  STG.E desc[UR6][R6.64], R23 ;  /* 0x0000001706007986 */ /* 0x0049e8000c101906 */
[----:B---3--:R4:W-:Y:S02]  /*4d40*/  STG.E desc[UR6][R6.64+0x800], R29 ;  /* 0x0008001d06007986 */ /* 0x0089e4000c101906 */
.L_x_357:
[----:B------:R-:W-:Y:S05]  /*4d50*/  BSYNC.RECONVERGENT B0 ;  /* 0x0000000000007941 */ /* 0x000fea0003800200 */
.L_x_356:
[----:B------:R-:W1:Y:S01]  /*4d60*/  LDCU.64 UR4, c[0x0][0x390] ;  /* 0x00007200ff0477ac */ /* 0x000e620008000a00 */
[C---:B----4-:R-:W-:Y:S01]  /*4d70*/  IADD3 R7, P6, PT, R54.reuse, R71, RZ ;  /* 0x0000004736077210 */ /* 0x050fe20007fde0ff */
[----:B0-----:R-:W0:Y:S03]  /*4d80*/  LDC.64 R10, c[0x0][0x398] ;  /* 0x0000e600ff0a7b82 */ /* 0x001e260000000a00 */
[----:B------:R-:W-:Y:S02]  /*4d90*/  LEA.HI.X.SX32 R54, R54, RZ, 0x1, P6 ;  /* 0x000000ff36367211 */ /* 0x000fe400030f0eff */
[----:B-1----:R-:W-:-:S04]  /*4da0*/  LEA R6, P6, R7, UR4, 0x2 ;  /* 0x0000000407067c11 */ /* 0x002fc8000f8c10ff */
[----:B------:R-:W-:Y:S02]  /*4db0*/  LEA.HI.X R7, R7, UR5, R54, 0x2, P6 ;  /* 0x0000000507077c11 */ /* 0x000fe4000b0f1436 */
[----:B------:R-:W-:-:S13]  /*4dc0*/  ISETP.GE.AND P6, PT, R71, R52, PT ;  /* 0x000000344700720c */ /* 0x000fda0003fc6270 */
[----:B------:R-:W5:Y:S01]  /*4dd0*/  @!P6 LDG.E R29, desc[UR6][R6.64] ;  /* 0x00000006061de981 */ /* 0x000f62000c1e1900 */
[----:B0-----:R-:W-:Y:S01]  /*4de0*/  IMAD.WIDE R10, R53, 0x4, R10 ;  /* 0x00000004350a7825 */ /* 0x001fe200078e020a */
[----:B------:R-:W-:-:S03]  /*4df0*/  SHF.R.S32.HI R14, RZ, 0x1f, R52 ;  /* 0x0000001fff0e7819 */ /* 0x000fc60000011434 */
[----:B------:R-:W-:-:S04]  /*4e00*/  @P6 IMAD.IADD R19, R71, 0x1, -R52 ;  /* 0x0000000147136824 */ /* 0x000fc800078e0a34 */
[----:B------:R-:W-:-:S04]  /*4e10*/  @P6 IMAD.WIDE R18, R19, 0x4, R10 ;  /* 0x0000000413126825 */ /* 0x000fc800078e020a */
[----:B------:R-:W-:Y:S01]  /*4e20*/  VIADD R23, R71, 0x200 ;  /* 0x0000020047177836 */ /* 0x000fe20000000000 */
[----:B------:R0:W5:Y:S01]  /*4e30*/  @P6 LDG.E R29, desc[UR6][R18.64] ;  /* 0x00000006121d6981 */ /* 0x000162000c1e1900 */
[----:B------:R-:W-:-:S05]  /*4e40*/  IADD3 R25, P6, PT, -R52, R71, RZ ;  /* 0x0000004734197210 */ /* 0x000fca0007fde1ff */
[----:B------:R-:W-:Y:S01]  /*4e50*/  IMAD.X R14, RZ, RZ, ~R14, P6 ;  /* 0x000000ffff0e7224 */ /* 0x000fe200030e0e0e */
[----:B------:R-:W-:-:S04]  /*4e60*/  LEA R10, P6, R25, R10, 0x2 ;  /* 0x0000000a190a7211 */ /* 0x000fc800078c10ff */
[----:B------:R-:W-:Y:S02]  /*4e70*/  LEA.HI.X R11, R25, R11, R14, 0x2, P6 ;  /* 0x0000000b190b7211 */ /* 0x000fe400030f140e */
[----:B------:R-:W-:-:S13]  /*4e80*/  ISETP.GE.AND P6, PT, R23, R52, PT ;  /* 0x000000341700720c */ /* 0x000fda0003fc6270 */
[----:B------:R1:W5:Y:S01]  /*4e90*/  @P6 LDG.E R31, desc[UR6][R10.64+0x800] ;  /* 0x000800060a1f6981 */ /* 0x000362000c1e1900 */
[----:B------:R-:W-:-:S03]  /*4ea0*/  LOP3.LUT R23, R71, 0x400, RZ, 0xfc, !PT ;  /* 0x0000040047177812 */ /* 0x000fc600078efcff */
[----:B------:R1:W5:Y:S01]  /*4eb0*/  @!P6 LDG.E R31, desc[UR6][R6.64+0x800] ;  /* 0x00080006061fe981 */ /* 0x000362000c1e1900 */
[----:B------:R-:W-:-:S13]  /*4ec0*/  ISETP.GE.AND P6, PT, R23, R52, PT ;  /* 0x000000341700720c */ /* 0x000fda0003fc6270 */
[----:B------:R1:W5:Y:S01]  /*4ed0*/  @P6 LDG.E R34, desc[UR6][R10.64+0x1000] ;  /* 0x001000060a226981 */ /* 0x000362000c1e1900 */
[----:B0-----:R-:W-:-:S03]  /*4ee0*/  VIADD R19, R71, 0x600 ;  /* 0x0000060047137836 */ /* 0x001fc60000000000 */
        /* <DEDUP_REMOVED lines=63> */
[----:B-1----:R-:W-:Y:S05]  /*52e0*/  @P6 BRA `(.L_x_368) ;  /* 0x00000000000c6947 */ /* 0x002fea0003800000 */
[----:B------:R-:W-:-:S13]  /*52f0*/  ISETP.GE.AND P6, PT, R26, R52, PT ;  /* 0x000000341a00720c */ /* 0x000fda0003fc6270 */
[----:B------:R0:W5:Y:S04]  /*5300*/  @!P6 LDG.E R26, desc[UR6][R6.64+0x9000] ;  /* 0x00900006061ae981 */ /* 0x000168000c1e1900 */
[----:B------:R0:W5:Y:S02]  /*5310*/  @P6 LDG.E R26, desc[UR6][R10.64+0x9000] ;  /* 0x009000060a1a6981 */ /* 0x000164000c1e1900 */
.L_x_368:
[----:B------:R-:W-:Y:S05]  /*5320*/  BSYNC.RECONVERGENT B0 ;  /* 0x0000000000007941 */ /* 0x000fea0003800200 */
.L_x_367:
        /* <DEDUP_REMOVED lines=35> */
[----:B------:R-:W-:Y:S01]  /*5560*/  ISETP.NE.AND P3, PT, R4, RZ, PT ;  /* 0x000000ff0400720c */ /* 0x000fe20003f65270 */
[----:B------:R-:W-:-:S02]  /*5570*/  @!P6 VIADD R4, R3, 0x1 ;  /* 0x000000010304e836 */ /* 0x000fc40000000000 */
[----:B------:R-:W-:Y:S01]  /*5580*/  @!P5 LDS R34, [R42+0x800] ;  /* 0x000800002a22d984 */ /* 0x000fe20000000800 */
[----:B------:R-:W-:Y:S01]  /*5590*/  ISETP.NE.AND P5, PT, R60, RZ, PT ;  /* 0x000000ff3c00720c */ /* 0x000fe20003fa5270 */
[----:B------:R-:W-:Y:S02]  /*55a0*/  @!P6 IMAD.MOV.U32 R3, RZ, RZ, R4 ;  /* 0x000000ffff03e224 */ /* 0x000fe400078e0004 */
        /* <DEDUP_REMOVED lines=17> */
[C---:B------:R-:W-:Y:S01]  /*56c0*/  LOP3.LUT P0, RZ, R32.reuse, 0x20, RZ, 0xc0, !PT ;  /* 0x0000002020ff7812 */ /* 0x040fe2000780c0ff */
        /* <DEDUP_REMOVED lines=8> */
[--C-:B------:R-:W-:Y:S01]  /*5750*/  @P1 IMAD R63, R63, 0x4, R0.reuse ;  /* 0x000000043f3f1824 */ /* 0x100fe200078e0200 */
[----:B------:R-:W-:Y:S01]  /*5760*/  P2R R10, PR, RZ, 0x4 ;  /* 0x00000004ff0a7803 */ /* 0x000fe20000000000 */
[----:B------:R-:W-:Y:S01]  /*5770*/  @P0 IMAD R33, R33, 0x4, R0 ;  /* 0x0000000421210824 */ /* 0x000fe200078e0200 */
[----:B------:R-:W-:Y:S01]  /*5780*/  @P4 LOP3.LUT R32, R32, 0x2, RZ, 0xfc, !PT ;  /* 0x0000000220204812 */ /* 0x000fe200078efcff */
[----:B------:R4:W-:Y:S01]  /*5790*/  @P5 LDS R14, [R24+0x800] ;  /* 0x00080000180e5984 */ /* 0x0009e20000000800 */
[----:B------:R-:W-:-:S02]  /*57a0*/  ISETP.NE.AND P4, PT, R57, RZ, PT ;  /* 0x000000ff3900720c */ /* 0x000fc40003f85270 */
[----:B------:R-:W-:Y:S01]  /*57b0*/  LOP3.LUT R32, R32, 0xfffffffe, RZ, 0xc0, !PT ;  /* 0xfffffffe20207812 */ /* 0x000fe200078ec0ff */
[----:B------:R-:W3:Y:S01]  /*57c0*/  @P0 LDS R44, [R33+0x800] ;  /* 0x00080000212c0984 */ /* 0x000ee20000000800 */
[----:B------:R-:W-:Y:S01]  /*57d0*/  ISETP.NE.AND P0, PT, R9, RZ, PT ;  /* 0x000000ff0900720c */ /* 0x000fe20003f05270 */
[--C-:B------:R-:W-:Y:S01]  /*57e0*/  @P2 IMAD R17, R17, 0x4, R0.reuse ;  /* 0x0000000411112824 */ /* 0x100fe200078e0200 */
[----:B------:R-:W-:Y:S01]  /*57f0*/  @P3 LOP3.LUT R32, R32, 0x1, RZ, 0xfc, !PT ;  /* 0x0000000120203812 */ /* 0x000fe200078efcff */
[----:B------:R-:W3:Y:S01]  /*5800*/  @P1 LDS R46, [R63+0x800] ;  /* 0x000800003f2e1984 */ /* 0x000ee20000000800 */
[----:B----4-:R-:W-:Y:S02]  /*5810*/  P2R R24, PR, RZ, 0x20 ;  /* 0x00000020ff187803 */ /* 0x010fe40000000000 */
[----:B------:R-:W-:Y:S01]  /*5820*/  ISETP.NE.AND P3, PT, R12, RZ, PT ;  /* 0x000000ff0c00720c */ /* 0x000fe20003f65270 */
[----:B------:R-:W-:Y:S01]  /*5830*/  @P2 LDS R23, [R17+0x800] ;  /* 0x0008000011172984 */ /* 0x000fe20000000800 */
[----:B------:R-:W-:Y:S01]  /*5840*/  ISETP.NE.AND P1, PT, R13, RZ, PT ;  /* 0x000000ff0d00720c */ /* 0x000fe20003f25270 */
[----:B------:R-:W-:Y:S01]  /*5850*/  @P4 IMAD R21, R21, 0x4, R0 ;  /* 0x0000000415154824 */ /* 0x000fe200078e0200 */
[----:B------:R-:W-:-:S02]  /*5860*/  ISETP.NE.AND P5, PT, R55, RZ, PT ;  /* 0x000000ff3700720c */ /* 0x000fc40003fa5270 */
        /* <DEDUP_REMOVED lines=8> */
[--C-:B------:R-:W-:Y:S02]  /*58f0*/  @P1 IMAD R66, R66, 0x4, R0.reuse ;  /* 0x0000000442421824 */ /* 0x100fe400078e0200 */
        /* <DEDUP_REMOVED lines=11> */
[----:B0-----:R0:W-:Y:S01]  /*59b0*/  @!P6 STS [R6+0x800], R29 ;  /* 0x0008001d0600e388 */ /* 0x0011e20000000800 */
        /* <DEDUP_REMOVED lines=11> */
[C---:B0-----:R-:W-:Y:S02]  /*5a70*/  @!P6 IMAD R6, R3.reuse, 0x4, R0 ;  /* 0x000000040306e824 */ /* 0x041fe400078e0200 */
        /* <DEDUP_REMOVED lines=10> */
[----:B-1----:R-:W-:Y:S02]  /*5b20*/  @P6 IMAD R5, R3, 0x4, R0 ;  /* 0x0000000403056824 */ /* 0x002fe400078e0200 */
[----:B------:R-:W-:-:S03]  /*5b30*/  @P6 IMAD.MOV.U32 R3, RZ, RZ, R4 ;  /* 0x000000ffff036224 */ /* 0x000fc600078e0004 */
[----:B---3--:R1:W-:Y:S01]  /*5b40*/  @P6 STS [R5+0x800], R40 ;  /* 0x0008002805006388 */ /* 0x0083e20000000800 */
[C---:B------:R-:W-:Y:S01]  /*5b50*/  @P2 VIADD R4, R3.reuse, 0x1 ;  /* 0x0000000103042836 */ /* 0x040fe20000000000 */
[----:B------:R-:W-:Y:S01]  /*5b60*/  LOP3.LUT P6, RZ, R32, 0x8, RZ, 0xc0, !PT ;  /* 0x0000000820ff7812 */ /* 0x000fe200078cc0ff */
[----:B------:R-:W-:Y:S02]  /*5b70*/  @P2 IMAD R9, R3, 0x4, R0 ;  /* 0x0000000403092824 */ /* 0x000fe400078e0200 */
[----:B------:R-:W-:-:S03]  /*5b80*/  @P2 IMAD.MOV.U32 R3, RZ, RZ, R4 ;  /* 0x000000ffff032224 */ /* 0x000fc600078e0004 */
[----:B------:R-:W-:Y:S01]  /*5b90*/  @P2 STS [R9+0x800], R44 ;  /* 0x0008002c09002388 */ /* 0x000fe20000000800 */
[C---:B------:R-:W-:Y:S01]  /*5ba0*/  @P3 VIADD R4, R3.reuse, 0x1 ;  /* 0x0000000103043836 */ /* 0x040fe20000000000 */
[----:B------:R-:W-:Y:S01]  /*5bb0*/  ISETP.NE.AND P2, PT, R10, RZ, PT ;  /* 0x000000ff0a00720c */ /* 0x000fe20003f45270 */
[----:B0-----:R-:W-:Y:S02]  /*5bc0*/  @P3 IMAD R7, R3, 0x4, R0 ;  /* 0x0000000403073824 */ /* 0x001fe400078e0200 */
[----:B------:R-:W-:-:S03]  /*5bd0*/  @P3 IMAD.MOV.U32 R3, RZ, RZ, R4 ;  /* 0x000000ffff033224 */ /* 0x000fc600078e0004 */
[----:B------:R0:W-:Y:S01]  /*5be0*/  @P3 STS [R7+0x800], R46 ;  /* 0x0008002e07003388 */ /* 0x0001e20000000800 */
[----:B------:R-:W-:Y:S01]  /*5bf0*/  @P6 VIADD R4, R3, 0x1 ;  /* 0x0000000103046836 */ /* 0x000fe20000000000 */
[----:B------:R-:W-:Y:S01]  /*5c00*/  ISETP.NE.AND P3, PT, R11, RZ, PT ;  /* 0x000000ff0b00720c */ /* 0x000fe20003f65270 */
[----:B------:R-:W-:Y:S02]  /*5c10*/  @P6 IMAD R11, R3, 0x4, R0 ;  /* 0x00000004030b6824 */ /* 0x000fe400078e0200 */
[----:B------:R-:W-:-:S03]  /*5c20*/  @P6 IMAD.MOV.U32 R3, RZ, RZ, R4 ;  /* 0x000000ffff036224 */ /* 0x000fc600078e0004 */
[----:B------:R-:W-:Y:S01]  /*5c30*/  @P6 STS [R11+0x800], R50 ;  /* 0x000800320b006388 */ /* 0x000fe20000000800 */
[C---:B------:R-:W-:Y:S01]  /*5c40*/  @P4 VIADD R4, R3.reuse, 0x1 ;  /* 0x0000000103044836 */ /* 0x040fe20000000000 */
[----:B------:R-:W-:Y:S01]  /*5c50*/  LOP3.LUT P6, RZ, R32, 0x40, RZ, 0xc0, !PT ;  /* 0x0000004020ff7812 */ /* 0x000fe200078cc0ff */
[----:B------:R-:W-:Y:S02]  /*5c60*/  @P4 IMAD R6, R3, 0x4, R0 ;  /* 0x0000000403064824 */ /* 0x000fe400078e0200 */
[----:B------:R-:W-:-:S03]  /*5c70*/  @P4 IMAD.MOV.U32 R3, RZ, RZ, R4 ;  /* 0x000000ffff034224 */ /* 0x000fc600078e0004 */
[----:B------:R2:W-:Y:S01]  /*5c80*/  @P4 STS [R6+0x800], R53 ;  /* 0x0008003506004388 */ /* 0x0005e20000000800 */
[C---:B------:R-:W-:Y:S01]  /*5c90*/  @P0 VIADD R4, R3.reuse, 0x1 ;  /* 0x0000000103040836 */ /* 0x040fe20000000000 */
[----:B------:R-:W-:Y:S01]  /*5ca0*/  ISETP.NE.AND P4, PT, R12, RZ, PT ;  /* 0x000000ff0c00720c */ /* 0x000fe20003f85270 */
[----:B-1----:R-:W-:Y:S02]  /*5cb0*/  @P0 IMAD R5, R3, 0x4, R0 ;  /* 0x0000000403050824 */ /* 0x002fe400078e0200 */
[----:B------:R-:W-:-:S03]  /*5cc0*/  @P0 IMAD.MOV.U32 R3, RZ, RZ, R4 ;  /* 0x000000ffff030224 */ /* 0x000fc600078e0004 */
[----:B------:R1:W-:Y:S01]  /*5cd0*/  @P0 STS [R5+0x800], R54 ;  /* 0x0008003605000388 */ /* 0x0003e20000000800 */
[C---:B0-----:R-:W-:Y:S01]  /*5ce0*/  @P5 IMAD R7, R3.reuse, 0x4, R0 ;  /* 0x0000000403075824 */ /* 0x041fe200078e0200 */
        /* <DEDUP_REMOVED lines=11> */
[----:B--2---:R-:W-:Y:S02]  /*5da0*/  @P0 IMAD R6, R3, 0x4, R0 ;  /* 0x0000000403060824 */ /* 0x004fe400078e0200 */
[----:B------:R-:W-:-:S03]  /*5db0*/  @P0 IMAD.MOV.U32 R3, RZ, RZ, R4 ;  /* 0x000000ffff030224 */ /* 0x000fc600078e0004 */
[----:B----4-:R3:W-:Y:S01]  /*5dc0*/  @P0 STS [R6+0x800], R19 ;  /* 0x0008001306000388 */ /* 0x0107e20000000800 */
[C---:B------:R-:W-:Y:S02]  /*5dd0*/  @P4 VIADD R4, R3.reuse, 0x1 ;  /* 0x0000000103044836 */ /* 0x040fe40000000000 */
[----:B-1----:R-:W-:Y:S02]  /*5de0*/  @P4 IMAD R5, R3, 0x4, R0 ;  /* 0x0000000403054824 */ /* 0x002fe400078e0200 */
[----:B------:R-:W-:-:S03]  /*5df0*/  @P4 IMAD.MOV.U32 R3, RZ, RZ, R4 ;  /* 0x000000ffff034224 */ /* 0x000fc600078e0004 */
[----:B------:R3:W-:Y:S01]  /*5e00*/  @P4 STS [R5+0x800], R18 ;  /* 0x0008001205004388 */ /* 0x0007e20000000800 */
[C---:B------:R-:W-:Y:S02]  /*5e10*/  @P3 VIADD R4, R3.reuse, 0x1 ;  /* 0x0000000103043836 */ /* 0x040fe40000000000 */
[----:B0-----:R-:W-:Y:S02]  /*5e20*/  @P3 IMAD R7, R3, 0x4, R0 ;  /* 0x0000000403073824 */ /* 0x001fe400078e0200 */
        /* <DEDUP_REMOVED lines=21> */
[----:B------:R-:W0:Y:S01]  /*5f80*/  LDC.64 R6, c[0x0][0x3b0] ;  /* 0x0000ec00ff067b82 */ /* 0x000e220000000a00 */
[----:B------:R-:W-:Y:S01]  /*5f90*/  LEA.HI R3, R4, 0x1, RZ, 0x17 ;  /* 0x0000000104037811 */ /* 0x000fe200078fb8ff */
[----:B------:R-:W-:-:S04]  /*5fa0*/  IMAD.IADD R9, R71, 0x1, R2 ;  /* 0x0000000147097824 */ /* 0x000fc800078e0202 */
[C---:B------:R-:W-:Y:S01]  /*5fb0*/  IMAD.SHL.U32 R4, R3.reuse, 0x200, RZ ;  /* 0x0000020003047824 */ /* 0x040fe200078e00ff */
[----:B------:R-:W-:-:S04]  /*5fc0*/  LOP3.LUT R3, R3, 0x3, RZ, 0xc0, !PT ;  /* 0x0000000303037812 */ /* 0x000fc800078ec0ff */
[----:B------:R-:W-:Y:S01]  /*5fd0*/  LOP3.LUT R8, R4, 0x600, RZ, 0xc0, !PT ;  /* 0x0000060004087812 */ /* 0x000fe200078ec0ff */
[C---:B------:R-:W-:Y:S02]  /*5fe0*/  IMAD R4, R71.reuse, 0x4, R0 ;  /* 0x0000000447047824 */ /* 0x040fe400078e0200 */
[----:B------:R-:W-:Y:S02]  /*5ff0*/  IMAD.MOV R3, RZ, RZ, -R3 ;  /* 0x000000ffff037224 */ /* 0x000fe400078e0a03 */
[----:B------:R-:W-:Y:S02]  /*6000*/  IMAD.IADD R71, R71, 0x1, R8 ;  /* 0x0000000147477824 */ /* 0x000fe400078e0208 */
[----:B------:R-:W-:-:S07]  /*6010*/  VIADD R8, R4, 0x800 ;  /* 0x0000080004087836 */ /* 0x000fce0000000000 */
.L_x_371:
[----:B-1----:R1:W2:Y:S01]  /*6020*/  LDS R11, [R8] ;  /* 0x00000000080b7984 */ /* 0x0022a20000000800 */
[----:B0-----:R-:W-:-:S04]  /*6030*/  IMAD.WIDE R4, R9, 0x4, R6 ;  /* 0x0000000409047825 */ /* 0x001fc800078e0206 */
[----:B------:R-:W-:Y:S02]  /*6040*/  VIADD R3, R3, 0x1 ;  /* 0x0000000103037836 */ /* 0x000fe40000000000 */
[----:B------:R-:W-:Y:S02]  /*6050*/  VIADD R9, R9, 0x200 ;  /* 0x0000020009097836 */ /* 0x000fe40000000000 */
[----:B-1----:R-:W-:Y:S01]  /*6060*/  VIADD R8, R8, 0x800 ;  /* 0x0000080008087836 */ /* 0x002fe20000000000 */
[----:B------:R-:W-:Y:S01]  /*6070*/  ISETP.NE.AND P0, PT, R3, RZ, PT ;  /* 0x000000ff0300720c */ /* 0x000fe20003f05270 */
[----:B--2---:R1:W-:-:S12]  /*6080*/  STG.E desc[UR6][R4.64], R11 ;  /* 0x0000000b04007986 */ /* 0x0043d8000c101906 */
[----:B------:R-:W-:Y:S05]  /*6090*/  @P0 BRA `(.L_x_371) ;  /* 0xfffffffc00e00947 */ /* 0x000fea000383ffff */
.L_x_370:
[----:B------:R-:W-:Y:S05]  /*60a0*/  BSYNC.RECONVERGENT B0 ;  /* 0x0000000000007941 */ /* 0x000fea0003800200 */
.L_x_369:
[----:B------:R-:W-:Y:S05]  /*60b0*/  @!P1 EXIT ;  /* 0x000000000000994d */ /* 0x000fea0003800000 */
[----:B------:R-:W0:Y:S01]  /*60c0*/  LDCU.64 UR4, c[0x0][0x3b0] ;  /* 0x00007600ff0477ac */ /* 0x000e220008000a00 */
[----:B------:R-:W-:Y:S01]  /*60d0*/  IMAD.IADD R3, R15, 0x1, -R71 ;  /* 0x000000010f037824 */ /* 0x000fe200078e0a47 */
[----:B------:R-:W-:Y:S01]  /*60e0*/  BSSY.RECONVERGENT B0, `(.L_x_372) ;  /* 0x0000039000007945 */ /* 0x000fe20003800200 */
[C---:B------:R-:W-:Y:S01]  /*60f0*/  IMAD R0, R71.reuse, 0x4, R0 ;  /* 0x0000000447007824 */ /* 0x040fe200078e0200 */
[----:B------:R-:W-:Y:S01]  /*6100*/  PLOP3.LUT P0, PT, PT, PT, PT, 0x80, 0x8 ;  /* 0x000000000008781c */ /* 0x000fe20003f0f070 */
[----:B------:R-:W-:Y:S01]  /*6110*/  IMAD.IADD R13, R71, 0x1, R2 ;  /* 0x00000001470d7824 */ /* 0x000fe200078e0202 */
[----:B------:R-:W-:Y:S01]  /*6120*/  ISETP.GT.AND P1, PT, R3, 0x1800, PT ;  /* 0x000018000300780c */ /* 0x000fe20003f24270 */
[----:B------:R-:W-:Y:S01]  /*6130*/  VIADD R0, R0, 0x2000 ;  /* 0x0000200000007836 */ /* 0x000fe20000000000 */
[----:B0-----:R-:W-:-:S04]  /*6140*/  UIADD3 UR4, UP0, UPT, UR4, 0x1000, URZ ;  /* 0x0000100004047890 */ /* 0x001fc8000ff1e0ff */
[----:B------:R-:W-:Y:S02]  /*6150*/  UIADD3.X UR5, UPT, UPT, URZ, UR5, URZ, UP0, !UPT ;  /* 0x00000005ff057290 */ /* 0x000fe400087fe4ff */
[----:B-1----:R-:W-:-:S04]  /*6160*/  IMAD.U32 R4, RZ, RZ, UR4 ;  /* 0x00000004ff047e24 */ /* 0x002fc8000f8e00ff */
[----:B------:R-:W-:Y:S01]  /*6170*/  IMAD.U32 R5, RZ, RZ, UR5 ;  /* 0x00000005ff057e24 */ /* 0x000fe2000f8e00ff */
[----:B------:R-:W-:Y:S06]  /*6180*/  @!P1 BRA `(.L_x_373) ;  /* 0x0000000000b89947 */ /* 0x000fec0003800000 */
[----:B------:R-:W-:Y:S01]  /*6190*/  PLOP3.LUT P0, PT, PT, PT, PT, 0x8, 0x80 ;  /* 0x000000000080781c */ /* 0x000fe20003f0e170 */
[----:B------:R-:W-:-:S12]  /*61a0*/  VIADD R12, R15, 0xffffe800 ;  /* 0xffffe8000f0c7836 */ /* 0x000fd80000000000 */
.L_x_374:
        /* <DEDUP_REMOVED lines=44> */
.L_x_373:
[----:B------:R-:W-:Y:S05]  /*6470*/  BSYNC.RECONVERGENT B0 ;  /* 0x0000000000007941 */ /* 0x000fea0003800200 */
.L_x_372:
        /* <DEDUP_REMOVED lines=8> */
[----:B------:R-:W1:Y:S03]  /*6500*/  LDS R11, [R0+-0x1000] ;  /* 0xfff00000000b7984 */ /* 0x000e660000000800 */
        /* <DEDUP_REMOVED lines=18> */
.L_x_376:
[----:B------:R-:W-:Y:S05]  /*6630*/  BSYNC.RECONVERGENT B0 ;  /* 0x0000000000007941 */ /* 0x000fea0003800200 */
.L_x_375:
[----:B------:R-:W-:-:S13]  /*6640*/  ISETP.LT.OR P0, PT, R71, R15, P0 ;  /* 0x0000000f4700720c */ /* 0x000fda0000701670 */
[----:B------:R-:W-:Y:S05]  /*6650*/  @!P0 EXIT ;  /* 0x000000000000894d */ /* 0x000fea0003800000 */
[----:B0-----:R-:W0:Y:S01]  /*6660*/  LDS R3, [R0+-0x1800] ;  /* 0xffe8000000037984 */ /* 0x001e220000000800 */
[----:B------:R-:W-:-:S03]  /*6670*/  IMAD.WIDE R4, R13, 0x4, R4 ;  /* 0x000000040d047825 */ /* 0x000fc600078e0204 */
        /* <DEDUP_REMOVED lines=8> */
.L_x_313:
[----:B------:R-:W0:Y:S01]  /*6700*/  LDC.64 R4, c[0x0][0x3c0] ;  /* 0x0000f000ff047b82 */ /* 0x000e220000000a00 */
[----:B------:R-:W1:Y:S01]  /*6710*/  S2R R71, SR_TID.X ;  /* 0x0000000000477919 */ /* 0x000e620000002100 */
[----:B------:R-:W2:Y:S01]  /*6720*/  LDCU.64 UR4, c[0x0][0x380] ;  /* 0x00007000ff0477ac */ /* 0x000ea20008000a00 */
[----:B0-----:R-:W-:-:S05]  /*6730*/  IMAD.WIDE.U32 R8, R2, 0x8, R4 ;  /* 0x0000000802087825 */ /* 0x001fca00078e0004 */
[----:B------:R-:W3:Y:S04]  /*6740*/  LDG.E R54, desc[UR6][R8.64] ;  /* 0x0000000608367981 */ /* 0x000ee8000c1e1900 */
[----:B------:R-:W4:Y:S04]  /*6750*/  LDG.E R53, desc[UR6][R8.64+0x4] ;  /* 0x0000040608357981 */ /* 0x000f28000c1e1900 */
[----:B------:R-:W3:Y:S04]  /*6760*/  LDG.E R3, desc[UR6][R8.64+0x8] ;  /* 0x0000080608037981 */ /* 0x000ee8000c1e1900 */
[----:B------:R-:W5:Y:S01]  /*6770*/  LDG.E R0, desc[UR6][R8.64+0xc] ;  /* 0x00000c0608007981 */ /* 0x000f62000c1e1900 */
[----:B------:R-:W-:Y:S01]  /*6780*/  BSSY.RECONVERGENT B0, `(.L_x_377) ;  /* 0x0000014000007945 */ /* 0x000fe20003800200 */
[----:B----4-:R-:W-:Y:S01]  /*6790*/  SHF.R.S32.HI R11, RZ, 0x1f, R53 ;  /* 0x0000001fff0b7819 */ /* 0x010fe20000011435 */
[----:B---3--:R-:W-:-:S02]  /*67a0*/  IMAD.IADD R52, R3, 0x1, -R54 ;  /* 0x0000000103347824 */ /* 0x008fc400078e0a36 */
[----:B-----5:R-:W-:Y:S01]  /*67b0*/  IMAD.IADD R5, R0, 0x1, -R53 ;  /* 0x0000000100057824 */ /* 0x020fe200078e0a35 */
[----:B-1----:R-:W-:-:S03]  /*67c0*/  IADD3 R0, P0, PT, R54, R71, RZ ;  /* 0x0000004736007210 */ /* 0x002fc60007f1e0ff */
[----:B------:R-:W-:Y:S01]  /*67d0*/  IMAD.IADD R51, R52, 0x1, R5 ;  /* 0x0000000134337824 */ /* 0x000fe200078e0205 */
[----:B------:R-:W-:Y:S02]  /*67e0*/  LEA.HI.X.SX32 R3, R54, RZ, 0x1, P0 ;  /* 0x000000ff36037211 */ /* 0x000fe400000f0eff */
[C---:B--2---:R-:W-:Y:S02]  /*67f0*/  LEA R6, P1, R0.reuse, UR4, 0x2 ;  /* 0x0000000400067c11 */ /* 0x044fe4000f8210ff */
[----:B------:R-:W-:Y:S02]  /*6800*/  ISETP.GE.AND P0, PT, R71, R51, PT ;  /* 0x000000334700720c */ /* 0x000fe40003f06270 */
[----:B------:R-:W-:-:S11]  /*6810*/  LEA.HI.X R7, R0, UR5, R3, 0x2, P1 ;  /* 0x0000000500077c11 */ /* 0x000fd600088f1403 */
[----:B------:R-:W-:Y:S05]  /*6820*/  @P0 BRA `(.L_x_378) ;  /* 0x0000000000240947 */ /* 0x000fea0003800000 */
[----:B------:R-:W-:-:S13]  /*6830*/  ISETP.GE.AND P0, PT, R71, R52, PT ;  /* 0x000000344700720c */ /* 0x000fda0003f06270 */
[----:B------:R0:W5:Y:S01]  /*6840*/  @!P0 LDG.E R3, desc[UR6][R6.64] ;  /* 0x0000000606038981 */ /* 0x000162000c1e1900 */
[----:B------:R-:W1:Y:S01]  /*6850*/  @P0 LDC.64 R8, c[0x0][0x388] ;  /* 0x0000e200ff080b82 */ /* 0x000e620000000a00 */
[----:B------:R-:W-:-:S05]  /*6860*/  @P0 IMAD.IADD R0, R71, 0x1, -R52 ;  /* 0x0000000147000824 */ /* 0x000fca00078e0a34 */
[----:B------:R-:W-:-:S04]  /*6870*/  @P0 IADD3 R4, P1, PT, R53, R0, RZ ;  /* 0x0000000035040210 */ /* 0x000fc80007f3e0ff */
[----:B------:R-:W-:Y:S02]  /*6880*/  @P0 LEA.HI.X.SX32 R0, R0, R11, 0x1, P1 ;  /* 0x0000000b00000211 */ /* 0x000fe400008f0eff */
[----:B-1----:R-:W-:-:S04]  /*6890*/  @P0 LEA R8, P1, R4, R8, 0x2 ;  /* 0x0000000804080211 */ /* 0x002fc800078210ff */
[----:B------:R-:W-:-:S05]  /*68a0*/  @P0 LEA.HI.X R9, R4, R9, R0, 0x2, P1 ;  /* 0x0000000904090211 */ /* 0x000fca00008f1400 */
[----:B------:R0:W5:Y:S04]  /*68b0*/  @P0 LDG.E R3, desc[UR6][R8.64] ;  /* 0x0000000608030981 */ /* 0x000168000c1e1900 */
.L_x_378:
[----:B------:R-:W-:Y:S05]  /*68c0*/  BSYNC.RECONVERGENT B0 ;  /* 0x0000000000007941 */ /* 0x000fea0003800200 */
.L_x_377:
[----:B------:R-:W0:Y:S01]  /*68d0*/  LDCU.64 UR4, c[0x0][0x388] ;  /* 0x00007100ff0477ac */ /* 0x000e220008000a00 */
[--C-:B------:R-:W-:Y:S01]  /*68e0*/  SHF.R.S32.HI R0, RZ, 0x1f, R52.reuse ;  /* 0x0000001fff007819 */ /* 0x100fe20000011434 */
[----:B------:R-:W-:Y:S01]  /*68f0*/  VIADD R10, R71, 0x200 ;  /* 0x00000200470a7836 */ /* 0x000fe20000000000 */
[----:B------:R-:W-:Y:S01]  /*6900*/  IADD3 R4, P0, P1, R53, R71, -R52 ;  /* 0x0000004735047210 */ /* 0x000fe2000791e834 */
[C---:B------:R-:W-:Y:S01]  /*6910*/  VIADD R12, R71.reuse, 0x600 ;  /* 0x00000600470c7836 */ /* 0x040fe20000000000 */
[----:B------:R-:W-:Y:S01]  /*6920*/  LOP3.LUT R13, R71, 0x800, RZ, 0xfc, !PT ;  /* 0x00000800470d7812 */ /* 0x000fe200078efcff */
[----:B------:R-:W-:Y:S01]  /*6930*/  BSSY.RECONVERGENT B0, `(.L_x_379) ;  /* 0x000000f000007945 */ /* 0x000fe20003800200 */
[----:B------:R-:W-:Y:S01]  /*6940*/  IADD3.X R11, PT, PT, R11, RZ, ~R0, P0, P1 ;  /* 0x000000ff0b0b7210 */ /* 0x000fe200007e2c00 */
[C---:B------:R-:W-:Y:S01]  /*6950*/  VIADD R14, R71.reuse, 0xa00 ;  /* 0x00000a00470e7836 */ /* 0x040fe20000000000 */
[----:B------:R-:W-:Y:S02]  /*6960*/  ISETP.GE.AND P1, PT, R10, R51, PT ;  /* 0x000000330a00720c */ /* 0x000fe40003f26270 */
[----:B------:R-:W-:-:S02]  /*6970*/  LOP3.LUT R0, R71, 0x400, RZ, 0xfc, !PT ;  /* 0x0000040047007812 */ /* 0x000fc400078efcff */
[-C--:B------:R-:W-:Y:S02]  /*6980*/  ISETP.GE.AND P3, PT, R12, R51.reuse, PT ;  /* 0x000000330c00720c */ /* 0x080fe40003f66270 */
[-C--:B------:R-:W-:Y:S02]  /*6990*/  ISETP.GE.AND P2, PT, R0, R51.reuse, PT ;  /* 0x000000330000720c */ /* 0x080fe40003f46270 */
[----:B------:R-:W-:Y:S02]  /*69a0*/  ISETP.GE.AND P0, PT, R13, R51, PT ;  /* 0x000000330d00720c */ /* 0x000fe40003f06270 */
[C---:B0-----:R-:W-:Y:S02]  /*69b0*/  LEA R8, P4, R4.reuse, UR4, 0x2 ;  /* 0x0000000404087c11 */ /* 0x041fe4000f8810ff */
[----:B------:R-:W-:Y:S02]  /*69c0*/  LOP3.LUT R15, R71, 0xc00, RZ, 0xfc, !PT ;  /* 0x00000c00470f7812 */ /* 0x000fe400078efcff */
[----:B------:R-:W-:Y:S01]  /*69d0*/  LEA.HI.X R9, R4, UR5, R11, 0x2, P4 ;  /* 0x0000000504097c11 */ /* 0x000fe2000a0f140b */
[----:B------:R-:W-:Y:S08]  /*69e0*/  @P1 BRA `(.L_x_380) ;  /* 0x00000000000c1947 */ /* 0x000ff00003800000 */
[----:B------:R-:W-:-:S13]  /*69f0*/  ISETP.GE.AND P1, PT, R10, R52, PT ;  /* 0x000000340a00720c */ /* 0x000fda0003f26270 */
[----:B------:R0:W5:Y:S04]  /*6a00*/  @P1 LDG.E R4, desc[UR6][R8.64+0x800] ;  /* 0x0008000608041981 */ /* 0x000168000c1e1900 */
[----:B------:R0:W5:Y:S02]  /*6a10*/  @!P1 LDG.E R4, desc[UR6][R6.64+0x800] ;  /* 0x0008000606049981 */ /* 0x000164000c1e1900 */
.L_x_380:
[----:B------:R-:W-:Y:S05]  /*6a20*/  BSYNC.RECONVERGENT B0 ;  /* 0x0000000000007941 */ /* 0x000fea0003800200 */
.L_x_379:
[----:B------:R-:W-:Y:S04]  /*6a30*/  BSSY.RECONVERGENT B0, `(.L_x_381) ;  /* 0x0000005000007945 */ /* 0x000fe80003800200 */
[----:B------:R-:W-:Y:S05]  /*6a40*/  @P2 BRA `(.L_x_382) ;  /* 0x00000000000c2947 */ /* 0x000fea0003800000 */
[----:B------:R-:W-:-:S13]  /*6a50*/  ISETP.GE.AND P1, PT, R0, R52, PT ;  /* 0x000000340000720c */ /* 0x000fda0003f26270 */
[----:B------:R1:W5:Y:S04]  /*6a60*/  @P1 LDG.E R10, desc[UR6][R8.64+0x1000] ;  /* 0x00100006080a1981 */ /* 0x000368000c1e1900 */
[----:B------:R1:W5:Y:S02]  /*6a70*/  @!P1 LDG.E R10, desc[UR6][R6.64+0x1000] ;  /* 0x00100006060a9981 */ /* 0x000364000c1e1900 */
.L_x_382:
[----:B------:R-:W-:Y:S05]  /*6a80*/  BSYNC.RECONVERGENT B0 ;  /* 0x0000000000007941 */ /* 0x000fea0003800200 */
.L_x_381:
[----:B------:R-:W-:Y:S04]  /*6a90*/  BSSY.RECONVERGENT B0, `(.L_x_383) ;  /* 0x0000005000007945 */ /* 0x000fe80003800200 */
[----:B------:R-:W-:Y:S05]  /*6aa0*/  @P3 BRA `(.L_x_384) ;  /* 0x00000000000c3947 */ /* 0x000fea0003800000 */
[----:B------:R-:W-:-:S13]  /*6ab0*/  ISETP.GE.AND P1, PT, R12, R52, PT ;  /* 0x000000340c00720c */ /* 0x000fda0003f26270 */
[----:B------:R2:W5:Y:S04]  /*6ac0*/  @P1 LDG.E R11, desc[UR6][R8.64+0x1800] ;  /* 0x00180006080b1981 */ /* 0x000568000c1e1900 */
[----:B------:R2:W5:Y:S02]  /*6ad0*/  @!P1 LDG.E R11, desc[UR6][R6.64+0x1800] ;  /* 0x00180006060b9981 */ /* 0x000564000c1e1900 */
.L_x_384:
[----:B------:R-:W-:Y:S05]  /*6ae0*/  BSYNC.RECONVERGENT B0 ;  /* 0x0000000000007941 */ /* 0x000fea0003800200 */
.L_x_383:
[----:B------:R-:W-:Y:S04]  /*6af0*/  BSSY.RECONVERGENT B0, `(.L_x_385) ;  /* 0x0000005000007945 */ /* 0x000fe80003800200 */
[----:B------:R-:W-:Y:S05]  /*6b00*/  @P0 BRA `(.L_x_386) ;  /* 0x00000000000c0947 */ /* 0x000fea0003800000 */
[----:B------:R-:W-:-:S13]  /*6b10*/  ISETP.GE.AND P0, PT, R13, R52, PT ;  /* 0x000000340d00720c */ /* 0x000fda0003f06270 */
[----:B------:R3:W5:Y:S04]  /*6b20*/  @P0 LDG.E R12, desc[UR6][R8.64+0x2000] ;  /* 0x00200006080c0981 */ /* 0x000768000c1e1900 */
[----:B------:R3:W5:Y:S02]  /*6b30*/  @!P0 LDG.E R12, desc[UR6][R6.64+0x2000] ;  /* 0x00200006060c8981 */ /* 0x000764000c1e1900 */
.L_x_386:
[----:B------:R-:W-:Y:S05]  /*6b40*/  BSYNC.RECONVERGENT B0 ;  /* 0x0000000000007941 */ /* 0x000fea0003800200 */
.L_x_385:
[-C--:B------:R-:W-:Y:S01]  /*6b50*/  ISETP.GE.AND P6, PT, R14, R51.reuse, PT ;  /* 0x000000330e00720c */ /* 0x080fe20003fc6270 */
[C---:B------:R-:W-:Y:S01]  /*6b60*/  VIADD R0, R71.reuse, 0xe00 ;  /* 0x00000e0047007836 */ /* 0x040fe20000000000 */
[C---:B------:R-:W-:Y:S01]  /*6b70*/  LOP3.LUT R16, R71.reuse, 0x1000, RZ, 0xfc, !PT ;  /* 0x0000100047107812 */ /* 0x040fe200078efcff */
[C---:B------:R-:W-:Y:S01]  /*6b80*/  VIADD R17, R71.reuse, 0x1200 ;  /* 0x0000120047117836 */ /* 0x040fe20000000000 */
[C---:B------:R-:W-:Y:S01]  /*6b90*/  LOP3.LUT R18, R71.reuse, 0x1400, RZ, 0xfc, !PT ;  /* 0x0000140047127812 */ /* 0x040fe200078efcff */
[----:B------:R-:W-:Y:S01]  /*6ba0*/  VIADD R19, R71, 0x1600 ;  /* 0x0000160047137836 */ /* 0x000fe20000000000 */
        /* <DEDUP_REMOVED lines=13> */
.L_x_388:
[----:B------:R-:W-:Y:S05]  /*6c80*/  BSYNC.RECONVERGENT B0 ;  /* 0x0000000000007941 */ /* 0x000fea0003800200 */
.L_x_387:
[----:B------:R-:W-:Y:S04]  /*6c90*/  BSSY.RECONVERGENT B0, `(.L_x_389) ;  /* 0x0000005000007945 */ /* 0x000fe80003800200 */
[----:B------:R-:W-:Y:S05]  /*6ca0*/  @P0 BRA `(.L_x_390) ;  /* 0x00000000000c0947 */ /* 0x000fea0003800000 */
[----:B------:R-:W-:-:S13]  /*6cb0*/  ISETP.GE.AND P0, PT, R15, R52, PT ;  /* 0x000000340f00720c */ /* 0x000fda0003f06270 */
[----:B------:R0:W5:Y:S04]  /*6cc0*/  @P0 LDG.E R14, desc[UR6][R8.64+0x3000] ;  /* 0x00300006080e0981 */ /* 0x000168000c1e1900 */
[----:B------:R0:W5:Y:S02]  /*6cd0*/  @!P0 LDG.E R14, desc[UR6][R6.64+0x3000] ;  /* 0x00300006060e8981 */ /* 0x000164000c1e1900 */
.L_x_390:
[----:B------:R-:W-:Y:S05]  /*6ce0*/  BSYNC.RECONVERGENT B0 ;  /* 0x0000000000007941 */ /* 0x000fea0003800200 */
.L_x_389:
[----:B------:R-:W-:Y:S04]  /*6cf0*/  BSSY.RECONVERGENT B0, `(.L_x_391) ;  /* 0x0000005000007945 */ /* 0x000fe80003800200 */
[----:B------:R-:W-:Y:S05]  /*6d00*/  @P1 BRA `(.L_x_392) ;  /* 0x00000000000c1947 */ /* 0x000fea0003800000 */
[----:B------:R-:W-:-:S13]  /*6d10*/  ISETP.GE.AND P0, PT, R0, R52, PT ;  /* 0x000000340000720c */ /* 0x000fda0003f06270 */
[----:B------:R0:W5:Y:S04]  /*6d20*/  @P0 LDG.E R15, desc[UR6][R8.64+0x3800] ;  /* 0x00380006080f0981 */ /* 0x000168000c1e1900 */
[----:B------:R0:W5:Y:S02]  /*6d30*/  @!P0 LDG.E R15, desc[UR6][R6.64+0x3800] ;  /* 0x00380006060f8981 */ /* 0x000164000c1e1900 */
.L_x_392:
[----:B------:R-:W-:Y:S05]  /*6d40*/  BSYNC.RECONVERGENT B0 ;  /* 0x0000000000007941 */ /* 0x000fea0003800200 */
.L_x_391:
[----:B------:R-:W-:Y:S04]  /*6d50*/  BSSY.RECONVERGENT B0, `(.L_x_393) ;  /* 0x0000005000007945 */ /* 0x000fe80003800200 */
[----:B------:R-:W-:Y:S05]  /*6d60*/  @P2 BRA `(.L_x_394) ;  /* 0x00000000000c2947 */ /* 0x000fea0003800000 */
[----:B------:R-:W-:-:S13]  /*6d70*/  ISETP.GE.AND P0, PT, R16, R52, PT ;  /* 0x000000341000720c */ /* 0x000fda0003f06270 */
[----:B------:R0:W5:Y:S04]  /*6d80*/  @P0 LDG.E R16, desc[UR6][R8.64+0x4000] ;  /* 0x0040000608100981 */ /* 0x000168000c1e1900 */
[----:B------:R0:W5:Y:S02]  /*6d90*/  @!P0 LDG.E R16, desc[UR6][R6.64+0x4000] ;  /* 0x0040000606108981 */ /* 0x000164000c1e1900 */
.L_x_394:
[----:B------:R-:W-:Y:S05]  /*6da0*/  BSYNC.RECONVERGENT B0 ;  /* 0x0000000000007941 */ /* 0x000fea0003800200 */
.L_x_393:
[----:B------:R-:W-:Y:S04]  /*6db0*/  BSSY.RECONVERGENT B0, `(.L_x_395) ;  /* 0x0000005000007945 */ /* 0x000fe80003800200 */
[----:B------:R-:W-:Y:S05]  /*6dc0*/  @P3 BRA `(.L_x_396) ;  /* 0x00000000000c3947 */ /* 0x000fea0003800000 */
[----:B------:R-:W-:-:S13]  /*6dd0*/  ISETP.GE.AND P0, PT, R17, R52, PT ;  /* 0x000000341100720c */ /* 0x000fda0003f06270 */
[----:B------:R0:W5:Y:S04]  /*6de0*/  @P0 LDG.E R17, desc[UR6][R8.64+0x4800] ;  /* 0x0048000608110981 */ /* 0x000168000c1e1900 */
[----:B------:R0:W5:Y:S02]  /*6df0*/  @!P0 LDG.E R17, desc[UR6][R6.64+0x4800] ;  /* 0x0048000606118981 */ /* 0x000164000c1e1900 */
.L_x_396:
[----:B------:R-:W-:Y:S05]  /*6e00*/  BSYNC.RECONVERGENT B0 ;  /* 0x0000000000007941 */ /* 0x000fea0003800200 */
.L_x_395:
[----:B------:R-:W-:Y:S04]  /*6e10*/  BSSY.RECONVERGENT B0, `(.L_x_397) ;  /* 0x0000005000007945 */ /* 0x000fe80003800200 */
[----:B------:R-:W-:Y:S05]  /*6e20*/  @P4 BRA `(.L_x_398) ;  /* 0x00000000000c4947 */ /* 0x000fea0003800000 */
[----:B------:R-:W-:-:S13]  /*6e30*/  ISETP.GE.AND P0, PT, R18, R52, PT ;  /* 0x000000341200720c */ /* 0x000fda0003f06270 */
[----:B------:R0:W5:Y:S04]  /*6e40*/  @P0 LDG.E R18, desc[UR6][R8.64+0x5000] ;  /* 0x0050000608120981 */ /* 0x000168000c1e1900 */
[----:B------:R0:W5:Y:S02]  /*6e50*/  @!P0 LDG.E R18, desc[UR6][R6.64+0x5000] ;  /* 0x0050000606128981 */ /* 0x000164000c1e1900 */
.L_x_398:
[----:B------:R-:W-:Y:S05]  /*6e60*/  BSYNC.RECONVERGENT B0 ;  /* 0x0000000000007941 */ /* 0x000fea0003800200 */
.L_x_397:
[----:B------:R-:W-:Y:S04]  /*6e70*/  BSSY.RECONVERGENT B0, `(.L_x_399) ;  /* 0x0000005000007945 */ /* 0x000fe80003800200 */
[----:B------:R-:W-:Y:S05]  /*6e80*/  @P5 BRA `(.L_x_400) ;  /* 0x00000000000c5947 */ /* 0x000fea0003800000 */
[----:B------:R-:W-:-:S13]  /*6e90*/  ISETP.GE.AND P0, PT, R19, R52, PT ;  /* 0x000000341300720c */ /* 0x000fda0003f06270 */
[----:B------:R0:W5:Y:S04]  /*6ea0*/  @P0 LDG.E R19, desc[UR6][R8.64+0x5800] ;  /* 0x0058000608130981 */ /* 0x000168000c1e1900 */
[----:B------:R0:W5:Y:S02]  /*6eb0*/  @!P0 LDG.E R19, desc[UR6][R6.64+0x5800] ;  /* 0x0058000606138981 */ /* 0x000164000c1e1900 */
.L_x_400:
[----:B------:R-:W-:Y:S05]  /*6ec0*/  BSYNC.RECONVERGENT B0 ;  /* 0x0000000000007941 */ /* 0x000fea0003800200 */
.L_x_399:
        /* <DEDUP_REMOVED lines=17> */
.L_x_402:
[----:B------:R-:W-:Y:S05]  /*6fe0*/  BSYNC.RECONVERGENT B0 ;  /* 0x0000000000007941 */ /* 0x000fea0003800200 */
.L_x_401:
[----:B------:R-:W-:Y:S04]  /*6ff0*/  BSSY.RECONVERGENT B0, `(.L_x_403) ;  /* 0x0000005000007945 */ /* 0x000fe80003800200 */
[----:B------:R-:W-:Y:S05]  /*7000*/  @P0 BRA `(.L_x_404) ;  /* 0x00000000000c0947 */ /* 0x000fea0003800000 */
[----:B------:R-:W-:-:S13]  /*7010*/  ISETP.GE.AND P0, PT, R21, R52, PT ;  /* 0x000000341500720c */ /* 0x000fda0003f06270 */
[----:B------:R0:W5:Y:S04]  /*7020*/  @P0 LDG.E R21, desc[UR6][R8.64+0x6800] ;  /* 0x0068000608150981 */ /* 0x000168000c1e1900 */
[----:B------:R0:W5:Y:S02]  /*7030*/  @!P0 LDG.E R21, desc[UR6][R6.64+0x6800] ;  /* 0x0068000606158981 */ /* 0x000164000c1e1900 */
.L_x_404:
[----:B------:R-:W-:Y:S05]  /*7040*/  BSYNC.RECONVERGENT B0 ;  /* 0x0000000000007941 */ /* 0x000fea0003800200 */
.L_x_403:
[----:B------:R-:W-:Y:S04]  /*7050*/  BSSY.RECONVERGENT B0, `(.L_x_405) ;  /* 0x0000005000007945 */ /* 0x000fe80003800200 */
[----:B------:R-:W-:Y:S05]  /*7060*/  @P1 BRA `(.L_x_406) ;  /* 0x00000000000c1947 */ /* 0x000fea0003800000 */
[----:B------:R-:W-:-:S13]  /*7070*/  ISETP.GE.AND P0, PT, R0, R52, PT ;  /* 0x000000340000720c */ /* 0x000fda0003f06270 */
[----:B------:R0:W5:Y:S04]  /*7080*/  @P0 LDG.E R22, desc[UR6][R8.64+0x7000] ;  /* 0x0070000608160981 */ /* 0x000168000c1e1900 */
[----:B------:R0:W5:Y:S02]  /*7090*/  @!P0 LDG.E R22, desc[UR6][R6.64+0x7000] ;  /* 0x0070000606168981 */ /* 0x000164000c1e1900 */
.L_x_406:
[----:B------:R-:W-:Y:S05]  /*70a0*/  BSYNC.RECONVERGENT B0 ;  /* 0x0000000000007941 */ /* 0x000fea0003800200 */
.L_x_405:
[----:B------:R-:W-:Y:S04]  /*70b0*/  BSSY.RECONVERGENT B0, `(.L_x_407) ;  /* 0x0000005000007945 */ /* 0x000fe80003800200 */
[----:B------:R-:W-:Y:S05]  /*70c0*/  @P2 BRA `(.L_x_408) ;  /* 0x00000000000c2947 */ /* 0x000fea0003800000 */
[----:B------:R-:W-:-:S13]  /*70d0*/  ISETP.GE.AND P0, PT, R23, R52, PT ;  /* 0x000000341700720c */ /* 0x000fda0003f06270 */
[----:B------:R0:W5:Y:S04]  /*70e0*/  @P0 LDG.E R23, desc[UR6][R8.64+0x7800] ;  /* 0x0078000608170981 */ /* 0x000168000c1e1900 */
[----:B------:R0:W5:Y:S02]  /*70f0*/  @!P0 LDG.E R23, desc[UR6][R6.64+0x7800] ;  /* 0x0078000606178981 */ /* 0x000164000c1e1900 */
.L_x_408:
[----:B------:R-:W-:Y:S05]  /*7100*/  BSYNC.RECONVERGENT B0 ;  /* 0x0000000000007941 */ /* 0x000fea0003800200 */
.L_x_407:
[----:B------:R-:W-:Y:S04]  /*7110*/  BSSY.RECONVERGENT B0, `(.L_x_409) ;  /* 0x0000005000007945 */ /* 0x000fe80003800200 */
[----:B------:R-:W-:Y:S05]  /*7120*/  @P3 BRA `(.L_x_410) ;  /* 0x00000000000c3947 */ /* 0x000fea0003800000 */
[----:B------:R-:W-:-:S13]  /*7130*/  ISETP.GE.AND P0, PT, R24, R52, PT ;  /* 0x000000341800720c */ /* 0x000fda0003f06270 */
[----:B------:R0:W5:Y:S04]  /*7140*/  @P0 LDG.E R24, desc[UR6][R8.64+0x8000] ;  /* 0x0080000608180981 */ /* 0x000168000c1e1900 */
[----:B------:R0:W5:Y:S02]  /*7150*/  @!P0 LDG.E R24, desc[UR6][R6.64+0x8000] ;  /* 0x0080000606188981 */ /* 0x000164000c1e1900 */
.L_x_410:
[----:B------:R-:W-:Y:S05]  /*7160*/  BSYNC.RECONVERGENT B0 ;  /* 0x0000000000007941 */ /* 0x000fea0003800200 */
.L_x_409:
[----:B------:R-:W-:Y:S04]  /*7170*/  BSSY.RECONVERGENT B0, `(.L_x_411) ;  /* 0x0000005000007945 */ /* 0x000fe80003800200 */
[----:B------:R-:W-:Y:S05]  /*7180*/  @P4 BRA `(.L_x_412) ;  /* 0x00000000000c4947 */ /* 0x000fea0003800000 */
[----:B------:R-:W-:-:S13]  /*7190*/  ISETP.GE.AND P0, PT, R25, R52, PT ;  /* 0x000000341900720c */ /* 0x000fda0003f06270 */
[----:B------:R0:W5:Y:S04]  /*71a0*/  @P0 LDG.E R25, desc[UR6][R8.64+0x8800] ;  /* 0x0088000608190981 */ /* 0x000168000c1e1900 */
[----:B------:R0:W5:Y:S02]  /*71b0*/  @!P0 LDG.E R25, desc[UR6][R6.64+0x8800] ;  /* 0x0088000606198981 */ /* 0x000164000c1e1900 */
.L_x_412:
[----:B------:R-:W-:Y:S05]  /*71c0*/  BSYNC.RECONVERGENT B0 ;  /* 0x0000000000007941 */ /* 0x000fea0003800200 */
.L_x_411:
[----:B------:R-:W-:Y:S04]  /*71d0*/  BSSY.RECONVERGENT B0, `(.L_x_413) ;  /* 0x0000005000007945 */ /* 0x000fe80003800200 */
[----:B------:R-:W-:Y:S05]  /*71e0*/  @P5 BRA `(.L_x_414) ;  /* 0x00000000000c5947 */ /* 0x000fea0003800000 */
[----:B------:R-:W-:-:S13]  /*71f0*/  ISETP.GE.AND P0, PT, R26, R52, PT ;  /* 0x000000341a00720c */ /* 0x000fda0003f06270 */
[----:B------:R0:W5:Y:S04]  /*7200*/  @P0 LDG.E R26, desc[UR6][R8.64+0x9000] ;  /* 0x00900006081a0981 */ /* 0x000168000c1e1900 */
[----:B------:R0:W5:Y:S02]  /*7210*/  @!P0 LDG.E R26, desc[UR6][R6.64+0x9000] ;  /* 0x00900006061a8981 */ /* 0x000164000c1e1900 */
.L_x_414:
[----:B------:R-:W-:Y:S05]  /*7220*/  BSYNC.RECONVERGENT B0 ;  /* 0x0000000000007941 */ /* 0x000fea0003800200 */
.L_x_413:
[----:B------:R-:W0:Y:S01]  /*7230*/  S2UR UR5, SR_CgaCtaId ;  /* 0x00000000000579c3 */ /* 0x000e220000008800 */
[----:B------:R-:W-:Y:S01]  /*7240*/  UMOV UR4, 0x400 ;  /* 0x0000040000047882 */ /* 0x000fe20000000000 */
[----:B01234-:R-:W-:Y:S01]  /*7250*/  IMAD R6, R71, 0x13, RZ ;  /* 0x0000001347067824 */ /* 0x01ffe200078e02ff */
[----:B------:R-:W-:Y:S04]  /*7260*/  BSSY.RECONVERGENT B0, `(.L_x_415) ;  /* 0x000002c000007945 */ /* 0x000fe80003800200 */
[----:B------:R-:W-:-:S04]  /*7270*/  VIMNMX R6, PT, PT, R6, R51, PT ;  /* 0x0000003306067248 */ /* 0x000fc80003fe0100 */
[----:B------:R-:W-:Y:S01]  /*7280*/  VIMNMX R8, PT, PT, R52, R6, PT ;  /* 0x0000000634087248 */ /* 0x000fe20003fe0100 */
[----:B------:R-:W-:-:S06]  /*7290*/  ULEA UR4, UR5, UR4, 0x18 ;  /* 0x0000000405047291 */ /* 0x000fcc000f8ec0ff */
        /* <DEDUP_REMOVED lines=10> */
[----:B--2---:R-:W-:Y:S02]  /*7340*/  IMAD R4, R52, 0x4, R12 ;  /* 0x0000000434047824 */ /* 0x004fe400078e020c */
        /* <DEDUP_REMOVED lines=16> */
.L_x_417:
[----:B0-----:R-:W-:-:S05]  /*7450*/  IMAD.IADD R7, R8, 0x1, R3 ;  /* 0x0000000108077824 */ /* 0x001fca00078e0203 */
        /* <DEDUP_REMOVED lines=12> */
.L_x_416:
[----:B------:R-:W-:Y:S05]  /*7520*/  BSYNC.RECONVERGENT B0 ;  /* 0x0000000000007941 */ /* 0x000fea0003800200 */
.L_x_415:
[----:B0-----:R-:W-:Y:S01]  /*7530*/  IMAD.IADD R14, R6, 0x1, -R3 ;  /* 0x00000001060e7824 */ /* 0x001fe200078e0a03 */
        /* <DEDUP_REMOVED lines=8> */
[----:B------:R-:W-:-:S03]  /*75c0*/  IMAD.MOV.U32 R8, RZ, RZ, RZ ;  /* 0x000000ffff087224 */ /* 0x000fc600078e00ff */
[----:B------:R-:W-:Y:S01]  /*75d0*/  BSSY.RELIABLE B2, `(.L_x_421) ;  /* 0x000002a000027945 */ /* 0x000fe20003800100 */
[----:B------:R-:W-:Y:S06]  /*75e0*/  LDS R18, [R16] ;  /* 0x0000000010127984 */ /* 0x000fec0000000800 */
[----:B------:R-:W-:-:S05]  /*75f0*/  @P0 IMAD R7, R3, 0x1ff, RZ ;  /* 0x000001ff03070824 */ /* 0x000fca00078e02ff */
[----:B------:R-:W-:Y:S01]  /*7600*/  @P0 SHF.R.S32.HI R9, RZ, 0x9, R7 ;  /* 0x00000009ff090819 */ /* 0x000fe20000011407 */
[----:B------:R-:W-:-:S04]  /*7610*/  IMAD.MOV.U32 R7, RZ, RZ, R3 ;  /* 0x000000ffff077224 */ /* 0x000fc800078e0003 */
        /* <DEDUP_REMOVED lines=24> */
.L_x_422:
        /* <DEDUP_REMOVED lines=10> */
.L_x_423:
[----:B------:R-:W-:-:S13]  /*7840*/  ISETP.GE.AND P0, PT, R8, R7, PT ;  /* 0x000000070800720c */ /* 0x000fda0003f06270 */
[----:B------:R-:W-:Y:S05]  /*7850*/  @P0 BREAK.RELIABLE B2 ;  /* 0x0000000000020942 */ /* 0x000fea0003800100 */
[----:B------:R-:W-:Y:S05]  /*7860*/  @P0 BRA `(.L_x_424) ;  /* 0x0000000000280947 */ /* 0x000fea0003800000 */
[----:B------:R-:W-:Y:S05]  /*7870*/  BSYNC.RELIABLE B2 ;  /* 0x0000000000027941 */ /* 0x000fea0003800100 */
.L_x_421:
        /* <DEDUP_REMOVED lines=9> */
.L_x_424:
[----:B------:R-:W-:Y:S05]  /*7910*/  BSYNC.RECONVERGENT B1 ;  /* 0x0000000000017941 */ /* 0x000fea0003800200 */
.L_x_420:
        /* <DEDUP_REMOVED lines=31> */
.L_x_427:
        /* <DEDUP_REMOVED lines=10> */
.L_x_428:
[----:B------:R-:W-:-:S13]  /*7bb0*/  ISETP.GE.AND P0, PT, R7, R10, PT ;  /* 0x0000000a0700720c */ /* 0x000fda0003f06270 */
[----:B------:R-:W-:Y:S05]  /*7bc0*/  @P0 BREAK.RELIABLE B2 ;  /* 0x0000000000020942 */ /* 0x000fea0003800100 */
[----:B------:R-:W-:Y:S05]  /*7bd0*/  @P0 BRA `(.L_x_429) ;  /* 0x0000000000280947 */ /* 0x000fea0003800000 */
[----:B------:R-:W-:Y:S05]  /*7be0*/  BSYNC.RELIABLE B2 ;  /* 0x0000000000027941 */ /* 0x000fea0003800100 */
.L_x_426:
        /* <DEDUP_REMOVED lines=9> */
.L_x_429:
[----:B------:R-:W-:Y:S05]  /*7c80*/  BSYNC.RECONVERGENT B1 ;  /* 0x0000000000017941 */ /* 0x000fea0003800200 */
.L_x_425:
        /* <DEDUP_REMOVED lines=12> */
.L_x_432:
        /* <DEDUP_REMOVED lines=9> */
.L_x_431:
[----:B------:R-:W-:Y:S05]  /*7de0*/  BSYNC.RECONVERGENT B1 ;  /* 0x0000000000017941 */ /* 0x000fea0003800200 */
.L_x_430:
        /* <DEDUP_REMOVED lines=8> */
.L_x_419:
[----:B------:R-:W-:Y:S05]  /*7e70*/  BSYNC.RECONVERGENT B0 ;  /* 0x0000000000007941 */ /* 0x000fea0003800200 */
.L_x_418:
[----:B------:R-:W-:Y:S05]  /*7e80*/  WARPSYNC.ALL ;  /* 0x0000000000007948 */ /* 0x000fea0003800000 */
[C---:B------:R-:W-:Y:S01]  /*7e90*/  ISETP.NE.AND P0, PT, R71.reuse, RZ, PT ;  /* 0x000000ff4700720c */ /* 0x040fe20003f05270 */
[----:B------:R-:W-:Y:S01]  /*7ea0*/  VIADD R9, R71, 0xffffffff ;  /* 0xffffffff47097836 */ /* 0x000fe20000000000 */
[----:B------:R-:W-:Y:S01]  /*7eb0*/  IADD3 R7, PT, PT, R7, R6, -R3 ;  /* 0x0000000607077210 */ /* 0x000fe20007ffe803 */
[----:B------:R-:W-:Y:S02]  /*7ec0*/  IMAD.U32 R8, R52, 0x10000, RZ ;  /* 0x0001000034087824 */ /* 0x000fe400078e00ff */
[----:B------:R-:W-:Y:S01]  /*7ed0*/  IMAD.U32 R6, R3, 0x10000, RZ ;  /* 0x0001000003067824 */ /* 0x000fe200078e00ff */
[----:B------:R-:W-:Y:S01]  /*7ee0*/  SEL R9, R9, 0x1ff, P0 ;  /* 0x000001ff09097807 */ /* 0x000fe20000000000 */
[----:B------:R-:W-:Y:S01]  /*7ef0*/  IMAD R10, R7, 0x4, R4 ;  /* 0x00000004070a7824 */ /* 0x000fe200078e0204 */
[----:B------:R-:W-:Y:S01]  /*7f00*/  LOP3.LUT R8, R8, R5, RZ, 0xfc, !PT ;  /* 0x0000000508087212 */ /* 0x000fe200078efcff */
[----:B------:R-:W-:-:S02]  /*7f10*/  IMAD R11, R3, 0x4, R0 ;  /* 0x00000004030b7824 */ /* 0x000fc400078e0200 */
[----:B------:R-:W-:Y:S02]  /*7f20*/  IMAD R15, R9, 0x4, R0 ;  /* 0x00000004090f7824 */ /* 0x000fe400078e0200 */
[----:B------:R-:W-:Y:S01]  /*7f30*/  @P0 LOP3.LUT R8, R7, R6, RZ, 0xfc, !PT ;  /* 0x0000000607080212 */ /* 0x000fe200078efcff */
[----:B------:R-:W-:-:S04]  /*7f40*/  IMAD.IADD R14, R52, 0x1, R7 ;  /* 0x00000001340e7824 */ /* 0x000fc800078e0207 */
[----:B------:R-:W-:Y:S01]  /*7f50*/  STS [R15], R8 ;  /* 0x000000080f007388 */ /* 0x000fe20000000800 */
[----:B------:R-:W-:Y:S01]  /*7f60*/  IMAD.IADD R49, R3, 0x1, R14 ;  /* 0x0000000103317824 */ /* 0x000fe200078e020e */
        /* <DEDUP_REMOVED lines=387> */
[----:B------:R-:W1:Y:S01]  /*97a0*/  LDS.128 R12, [R0+0x30] ;  /* 0x00003000000c7984 */ /* 0x000e620000000c00 */
[----:B------:R-:W-:Y:S01]  /*97b0*/  ISETP.NE.AND P0, PT, R74, 0x5, PT ;  /* 0x000000054a00780c */ /* 0x000fe20003f05270 */
[----:B------:R-:W-:-:S03]  /*97c0*/  IMAD.IADD R6, R6, 0x1, R5 ;  /* 0x0000000106067824 */ /* 0x000fc600078e0205 */
[----:B------:R-:W-:Y:S01]  /*97d0*/  SEL R2, R4, R2, !P0 ;  /* 0x0000000204027207 */ /* 0x000fe20004000000 */
[----:B------:R-:W-:Y:S01]  /*97e0*/  IMAD.IADD R7, R7, 0x1, R6 ;  /* 0x0000000107077824 */ /* 0x000fe200078e0206 */
[----:B------:R-:W-:Y:S01]  /*97f0*/  ISETP.NE.AND P0, PT, R74, 0x6, PT ;  /* 0x000000064a00780c */ /* 0x000fe20003f05270 */
[----:B------:R-:W-:-:S03]  /*9800*/  IMAD.MOV.U32 R4, RZ, RZ, RZ ;  /* 0x000000ffff047224 */ /* 0x000fc600078e00ff */
[----:B------:R-:W-:Y:S02]  /*9810*/  SEL R2, R5, R2, !P0 ;  /* 0x0000000205027207 */ /* 0x000fe40004000000 */
[----:B------:R-:W-:-:S04]  /*9820*/  ISETP.NE.AND P0, PT, R74, 0x7, PT ;  /* 0x000000074a00780c */ /* 0x000fc80003f05270 */
[----:B------:R-:W-:Y:S02]  /*9830*/  SEL R2, R6, R2, !P0 ;  /* 0x0000000206027207 */ /* 0x000fe40004000000 */
[C---:B------:R-:W-:Y:S02]  /*9840*/  ISETP.NE.AND P0, PT, R74.reuse, 0x8, PT ;  /* 0x000000084a00780c */ /* 0x040fe40003f05270 */
[----:B------:R-:W-:Y:S02]  /*9850*/  SEL R6, R3, RZ, P2 ;  /* 0x000000ff03067207 */ /* 0x000fe40001000000 */
        /* <DEDUP_REMOVED lines=9> */
[----:B------:R-:W-:-:S03]  /*98f0*/  ISETP.NE.AND P0, PT, R74, 0xb, PT ;  /* 0x0000000b4a00780c */ /* 0x000fc60003f05270 */
[----:B-1----:R-:W-:Y:S01]  /*9900*/  IMAD.IADD R12, R11, 0x1, R12 ;  /* 0x000000010b0c7824 */ /* 0x002fe200078e020c */
[----:B------:R-:W-:Y:S02]  /*9910*/  SEL R2, R10, R2, !P0 ;  /* 0x000000020a027207 */ /* 0x000fe40004000000 */
[----:B------:R-:W-:Y:S01]  /*9920*/  ISETP.NE.AND P0, PT, R74, 0xc, PT ;  /* 0x0000000c4a00780c */ /* 0x000fe20003f05270 */
[----:B------:R-:W-:-:S03]  /*9930*/  IMAD.IADD R13, R13, 0x1, R12 ;  /* 0x000000010d0d7824 */ /* 0x000fc600078e020c */
[----:B------:R-:W-:Y:S01]  /*9940*/  SEL R2, R11, R2, !P0 ;  /* 0x000000020b027207 */ /* 0x000fe20004000000 */
[----:B------:R-:W-:Y:S01]  /*9950*/  IMAD.IADD R14, R14, 0x1, R13 ;  /* 0x000000010e0e7824 */ /* 0x000fe200078e020d */
[----:B------:R-:W-:Y:S02]  /*9960*/  ISETP.NE.AND P0, PT, R74, 0xe, PT ;  /* 0x0000000e4a00780c */ /* 0x000fe40003f05270 */
[----:B------:R-:W-:Y:S02]  /*9970*/  SEL R2, R12, R2, !P1 ;  /* 0x000000020c027207 */ /* 0x000fe40004800000 */
[----:B------:R-:W-:Y:S02]  /*9980*/  ISETP.NE.AND P1, PT, R74, 0xf, PT ;  /* 0x0000000f4a00780c */ /* 0x000fe40003f25270 */
[----:B------:R-:W-:Y:S02]  /*9990*/  SEL R2, R13, R2, !P0 ;  /* 0x000000020d027207 */ /* 0x000fe40004000000 */
[----:B------:R-:W-:-:S02]  /*99a0*/  ISETP.GE.U32.AND P0, PT, R71, 0x20, PT ;  /* 0x000000204700780c */ /* 0x000fc40003f06070 */
[----:B------:R-:W-:-:S04]  /*99b0*/  SEL R2, R14, R2, !P1 ;  /* 0x000000020e027207 */ /* 0x000fc80004800000 */
[----:B------:R-:W-:Y:S01]  /*99c0*/  SEL R3, R2, RZ, P0 ;  /* 0x000000ff02037207 */ /* 0x000fe20000000000 */
[----:B------:R-:W-:-:S04]  /*99d0*/  IMAD.IADD R2, R15, 0x1, R14 ;  /* 0x000000010f027824 */ /* 0x000fc800078e020e */
[----:B------:R-:W-:Y:S01]  /*99e0*/  IMAD.IADD R5, R3, 0x1, R6 ;  /* 0x0000000103057824 */ /* 0x000fe200078e0206 */
[----:B------:R-:W-:Y:S06]  /*99f0*/  BRA `(.L_x_434) ;  /* 0x0000000c00cc7947 */ /* 0x000fec0003800000 */
.L_x_433:
        /* <DEDUP_REMOVED lines=84> */
.L_x_436:
[----:B------:R-:W-:Y:S05]  /*9f40*/  NANOSLEEP 0x1c2 ;  /* 0x000001c20000795d */ /* 0x000fea0003800000 */
[----:B------:R-:W-:Y:S01]  /*9f50*/  NOP ;  /* 0x0000000000007918 */ /* 0x000fe20000000000 */
.L_x_437:
        /* <DEDUP_REMOVED lines=11> */
.L_x_545:
[----:B------:R-:W-:Y:S05]  /*a010*/  @!P0 BRA `(.L_x_439) ;  /* 0x0000000000348947 */ /* 0x000fea0003800000 */
[----:B------:R-:W-:-:S13]  /*a020*/  ISETP.GT.U32.AND P1, PT, R8, 0x1f3, PT ;  /* 0x000001f30800780c */ /* 0x000fda0003f24070 */
.L_x_443:
[----:B------:R-:W-:Y:S05]  /*a030*/  YIELD ;  /* 0x0000000000007946 */ /* 0x000fea0003800000 */
[----:B------:R-:W-:Y:S05]  /*a040*/  @P1 BRA `(.L_x_440) ;  /* 0x0000000000081947 */ /* 0x000fea0003800000 */
[----:B------:R0:W-:Y:S06]  /*a050*/  MEMBAR.SC.CTA ;  /* 0x0000000000007992 */ /* 0x0001ec0000000000 */
[----:B0-----:R-:W-:Y:S05]  /*a060*/  BRA `(.L_x_441) ;  /* 0x0000000000087947 */ /* 0x001fea0003800000 */
.L_x_440:
[----:B------:R-:W-:Y:S05]  /*a070*/  NANOSLEEP 0x15e ;  /* 0x0000015e0000795d */ /* 0x000fea0003800000 */
[----:B------:R-:W-:Y:S01]  /*a080*/  NOP ;  /* 0x0000000000007918 */ /* 0x000fe20000000000 */
.L_x_441:
[----:B------:R-:W3:Y:S01]  /*a090*/  LD.E.64.STRONG.GPU R4, desc[UR6][R6.64+0x100] ;  /* 0x0001000606047980 */ /* 0x000ee2000c10fb00 */
[----:B------:R-:W-:Y:S01]  /*a0a0*/  UMOV UR4, 0xffffffff ;  /* 0xffffffff00047882 */ /* 0x000fe20000000000 */
[----:B---3--:R-:W-:Y:S02]  /*a0b0*/  ISETP.NE.AND P0, PT, R4, 0x63, PT ;  /* 0x000000630400780c */ /* 0x008fe40003f05270 */
[----:B------:R-:W-:Y:S11]  /*a0c0*/  BRA.DIV UR4, `(.L_x_442) ;  /* 0x0000004204647947 */ /* 0x000ff6000b800000 */
[----:B------:R-:W-:-:S13]  /*a0d0*/  VOTE.ANY P0, !P0 ;  /* 0x0000000000ff7806 */ /* 0x000fda0004000100 */
.L_x_548:
[----:B------:R-:W-:Y:S05]  /*a0e0*/  @P0 BRA `(.L_x_443) ;  /* 0xfffffffc00d00947 */ /* 0x000fea000383ffff */
.L_x_439:
        /* <DEDUP_REMOVED lines=42> */
.L_x_557:
[----:B------:R-:W-:Y:S05]  /*a390*/  @!P0 BRA `(.L_x_445) ;  /* 0x0000000000f48947 */ /* 0x000fea0003800000 */
[----:B------:R-:W-:-:S07]  /*a3a0*/  IMAD.MOV.U32 R9, RZ, RZ, R4 ;  /* 0x000000ffff097224 */ /* 0x000fce00078e0004 */
.L_x_453:
        /* <DEDUP_REMOVED lines=9> */
.L_x_560:
[----:B------:R-:W-:Y:S05]  /*a440*/  @!P0 BRA `(.L_x_447) ;  /* 0x0000000000388947 */ /* 0x000fea0003800000 */
.L_x_451:
[----:B------:R-:W-:Y:S05]  /*a450*/  YIELD ;  /* 0x0000000000007946 */ /* 0x000fea0003800000 */
[----:B------:R-:W0:Y:S02]  /*a460*/  LDCU UR4, c[0x0][0x370] ;  /* 0x00006e00ff0477ac */ /* 0x000e240008000800 */
[----:B0-----:R-:W-:-:S09]  /*a470*/  UISETP.GT.U32.AND UP0, UPT, UR4, 0x1f3, UPT ;  /* 0x000001f30400788c */ /* 0x001fd2000bf04070 */
[----:B------:R-:W-:Y:S05]  /*a480*/  BRA.U UP0, `(.L_x_448) ;  /* 0x0000000100087547 */ /* 0x000fea000b800000 */
[----:B------:R0:W-:Y:S06]  /*a490*/  MEMBAR.SC.CTA ;  /* 0x0000000000007992 */ /* 0x0001ec0000000000 */
[----:B0-----:R-:W-:Y:S05]  /*a4a0*/  BRA `(.L_x_449) ;  /* 0x0000000000087947 */ /* 0x001fea0003800000 */
.L_x_448:
[----:B------:R-:W-:Y:S05]  /*a4b0*/  NANOSLEEP 0x15e ;  /* 0x0000015e0000795d */ /* 0x000fea0003800000 */
[----:B------:R-:W-:Y:S01]  /*a4c0*/  NOP ;  /* 0x0000000000007918 */ /* 0x000fe20000000000 */
.L_x_449:
[----:B------:R-:W2:Y:S01]  /*a4d0*/  LD.E.64.STRONG.GPU R4, desc[UR6][R6.64+-0x100] ;  /* 0xffff000606047980 */ /* 0x000ea2000c10fb00 */
[----:B------:R-:W-:Y:S01]  /*a4e0*/  UMOV UR4, 0xffffffff ;  /* 0xffffffff00047882 */ /* 0x000fe20000000000 */
[----:B--2---:R-:W-:Y:S02]  /*a4f0*/  ISETP.NE.AND P0, PT, R4, 0x63, PT ;  /* 0x000000630400780c */ /* 0x004fe40003f05270 */
[----:B------:R-:W-:Y:S11]  /*a500*/  BRA.DIV UR4, `(.L_x_450) ;  /* 0x0000004204a87947 */ /* 0x000ff6000b800000 */
[----:B------:R-:W-:-:S13]  /*a510*/  VOTE.ANY P0, !P0 ;  /* 0x0000000000ff7806 */ /* 0x000fda0004000100 */
.L_x_563:
[----:B------:R-:W-:Y:S05]  /*a520*/  @P0 BRA `(.L_x_451) ;  /* 0xfffffffc00c80947 */ /* 0x000fea000383ffff */
.L_x_447:
        /* <DEDUP_REMOVED lines=35> */
.L_x_572:
[----:B------:R-:W-:Y:S05]  /*a760*/  @P0 BRA `(.L_x_453) ;  /* 0xfffffffc00100947 */ /* 0x000fea000383ffff */
.L_x_445:
[----:B------:R-:W0:Y:S01]  /*a770*/  S2R R71, SR_TID.X ;  /* 0x0000000000477919 */ /* 0x000e220000002100 */
[----:B------:R-:W-:-:S13]  /*a780*/  ISETP.NE.AND P1, PT, R72, RZ, PT ;  /* 0x000000ff4800720c */ /* 0x000fda0003f25270 */
[----:B------:R-:W1:Y:S01]  /*a790*/  @!P1 S2R R7, SR_CgaCtaId ;  /* 0x0000000000079919 */ /* 0x000e620000008800 */
[----:B------:R-:W-:Y:S02]  /*a7a0*/  @!P1 MOV R4, 0x400 ;  /* 0x0000040000049802 */ /* 0x000fe40000000f00 */
[----:B0-----:R-:W-:-:S13]  /*a7b0*/  ISETP.NE.AND P0, PT, R71, RZ, PT ;  /* 0x000000ff4700720c */ /* 0x001fda0003f05270 */
[----:B------:R-:W0:Y:S01]  /*a7c0*/  @!P0 S2R R5, SR_CgaCtaId ;  /* 0x0000000000058919 */ /* 0x000e220000008800 */
[----:B------:R-:W-:Y:S01]  /*a7d0*/  @!P0 MOV R0, 0x400 ;  /* 0x0000040000008802 */ /* 0x000fe20000000f00 */
[----:B------:R-:W-:Y:S01]  /*a7e0*/  @!P0 IMAD.IADD R15, R15, 0x1, R12 ;  /* 0x000000010f0f8824 */ /* 0x000fe200078e020c */
[----:B-1----:R-:W-:Y:S01]  /*a7f0*/  @!P1 LEA R7, R7, R4, 0x18 ;  /* 0x0000000407079211 */ /* 0x002fe200078ec0ff */
[----:B------:R-:W-:-:S05]  /*a800*/  @!P0 IMAD.MOV.U32 R14, RZ, RZ, 0x65 ;  /* 0x00000065ff0e8424 */ /* 0x000fca00078e00ff */
[----:B------:R1:W-:Y:S01]  /*a810*/  @!P0 ST.E.64.STRONG.GPU desc[UR6][R2.64+0x100], R14 ;  /* 0x0001000e02008985 */ /* 0x0003e2000c10fb06 */
[----:B0-----:R-:W-:Y:S01]  /*a820*/  @!P0 LEA R0, R5, R0, 0x18 ;  /* 0x0000000005008211 */ /* 0x001fe200078ec0ff */
[----:B------:R-:W-:Y:S02]  /*a830*/  IMAD.MOV.U32 R5, RZ, RZ, R10 ;  /* 0x000000ffff057224 */ /* 0x000fe400078e000a */
[----:B------:R-:W-:Y:S02]  /*a840*/  @!P1 IMAD.MOV.U32 R5, RZ, RZ, R12 ;  /* 0x000000ffff059224 */ /* 0x000fe400078e000c */
[----:B------:R1:W-:Y:S04]  /*a850*/  @!P0 STS [R0+0x68], R15 ;  /* 0x0000680f00008388 */ /* 0x0003e80000000800 */
[----:B------:R1:W-:Y:S04]  /*a860*/  @!P0 STS [R0+0x64], R12 ;  /* 0x0000640c00008388 */ /* 0x0003e80000000800 */
[----:B------:R1:W-:Y:S02]  /*a870*/  @!P1 STS [R7+0x50], R12 ;  /* 0x0000500c07009388 */ /* 0x0003e40000000800 */
.L_x_435:
[----:B------:R-:W-:Y:S05]  /*a880*/  WARPSYNC.ALL ;  /* 0x0000000000007948 */ /* 0x000fea0003800000 */
[----:B------:R-:W-:Y:S01]  /*a890*/  ISETP.NE.AND P0, PT, R71, RZ, PT ;  /* 0x000000ff4700720c */ /* 0x000fe20003f05270 */
[----:B------:R-:W0:Y:S08]  /*a8a0*/  S2UR UR5, SR_CgaCtaId ;  /* 0x00000000000579c3 */ /* 0x000e300000008800 */
[----:B------:R-:W-:Y:S06]  /*a8b0*/  BAR.SYNC.DEFER_BLOCKING 0x0 ;  /* 0x0000000000007b1d */ /* 0x000fec0000010000 */
[----:B------:R-:W-:-:S02]  /*a8c0*/  UMOV UR4, 0x400 ;  /* 0x0000040000047882 */ /* 0x000fc40000000000 */
[----:B0-----:R-:W-:-:S06]  /*a8d0*/  ULEA UR4, UR5, UR4, 0x18 ;  /* 0x0000000405047291 */ /* 0x001fcc000f8ec0ff */
[----:B-1----:R-:W-:-:S03]  /*a8e0*/  IMAD.U32 R0, RZ, RZ, UR4 ;  /* 0x00000004ff007e24 */ /* 0x002fc6000f8e00ff */
[----:B------:R-:W0:Y:S04]  /*a8f0*/  @P0 LDS R6, [UR4+0x50] ;  /* 0x00005004ff060984 */ /* 0x000e280008000800 */
[----:B------:R1:W2:Y:S04]  /*a900*/  LDS R4, [R0+0x64] ;  /* 0x0000640000047984 */ /* 0x0002a80000000800 */
[----:B------:R1:W3:Y:S02]  /*a910*/  LDS R2, [R0+0x6c] ;  /* 0x00006c0000027984 */ /* 0x0002e40000000800 */
[----:B01----:R-:W-:-:S07]  /*a920*/  @P0 IMAD.IADD R5, R5, 0x1, R6 ;  /* 0x0000000105050824 */ /* 0x003fce00078e0206 */
.L_x_434:
        /* <DEDUP_REMOVED lines=33> */
[----:B------:R-:W-:Y:S01]  /*ab40*/  @P0 STS [R6+0x800], R35 ;  /* 0x0008002306000388 */ /* 0x000fe20000000800 */
[C---:B------:R-:W-:Y:S02]  /*ab50*/  @P6 IMAD R75, R7.reuse, 0x4, R0 ;  /* 0x00000004074b6824 */ /* 0x040fe400078e0200 */
[----:B------:R-:W-:-:S03]  /*ab60*/  @P6 VIADD R5, R7, 0x1 ;  /* 0x0000000107056836 */ /* 0x000fc60000000000 */
[----:B------:R-:W-:Y:S01]  /*ab70*/  @P6 STS [R75+0x800], R34 ;  /* 0x000800224b006388 */ /* 0x000fe20000000800 */
[----:B------:R-:W-:Y:S01]  /*ab80*/  @P6 IMAD.MOV.U32 R7, RZ, RZ, R5 ;  /* 0x000000ffff076224 */ /* 0x000fe200078e0005 */
[----:B------:R-:W-:-:S13]  /*ab90*/  LOP3.LUT P6, R5, R60, 0x80, RZ, 0xc0, !PT ;  /* 0x000000803c057812 */ /* 0x000fda00078cc0ff */
[C---:B0-----:R-:W-:Y:S02]  /*aba0*/  @P6 IMAD R9, R7.reuse, 0x4, R0 ;  /* 0x0000000407096824 */ /* 0x041fe400078e0200 */
[----:B------:R-:W-:-:S03]  /*abb0*/  @P6 VIADD R8, R7, 0x1 ;  /* 0x0000000107086836 */ /* 0x000fc60000000000 */
[----:B------:R0:W-:Y:S01]  /*abc0*/  @P6 STS [R9+0x800], R32 ;  /* 0x0008002009006388 */ /* 0x0001e20000000800 */
[----:B------:R-:W-:Y:S01]  /*abd0*/  @P6 IMAD.MOV.U32 R7, RZ, RZ, R8 ;  /* 0x000000ffff076224 */ /* 0x000fe200078e0008 */
[----:B------:R-:W-:Y:S02]  /*abe0*/  LOP3.LUT P6, R60, R60, 0x100, RZ, 0xc0, !PT ;  /* 0x000001003c3c7812 */ /* 0x000fe400078cc0ff */
[----:B0-----:R-:W-:-:S11]  /*abf0*/  LOP3.LUT R32, R32, 0xffffff7f, RZ, 0xc0, !PT ;  /* 0xffffff7f20207812 */ /* 0x001fd600078ec0ff */
[C---:B------:R-:W-:Y:S02]  /*ac00*/  @P6 IMAD R10, R7.reuse, 0x4, R0 ;  /* 0x00000004070a6824 */ /* 0x040fe400078e0200 */
        /* <DEDUP_REMOVED lines=33> */
[----:B----4-:R-:W-:-:S13]  /*ae20*/  LOP3.LUT P6, R13, R56, 0x8000, RZ, 0xc0, !PT ;  /* 0x00008000380d7812 */ /* 0x010fda00078cc0ff */
[C---:B0-----:R-:W-:Y:S02]  /*ae30*/  @P6 IMAD R10, R7.reuse, 0x4, R0 ;  /* 0x00000004070a6824 */ /* 0x041fe400078e0200 */
        /* <DEDUP_REMOVED lines=8> */
[----:B-1----:R-:W-:-:S13]  /*aec0*/  LOP3.LUT P6, R14, R55, 0x20000, RZ, 0xc0, !PT ;  /* 0x00020000370e7812 */ /* 0x002fda00078cc0ff */
[C---:B--2---:R-:W-:Y:S02]  /*aed0*/  @P6 IMAD R22, R7.reuse, 0x4, R0 ;  /* 0x0000000407166824 */ /* 0x044fe400078e0200 */
        /* <DEDUP_REMOVED lines=8> */
[----:B------:R-:W-:Y:S01]  /*af60*/  @P6 LOP3.LUT R32, R32, 0x80, RZ, 0xfc, !PT ;  /* 0x0000008020206812 */ /* 0x000fe200078efcff */
[----:B0-----:R-:W-:Y:S06]  /*af70*/  @P6 BRA `(.L_x_455) ;  /* 0x0000000800406947 */ /* 0x001fec0003800000 */
        /* <DEDUP_REMOVED lines=20> */
.L_x_459:
        /* <DEDUP_REMOVED lines=10> */
.L_x_458:
[----:B------:R-:W-:-:S07]  /*b160*/  IMAD.MOV.U32 R15, RZ, RZ, R18 ;  /* 0x000000ffff0f7224 */ /* 0x000fce00078e0012 */
.L_x_457:
[----:B------:R-:W-:Y:S05]  /*b170*/  BSYNC.RECONVERGENT B1 ;  /* 0x0000000000017941 */ /* 0x000fea0003800200 */
.L_x_456:
[----:B0-----:R-:W-:-:S05]  /*b180*/  LOP3.LUT R7, RZ, R71, RZ, 0x33, !PT ;  /* 0x00000047ff077212 */ /* 0x001fca00078e33ff */
[----:B------:R-:W-:-:S05]  /*b190*/  IMAD.IADD R7, R7, 0x1, R2 ;  /* 0x0000000107077824 */ /* 0x000fca00078e0202 */
[----:B------:R-:W-:-:S13]  /*b1a0*/  ISETP.GE.U32.AND P6, PT, R7, 0x600, PT ;  /* 0x000006000700780c */ /* 0x000fda0003fc6070 */
[----:B------:R-:W-:Y:S05]  /*b1b0*/  @!P6 BRA `(.L_x_455) ;  /* 0x0000000400b0e947 */ /* 0x000fea0003800000 */
[----:B------:R-:W0:Y:S01]  /*b1c0*/  LDCU.64 UR4, c[0x0][0x3a8] ;  /* 0x00007500ff0477ac */ /* 0x000e220008000a00 */
[----:B------:R-:W-:Y:S01]  /*b1d0*/  IMAD.IADD R18, R2, 0x1, -R15 ;  /* 0x0000000102127824 */ /* 0x000fe200078e0a0f */
[----:B------:R-:W-:Y:S01]  /*b1e0*/  P2R R11, PR, RZ, 0x1 ;  /* 0x00000001ff0b7803 */ /* 0x000fe20000000000 */
[C---:B------:R-:W-:Y:S01]  /*b1f0*/  IMAD R10, R15.reuse, 0x4, R0 ;  /* 0x000000040f0a7824 */ /* 0x040fe200078e0200 */
[----:B------:R-:W-:Y:S01]  /*b200*/  PLOP3.LUT P0, PT, PT, PT, PT, 0x80, 0x8 ;  /* 0x000000000008781c */ /* 0x000fe20003f0f070 */
[----:B------:R-:W-:Y:S01]  /*b210*/  BSSY.RECONVERGENT B1, `(.L_x_460) ;  /* 0x000003c000017945 */ /* 0x000fe20003800200 */
[----:B------:R-:W-:Y:S01]  /*b220*/  ISETP.GT.AND P6, PT, R18, 0x1800, PT ;  /* 0x000018001200780c */ /* 0x000fe20003fc4270 */
[----:B------:R-:W-:Y:S01]  /*b230*/  IMAD.IADD R25, R15, 0x1, R4 ;  /* 0x000000010f197824 */ /* 0x000fe200078e0204 */
[----:B------:R-:W-:Y:S01]  /*b240*/  LOP3.LUT R32, R32, 0xfffffffe, RZ, 0xc0, !PT ;  /* 0xfffffffe20207812 */ /* 0x000fe200078ec0ff */
[----:B------:R-:W-:-:S08]  /*b250*/  VIADD R26, R10, 0x2000 ;  /* 0x000020000a1a7836 */ /* 0x000fd00000000000 */
[----:B------:R-:W-:Y:S01]  /*b260*/  @P0 LOP3.LUT R32, R32, 0x1, RZ, 0xfc, !PT ;  /* 0x0000000120200812 */ /* 0x000fe200078efcff */
[----:B0-----:R-:W-:Y:S01]  /*b270*/  UIADD3 UR4, UP0, UPT, UR4, 0x1000, URZ ;  /* 0x0000100004047890 */ /* 0x001fe2000ff1e0ff */
[----:B------:R-:W-:-:S03]  /*b280*/  ISETP.NE.AND P0, PT, R11, RZ, PT ;  /* 0x000000ff0b00720c */ /* 0x000fc60003f05270 */
[----:B------:R-:W-:Y:S02]  /*b290*/  UIADD3.X UR5, UPT, UPT, URZ, UR5, URZ, UP0, !UPT ;  /* 0x00000005ff057290 */ /* 0x000fe400087fe4ff */
[----:B------:R-:W-:-:S04]  /*b2a0*/  IMAD.U32 R6, RZ, RZ, UR4 ;  /* 0x00000004ff067e24 */ /* 0x000fc8000f8e00ff */
[----:B------:R-:W-:Y:S01]  /*b2b0*/  IMAD.U32 R7, RZ, RZ, UR5 ;  /* 0x00000005ff077e24 */ /* 0x000fe2000f8e00ff */
[----:B------:R-:W-:Y:S06]  /*b2c0*/  @!P6 BRA `(.L_x_461) ;  /* 0x0000000000c0e947 */ /* 0x000fec0003800000 */
[----:B------:R-:W-:Y:S01]  /*b2d0*/  PLOP3.LUT P6, PT, PT, PT, PT, 0x8, 0x80 ;  /* 0x000000000080781c */ /* 0x000fe20003fce170 */
[----:B------:R-:W-:Y:S01]  /*b2e0*/  VIADD R34, R2, 0xffffe800 ;  /* 0xffffe80002227836 */ /* 0x000fe20000000000 */
[----:B------:R-:W-:-:S11]  /*b2f0*/  LOP3.LUT R32, R32, 0xfffffffe, RZ, 0xc0, !PT ;  /* 0xfffffffe20207812 */ /* 0x000fd600078ec0ff */
[----:B------:R-:W-:-:S07]  /*b300*/  @P6 LOP3.LUT R32, R32, 0x1, RZ, 0xfc, !PT ;  /* 0x0000000120206812 */ /* 0x000fce00078efcff */
.L_x_462:
        /* <DEDUP_REMOVED lines=44> */
.L_x_461:
[----:B------:R-:W-:Y:S05]  /*b5d0*/  BSYNC.RECONVERGENT B1 ;  /* 0x0000000000017941 */ /* 0x000fea0003800200 */
.L_x_460:
        /* <DEDUP_REMOVED lines=8> */
[----:B------:R-:W1:Y:S01]  /*b660*/  LDS R29, [R26+-0x1000] ;  /* 0xfff000001a1d7984 */ /* 0x000e620000000800 */
[----:B------:R-:W-:Y:S02]  /*b670*/  LOP3.LUT R32, R32, 0xfffffffe, RZ, 0xc0, !PT ;  /* 0xfffffffe20207812 */ /* 0x000fe400078ec0ff */
[----:B------:R-:W-:Y:S01]  /*b680*/  IMAD.WIDE R18, R19, 0x4, R6 ;  /* 0x0000000413127825 */ /* 0x000fe200078e0206 */
[----:B------:R-:W2:Y:S03]  /*b690*/  LDS R31, [R26+-0x800] ;  /* 0xfff800001a1f7984 */ /* 0x000ea60000000800 */
[----:B------:R-:W-:Y:S01]  /*b6a0*/  VIADD R15, R15, 0x1000 ;  /* 0x000010000f0f7836 */ /* 0x000fe20000000000 */
[----:B------:R-:W3:Y:S01]  /*b6b0*/  LDS R35, [R26] ;  /* 0x000000001a237984 */ /* 0x000ee20000000800 */
[----:B------:R-:W-:-:S02]  /*b6c0*/  VIADD R25, R25, 0x1000 ;  /* 0x0000100019197836 */ /* 0x000fc40000000000 */
[----:B------:R-:W-:Y:S01]  /*b6d0*/  @P6 LOP3.LUT R32, R32, 0x1, RZ, 0xfc, !PT ;  /* 0x0000000120206812 */ /* 0x000fe200078efcff */
        /* <DEDUP_REMOVED lines=13> */
.L_x_464:
[----:B------:R-:W-:Y:S05]  /*b7b0*/  BSYNC.RECONVERGENT B1 ;  /* 0x0000000000017941 */ /* 0x000fea0003800200 */
.L_x_463:
[----:B------:R-:W-:-:S04]  /*b7c0*/  LOP3.LUT P6, RZ, R32, 0x1, RZ, 0xc0, !PT ;  /* 0x0000000120ff7812 */ /* 0x000fc800078cc0ff */
        /* <DEDUP_REMOVED lines=11> */
.L_x_455:
[----:B------:R-:W-:Y:S05]  /*b880*/  BSYNC.RECONVERGENT B0 ;  /* 0x0000000000007941 */ /* 0x000fea0003800200 */
.L_x_454:
[----:B------:R-:W1:Y:S01]  /*b890*/  LDCU.64 UR4, c[0x0][0x390] ;  /* 0x00007200ff0477ac */ /* 0x000e620008000a00 */
[C---:B----4-:R-:W-:Y:S01]  /*b8a0*/  IADD3 R7, P6, PT, R54.reuse, R71, RZ ;  /* 0x0000004736077210 */ /* 0x050fe20007fde0ff */
[----:B------:R-:W-:Y:S03]  /*b8b0*/  BSSY.RECONVERGENT B0, `(.L_x_465) ;  /* 0x0000012000007945 */ /* 0x000fe60003800200 */
[----:B------:R-:W-:Y:S02]  /*b8c0*/  LEA.HI.X.SX32 R54, R54, RZ, 0x1, P6 ;  /* 0x000000ff36367211 */ /* 0x000fe400030f0eff */
[----:B-1----:R-:W-:-:S04]  /*b8d0*/  LEA R6, P6, R7, UR4, 0x2 ;  /* 0x0000000407067c11 */ /* 0x002fc8000f8c10ff */
[----:B------:R-:W-:Y:S02]  /*b8e0*/  LEA.HI.X R7, R7, UR5, R54, 0x2, P6 ;  /* 0x0000000507077c11 */ /* 0x000fe4000b0f1436 */
[----:B------:R-:W-:-:S13]  /*b8f0*/  ISETP.GE.AND P6, PT, R71, R51, PT ;  /* 0x000000334700720c */ /* 0x000fda0003fc6270 */
[----:B------:R-:W-:Y:S05]  /*b900*/  @P6 BRA `(.L_x_466) ;  /* 0x0000000000306947 */ /* 0x000fea0003800000 */
[----:B------:R-:W-:Y:S02]  /*b910*/  ISETP.GE.AND P6, PT, R71, R52, PT ;  /* 0x000000344700720c */ /* 0x000fe40003fc6270 */
[----:B0-----:R-:W-:-:S11]  /*b920*/  P2R R19, PR, RZ, 0x1 ;  /* 0x00000001ff137803 */ /* 0x001fd60000000000 */
[----:B------:R1:W5:Y:S01]  /*b930*/  @!P6 LDG.E R35, desc[UR6][R6.64] ;  /* 0x000000060623e981 */ /* 0x000362000c1e1900 */
[----:B------:R-:W-:-:S05]  /*b940*/  @P6 IMAD.IADD R10, R71, 0x1, -R52 ;  /* 0x00000001470a6824 */ /* 0x000fca00078e0a34 */
[----:B------:R-:W-:Y:S02]  /*b950*/  @P6 SHF.R.S32.HI R18, RZ, 0x1f, R10 ;  /* 0x0000001fff126819 */ /* 0x000fe4000001140a */
[C---:B------:R-:W-:Y:S02]  /*b960*/  @P6 IADD3 R15, P0, PT, R53.reuse, R10, RZ ;  /* 0x0000000a350f6210 */ /* 0x040fe40007f1e0ff */
[----:B------:R-:W0:Y:S02]  /*b970*/  @P6 LDC.64 R10, c[0x0][0x398] ;  /* 0x0000e600ff0a6b82 */ /* 0x000e240000000a00 */
[----:B------:R-:W-:Y:S02]  /*b980*/  @P6 LEA.HI.X.SX32 R18, R53, R18, 0x1, P0 ;  /* 0x0000001235126211 */ /* 0x000fe400000f0eff */
[----:B0-----:R-:W-:-:S04]  /*b990*/  @P6 LEA R10, P0, R15, R10, 0x2 ;  /* 0x0000000a0f0a6211 */ /* 0x001fc800078010ff */
[----:B------:R-:W-:Y:S02]  /*b9a0*/  @P6 LEA.HI.X R11, R15, R11, R18, 0x2, P0 ;  /* 0x0000000b0f0b6211 */ /* 0x000fe400000f1412 */
[----:B------:R-:W-:-:S03]  /*b9b0*/  ISETP.NE.AND P0, PT, R19, RZ, PT ;  /* 0x000000ff1300720c */ /* 0x000fc60003f05270 */
[----:B------:R1:W5:Y:S10]  /*b9c0*/  @P6 LDG.E R35, desc[UR6][R10.64] ;  /* 0x000000060a236981 */ /* 0x000374000c1e1900 */
.L_x_466:
[----:B------:R-:W-:Y:S05]  /*b9d0*/  BSYNC.RECONVERGENT B0 ;  /* 0x0000000000007941 */ /* 0x000fea0003800200 */
.L_x_465:
[----:B------:R-:W2:Y:S01]  /*b9e0*/  LDCU.64 UR4, c[0x0][0x398] ;  /* 0x00007300ff0477ac */ /* 0x000ea20008000a00 */
[----:B------:R-:W-:Y:S01]  /*b9f0*/  P2R R15, PR, RZ, 0x1 ;  /* 0x00000001ff0f7803 */ /* 0x000fe20000000000 */
[----:B------:R-:W-:Y:S01]  /*ba00*/  BSSY.RECONVERGENT B0, `(.L_x_467) ;  /* 0x000000e000007945 */ /* 0x000fe20003800200 */
[----:B01----:R-:W-:Y:S02]  /*ba10*/  SHF.R.S32.HI R11, RZ, 0x1f, R53 ;  /* 0x0000001fff0b7819 */ /* 0x003fe40000011435 */
[--C-:B------:R-:W-:Y:S02]  /*ba20*/  SHF.R.S32.HI R10, RZ, 0x1f, R52.reuse ;  /* 0x0000001fff0a7819 */ /* 0x100fe40000011434 */
[----:B------:R-:W-:-:S04]  /*ba30*/  IADD3 R53, P0, P6, R53, R71, -R52 ;  /* 0x0000004735357210 */ /* 0x000fc80007e1e834 */
[----:B------:R-:W-:Y:S02]  /*ba40*/  IADD3.X R18, PT, PT, R11, RZ, ~R10, P0, P6 ;  /* 0x000000ff0b127210 */ /* 0x000fe400007ecc0a */
[----:B------:R-:W-:Y:S01]  /*ba50*/  ISETP.NE.AND P0, PT, R15, RZ, PT ;  /* 0x000000ff0f00720c */ /* 0x000fe20003f05270 */
[----:B------:R-:W-:Y:S01]  /*ba60*/  VIADD R15, R71, 0x200 ;  /* 0x00000200470f7836 */ /* 0x000fe20000000000 */
[----:B--2---:R-:W-:-:S04]  /*ba70*/  LEA R10, P6, R53, UR4, 0x2 ;  /* 0x00000004350a7c11 */ /* 0x004fc8000f8c10ff */
[----:B------:R-:W-:Y:S02]  /*ba80*/  LEA.HI.X R11, R53, UR5, R18, 0x2, P6 ;  /* 0x00000005350b7c11 */ /* 0x000fe4000b0f1412 */
[----:B------:R-:W-:-:S13]  /*ba90*/  ISETP.GE.AND P6, PT, R15, R51, PT ;  /* 0x000000330f00720c */ /* 0x000fda0003fc6270 */
[----:B------:R-:W-:Y:S05]  /*baa0*/  @P6 BRA `(.L_x_468) ;  /* 0x00000000000c6947 */ /* 0x000fea0003800000 */
[----:B------:R-:W-:-:S13]  /*bab0*/  ISETP.GE.AND P6, PT, R15, R52, PT ;  /* 0x000000340f00720c */ /* 0x000fda0003fc6270 */
[----:B------:R0:W5:Y:S04]  /*bac0*/  @P6 LDG.E R53, desc[UR6][R10.64+0x800] ;  /* 0x000800060a356981 */ /* 0x000168000c1e1900 */
[----:B------:R0:W5:Y:S02]  /*bad0*/  @!P6 LDG.E R53, desc[UR6][R6.64+0x800] ;  /* 0x000800060635e981 */ /* 0x000164000c1e1900 */
.L_x_468:
[----:B------:R-:W-:Y:S05]  /*bae0*/  BSYNC.RECONVERGENT B0 ;  /* 0x0000000000007941 */ /* 0x000fea0003800200 */
.L_x_467:
[----:B------:R-:W-:Y:S01]  /*baf0*/  LOP3.LUT R15, R71, 0x400, RZ, 0xfc, !PT ;  /* 0x00000400470f7812 */ /* 0x000fe200078efcff */
[----:B------:R-:W-:Y:S03]  /*bb00*/  BSSY.RECONVERGENT B0, `(.L_x_469) ;  /* 0x0000006000007945 */ /* 0x000fe60003800200 */
[----:B------:R-:W-:-:S13]  /*bb10*/  ISETP.GE.AND P6, PT, R15, R51, PT ;  /* 0x000000330f00720c */ /* 0x000fda0003fc6270 */
[----:B------:R-:W-:Y:S05]  /*bb20*/  @P6 BRA `(.L_x_470) ;  /* 0x00000000000c6947 */ /* 0x000fea0003800000 */
[----:B------:R-:W-:-:S13]  /*bb30*/  ISETP.GE.AND P6, PT, R15, R52, PT ;  /* 0x000000340f00720c */ /* 0x000fda0003fc6270 */
[----:B------:R1:W5:Y:S04]  /*bb40*/  @P6 LDG.E R61, desc[UR6][R10.64+0x1000] ;  /* 0x001000060a3d6981 */ /* 0x000368000c1e1900 */
[----:B------:R1:W5:Y:S02]  /*bb50*/  @!P6 LDG.E R61, desc[UR6][R6.64+0x1000] ;  /* 0x00100006063de981 */ /* 0x000364000c1e1900 */
.L_x_470:
[----:B------:R-:W-:Y:S05]  /*bb60*/  BSYNC.RECONVERGENT B0 ;  /* 0x0000000000007941 */ /* 0x000fea0003800200 */
.L_x_469:
[----:B------:R-:W-:Y:S01]  /*bb70*/  VIADD R15, R71, 0x600 ;  /* 0x00000600470f7836 */ /* 0x000fe20000000000 */
[----:B------:R-:W-:Y:S04]  /*bb80*/  BSSY.RECONVERGENT B0, `(.L_x_471) ;  /* 0x0000006000007945 */ /* 0x000fe80003800200 */
[----:B------:R-:W-:-:S13]  /*bb90*/  ISETP.GE.AND P6, PT, R15, R51, PT ;  /* 0x000000330f00720c */ /* 0x000fda0003fc6270 */
[----:B------:R-:W-:Y:S05]  /*bba0*/  @P6 BRA `(.L_x_472) ;  /* 0x00000000000c6947 */ /* 0x000fea0003800000 */
[----:B------:R-:W-:-:S13]  /*bbb0*/  ISETP.GE.AND P6, PT, R15, R52, PT ;  /* 0x000000340f00720c */ /* 0x000fda0003fc6270 */
[----:B------:R2:W5:Y:S04]  /*bbc0*/  @P6 LDG.E R73, desc[UR6][R10.64+0x1800] ;  /* 0x001800060a496981 */ /* 0x000568000c1e1900 */
[----:B------:R2:W5:Y:S02]  /*bbd0*/  @!P6 LDG.E R73, desc[UR6][R6.64+0x1800] ;  /* 0x001800060649e981 */ /* 0x000564000c1e1900 */
.L_x_472:
[----:B------:R-:W-:Y:S05]  /*bbe0*/  BSYNC.RECONVERGENT B0 ;  /* 0x0000000000007941 */ /* 0x000fea0003800200 */
.L_x_471:
[----:B------:R-:W-:Y:S01]  /*bbf0*/  LOP3.LUT R15, R71, 0x800, RZ, 0xfc, !PT ;  /* 0x00000800470f7812 */ /* 0x000fe200078efcff */
[----:B------:R-:W-:Y:S03]  /*bc00*/  BSSY.RECONVERGENT B0, `(.L_x_473) ;  /* 0x0000006000007945 */ /* 0x000fe60003800200 */
[----:B------:R-:W-:-:S13]  /*bc10*/  ISETP.GE.AND P6, PT, R15, R51, PT ;  /* 0x000000330f00720c */ /* 0x000fda0003fc6270 */
[----:B------:R-:W-:Y:S05]  /*bc20*/  @P6 BRA `(.L_x_474) ;  /* 0x00000000000c6947 */ /* 0x000fea0003800000 */
[----:B------:R-:W-:-:S13]  /*bc30*/  ISETP.GE.AND P6, PT, R15, R52, PT ;  /* 0x000000340f00720c */ /* 0x000fda0003fc6270 */
[----:B------:R3:W5:Y:S04]  /*bc40*/  @P6 LDG.E R75, desc[UR6][R10.64+0x2000] ;  /* 0x002000060a4b6981 */ /* 0x000768000c1e1900 */
[----:B------:R3:W5:Y:S02]  /*bc50*/  @!P6 LDG.E R75, desc[UR6][R6.64+0x2000] ;  /* 0x00200006064be981 */ /* 0x000764000c1e1900 */
.L_x_474:
[----:B------:R-:W-:Y:S05]  /*bc60*/  BSYNC.RECONVERGENT B0 ;  /* 0x0000000000007941 */ /* 0x000fea0003800200 */
.L_x_473:
[----:B------:R-:W-:Y:S01]  /*bc70*/  VIADD R15, R71, 0xa00 ;  /* 0x00000a00470f7836 */ /* 0x000fe20000000000 */
[----:B------:R-:W-:Y:S04]  /*bc80*/  BSSY.RECONVERGENT B0, `(.L_x_475) ;  /* 0x0000006000007945 */ /* 0x000fe80003800200 */
[----:B------:R-:W-:-:S13]  /*bc90*/  ISETP.GE.AND P6, PT, R15, R51, PT ;  /* 0x000000330f00720c */ /* 0x000fda0003fc6270 */
[----:B------:R-:W-:Y:S05]  /*bca0*/  @P6 BRA `(.L_x_476) ;  /* 0x00000000000c6947 */ /* 0x000fea0003800000 */
[----:B------:R-:W-:-:S13]  /*bcb0*/  ISETP.GE.AND P6, PT, R15, R52, PT ;  /* 0x000000340f00720c */ /* 0x000fda0003fc6270 */
[----:B------:R4:W5:Y:S04]  /*bcc0*/  @P6 LDG.E R77, desc[UR6][R10.64+0x2800] ;  /* 0x002800060a4d6981 */ /* 0x000968000c1e1900 */
[----:B------:R4:W5:Y:S02]  /*bcd0*/  @!P6 LDG.E R77, desc[UR6][R6.64+0x2800] ;  /* 0x00280006064de981 */ /* 0x000964000c1e1900 */
.L_x_476:
[----:B------:R-:W-:Y:S05]  /*bce0*/  BSYNC.RECONVERGENT B0 ;  /* 0x0000000000007941 */ /* 0x000fea0003800200 */
.L_x_475:
[----:B------:R-:W-:Y:S01]  /*bcf0*/  LOP3.LUT R15, R71, 0xc00, RZ, 0xfc, !PT ;  /* 0x00000c00470f7812 */ /* 0x000fe200078efcff */
[----:B------:R-:W-:Y:S03]  /*bd00*/  BSSY.RECONVERGENT B0, `(.L_x_477) ;  /* 0x0000006000007945 */ /* 0x000fe60003800200 */
[----:B------:R-:W-:-:S13]  /*bd10*/  ISETP.GE.AND P6, PT, R15, R51, PT ;  /* 0x000000330f00720c */ /* 0x000fda0003fc6270 */
[----:B------:R-:W-:Y:S05]  /*bd20*/  @P6 BRA `(.L_x_478) ;  /* 0x00000000000c6947 */ /* 0x000fea0003800000 */
[----:B------:R-:W-:-:S13]  /*bd30*/  ISETP.GE.AND P6, PT, R15, R52, PT ;  /* 0x000000340f00720c */ /* 0x000fda0003fc6270 */
[----:B------:R0:W5:Y:S04]  /*bd40*/  @P6 LDG.E R79, desc[UR6][R10.64+0x3000] ;  /* 0x003000060a4f6981 */ /* 0x000168000c1e1900 */
[----:B------:R0:W5:Y:S02]  /*bd50*/  @!P6 LDG.E R79, desc[UR6][R6.64+0x3000] ;  /* 0x00300006064fe981 */ /* 0x000164000c1e1900 */
.L_x_478:
[----:B------:R-:W-:Y:S05]  /*bd60*/  BSYNC.RECONVERGENT B0 ;  /* 0x0000000000007941 */ /* 0x000fea0003800200 */
.L_x_477:
[----:B------:R-:W-:Y:S01]  /*bd70*/  VIADD R15, R71, 0xe00 ;  /* 0x00000e00470f7836 */ /* 0x000fe20000000000 */
[----:B------:R-:W-:Y:S04]  /*bd80*/  BSSY.RECONVERGENT B0, `(.L_x_479) ;  /* 0x0000006000007945 */ /* 0x000fe80003800200 */
[----:B------:R-:W-:-:S13]  /*bd90*/  ISETP.GE.AND P6, PT, R15, R51, PT ;  /* 0x000000330f00720c */ /* 0x000fda0003fc6270 */
[----:B------:R-:W-:Y:S05]  /*bda0*/  @P6 BRA `(.L_x_480) ;  /* 0x00000000000c6947 */ /* 0x000fea0003800000 */
[----:B------:R-:W-:-:S13]  /*bdb0*/  ISETP.GE.AND P6, PT, R15, R52, PT ;  /* 0x000000340f00720c */ /* 0x000fda0003fc6270 */
[----:B------:R0:W5:Y:S04]  /*bdc0*/  @P6 LDG.E R81, desc[UR6][R10.64+0x3800] ;  /* 0x003800060a516981 */ /* 0x000168000c1e1900 */
[----:B------:R0:W5:Y:S02]  /*bdd0*/  @!P6 LDG.E R81, desc[UR6][R6.64+0x3800] ;  /* 0x003800060651e981 */ /* 0x000164000c1e1900 */
.L_x_480:
[----:B------:R-:W-:Y:S05]  /*bde0*/  BSYNC.RECONVERGENT B0 ;  /* 0x0000000000007941 */ /* 0x000fea0003800200 */
.L_x_479:
[----:B------:R-:W-:Y:S01]  /*bdf0*/  LOP3.LUT R15, R71, 0x1000, RZ, 0xfc, !PT ;  /* 0x00001000470f7812 */ /* 0x000fe200078efcff */
[----:B------:R-:W-:Y:S03]  /*be00*/  BSSY.RECONVERGENT B0, `(.L_x_481) ;  /* 0x0000006000007945 */ /* 0x000fe60003800200 */
[----:B------:R-:W-:-:S13]  /*be10*/  ISETP.GE.AND P6, PT, R15, R51, PT ;  /* 0x000000330f00720c */ /* 0x000fda0003fc6270 */
[----:B------:R-:W-:Y:S05]  /*be20*/  @P6 BRA `(.L_x_482) ;  /* 0x00000000000c6947 */ /* 0x000fea0003800000 */
[----:B------:R-:W-:-:S13]  /*be30*/  ISETP.GE.AND P6, PT, R15, R52, PT ;  /* 0x000000340f00720c */ /* 0x000fda0003fc6270 */
[----:B------:R0:W5:Y:S04]  /*be40*/  @P6 LDG.E R83, desc[UR6][R10.64+0x4000] ;  /* 0x004000060a536981 */ /* 0x000168000c1e1900 */
[----:B------:R0:W5:Y:S02]  /*be50*/  @!P6 LDG.E R83, desc[UR6][R6.64+0x4000] ;  /* 0x004000060653e981 */ /* 0x000164000c1e1900 */
.L_x_482:
[----:B------:R-:W-:Y:S05]  /*be60*/  BSYNC.RECONVERGENT B0 ;  /* 0x0000000000007941 */ /* 0x000fea0003800200 */
.L_x_481:
[----:B------:R-:W-:Y:S01]  /*be70*/  VIADD R15, R71, 0x1200 ;  /* 0x00001200470f7836 */ /* 0x000fe20000000000 */
[----:B------:R-:W-:Y:S04]  /*be80*/  BSSY.RECONVERGENT B0, `(.L_x_483) ;  /* 0x0000006000007945 */ /* 0x000fe80003800200 */
[----:B------:R-:W-:-:S13]  /*be90*/  ISETP.GE.AND P6, PT, R15, R51, PT ;  /* 0x000000330f00720c */ /* 0x000fda0003fc6270 */
[----:B------:R-:W-:Y:S05]  /*bea0*/  @P6 BRA `(.L_x_484) ;  /* 0x00000000000c6947 */ /* 0x000fea0003800000 */
[----:B------:R-:W-:-:S13]  /*beb0*/  ISETP.GE.AND P6, PT, R15, R52, PT ;  /* 0x000000340f00720c */ /* 0x000fda0003fc6270 */
[----:B------:R0:W5:Y:S04]  /*bec0*/  @P6 LDG.E R85, desc[UR6][R10.64+0x4800] ;  /* 0x004800060a556981 */ /* 0x000168000c1e1900 */
[----:B------:R0:W5:Y:S02]  /*bed0*/  @!P6 LDG.E R85, desc[UR6][R6.64+0x4800] ;  /* 0x004800060655e981 */ /* 0x000164000c1e1900 */
.L_x_484:
[----:B------:R-:W-:Y:S05]  /*bee0*/  BSYNC.RECONVERGENT B0 ;  /* 0x0000000000007941 */ /* 0x000fea0003800200 */
.L_x_483:
[----:B------:R-:W-:Y:S01]  /*bef0*/  LOP3.LUT R15, R71, 0x1400, RZ, 0xfc, !PT ;  /* 0x00001400470f7812 */ /* 0x000fe200078efcff */
[----:B------:R-:W-:Y:S03]  /*bf00*/  BSSY.RECONVERGENT B0, `(.L_x_485) ;  /* 0x0000006000007945 */ /* 0x000fe60003800200 */
[----:B------:R-:W-:-:S13]  /*bf10*/  ISETP.GE.AND P6, PT, R15, R51, PT ;  /* 0x000000330f00720c */ /* 0x000fda0003fc6270 */
[----:B------:R-:W-:Y:S05]  /*bf20*/  @P6 BRA `(.L_x_486) ;  /* 0x00000000000c6947 */ /* 0x000fea0003800000 */
[----:B------:R-:W-:-:S13]  /*bf30*/  ISETP.GE.AND P6, PT, R15, R52, PT ;  /* 0x000000340f00720c */ /* 0x000fda0003fc6270 */
[----:B------:R0:W5:Y:S04]  /*bf40*/  @P6 LDG.E R87, desc[UR6][R10.64+0x5000] ;  /* 0x005000060a576981 */ /* 0x000168000c1e1900 */
[----:B------:R0:W5:Y:S02]  /*bf50*/  @!P6 LDG.E R87, desc[UR6][R6.64+0x5000] ;  /* 0x005000060657e981 */ /* 0x000164000c1e1900 */
.L_x_486:
[----:B------:R-:W-:Y:S05]  /*bf60*/  BSYNC.RECONVERGENT B0 ;  /* 0x0000000000007941 */ /* 0x000fea0003800200 */
.L_x_485:
[----:B------:R-:W-:Y:S01]  /*bf70*/  VIADD R15, R71, 0x1600 ;  /* 0x00001600470f7836 */ /* 0x000fe20000000000 */
[----:B------:R-:W-:Y:S04]  /*bf80*/  BSSY.RECONVERGENT B0, `(.L_x_487) ;  /* 0x0000006000007945 */ /* 0x000fe80003800200 */
[----:B------:R-:W-:-:S13]  /*bf90*/  ISETP.GE.AND P6, PT, R15, R51, PT ;  /* 0x000000330f00720c */ /* 0x000fda0003fc6270 */
[----:B------:R-:W-:Y:S05]  /*bfa0*/  @P6 BRA `(.L_x_488) ;  /* 0x00000000000c6947 */ /* 0x000fea0003800000 */
[----:B------:R-:W-:-:S13]  /*bfb0*/  ISETP.GE.AND P6, PT, R15, R52, PT ;  /* 0x000000340f00720c */ /* 0x000fda0003fc6270 */
[----:B------:R0:W5:Y:S04]  /*bfc0*/  @P6 LDG.E R31, desc[UR6][R10.64+0x5800] ;  /* 0x005800060a1f6981 */ /* 0x000168000c1e1900 */
[----:B------:R0:W5:Y:S02]  /*bfd0*/  @!P6 LDG.E R31, desc[UR6][R6.64+0x5800] ;  /* 0x00580006061fe981 */ /* 0x000164000c1e1900 */
.L_x_488:
[----:B------:R-:W-:Y:S05]  /*bfe0*/  BSYNC.RECONVERGENT B0 ;  /* 0x0000000000007941 */ /* 0x000fea0003800200 */
.L_x_487:
[----:B------:R-:W-:Y:S01]  /*bff0*/  LOP3.LUT R15, R71, 0x1800, RZ, 0xfc, !PT ;  /* 0x00001800470f7812 */ /* 0x000fe200078efcff */
[----:B------:R-:W-:Y:S03]  /*c000*/  BSSY.RECONVERGENT B0, `(.L_x_489) ;  /* 0x0000006000007945 */ /* 0x000fe60003800200 */
[----:B------:R-:W-:-:S13]  /*c010*/  ISETP.GE.AND P6, PT, R15, R51, PT ;  /* 0x000000330f00720c */ /* 0x000fda0003fc6270 */
[----:B------:R-:W-:Y:S05]  /*c020*/  @P6 BRA `(.L_x_490) ;  /* 0x00000000000c6947 */ /* 0x000fea0003800000 */
[----:B------:R-:W-:-:S13]  /*c030*/  ISETP.GE.AND P6, PT, R15, R52, PT ;  /* 0x000000340f00720c */ /* 0x000fda0003fc6270 */
[----:B------:R0:W5:Y:S04]  /*c040*/  @P6 LDG.E R29, desc[UR6][R10.64+0x6000] ;  /* 0x006000060a1d6981 */ /* 0x000168000c1e1900 */
[----:B------:R0:W5:Y:S02]  /*c050*/  @!P6 LDG.E R29, desc[UR6][R6.64+0x6000] ;  /* 0x00600006061de981 */ /* 0x000164000c1e1900 */
.L_x_490:
[----:B------:R-:W-:Y:S05]  /*c060*/  BSYNC.RECONVERGENT B0 ;  /* 0x0000000000007941 */ /* 0x000fea0003800200 */
.L_x_489:
[----:B------:R-:W-:Y:S01]  /*c070*/  VIADD R15, R71, 0x1a00 ;  /* 0x00001a00470f7836 */ /* 0x000fe20000000000 */
[----:B------:R-:W-:Y:S04]  /*c080*/  BSSY.RECONVERGENT B0, `(.L_x_491) ;  /* 0x0000006000007945 */ /* 0x000fe80003800200 */
[----:B------:R-:W-:-:S13]  /*c090*/  ISETP.GE.AND P6, PT, R15, R51, PT ;  /* 0x000000330f00720c */ /* 0x000fda0003fc6270 */
[----:B------:R-:W-:Y:S05]  /*c0a0*/  @P6 BRA `(.L_x_492) ;  /* 0x00000000000c6947 */ /* 0x000fea0003800000 */
[----:B------:R-:W-:-:S13]  /*c0b0*/  ISETP.GE.AND P6, PT, R15, R52, PT ;  /* 0x000000340f00720c */ /* 0x000fda0003fc6270 */
[----:B------:R0:W5:Y:S04]  /*c0c0*/  @P6 LDG.E R15, desc[UR6][R10.64+0x6800] ;  /* 0x006800060a0f6981 */ /* 0x000168000c1e1900 */
[----:B------:R0:W5:Y:S02]  /*c0d0*/  @!P6 LDG.E R15, desc[UR6][R6.64+0x6800] ;  /* 0x00680006060fe981 */ /* 0x000164000c1e1900 */
.L_x_492:
[----:B------:R-:W-:Y:S05]  /*c0e0*/  BSYNC.RECONVERGENT B0 ;  /* 0x0000000000007941 */ /* 0x000fea0003800200 */
.L_x_491:
[----:B------:R-:W-:Y:S01]  /*c0f0*/  LOP3.LUT R18, R71, 0x1c00, RZ, 0xfc, !PT ;  /* 0x00001c0047127812 */ /* 0x000fe200078efcff */
[----:B------:R-:W-:Y:S03]  /*c100*/  BSSY.RECONVERGENT B0, `(.L_x_493) ;  /* 0x0000006000007945 */ /* 0x000fe60003800200 */
[----:B------:R-:W-:-:S13]  /*c110*/  ISETP.GE.AND P6, PT, R18, R51, PT ;  /* 0x000000331200720c */ /* 0x000fda0003fc6270 */
[----:B------:R-:W-:Y:S05]  /*c120*/  @P6 BRA `(.L_x_494) ;  /* 0x00000000000c6947 */ /* 0x000fea0003800000 */
[----:B------:R-:W-:-:S13]  /*c130*/  ISETP.GE.AND P6, PT, R18, R52, PT ;  /* 0x000000341200720c */ /* 0x000fda0003fc6270 */
[----:B------:R0:W5:Y:S04]  /*c140*/  @P6 LDG.E R18, desc[UR6][R10.64+0x7000] ;  /* 0x007000060a126981 */ /* 0x000168000c1e1900 */
[----:B------:R0:W5:Y:S02]  /*c150*/  @!P6 LDG.E R18, desc[UR6][R6.64+0x7000] ;  /* 0x007000060612e981 */ /* 0x000164000c1e1900 */
.L_x_494:
[----:B------:R-:W-:Y:S05]  /*c160*/  BSYNC.RECONVERGENT B0 ;  /* 0x0000000000007941 */ /* 0x000fea0003800200 */
.L_x_493:
[----:B------:R-:W-:Y:S01]  /*c170*/  VIADD R19, R71, 0x1e00 ;  /* 0x00001e0047137836 */ /* 0x000fe20000000000 */
[----:B------:R-:W-:Y:S04]  /*c180*/  BSSY.RECONVERGENT B0, `(.L_x_495) ;  /* 0x0000006000007945 */ /* 0x000fe80003800200 */
[----:B------:R-:W-:-:S13]  /*c190*/  ISETP.GE.AND P6, PT, R19, R51, PT ;  /* 0x000000331300720c */ /* 0x000fda0003fc6270 */
[----:B------:R-:W-:Y:S05]  /*c1a0*/  @P6 BRA `(.L_x_496) ;  /* 0x00000000000c6947 */ /* 0x000fea0003800000 */
[----:B------:R-:W-:-:S13]  /*c1b0*/  ISETP.GE.AND P6, PT, R19, R52, PT ;  /* 0x000000341300720c */ /* 0x000fda0003fc6270 */
[----:B------:R0:W5:Y:S04]  /*c1c0*/  @P6 LDG.E R19, desc[UR6][R10.64+0x7800] ;  /* 0x007800060a136981 */ /* 0x000168000c1e1900 */
[----:B------:R0:W5:Y:S02]  /*c1d0*/  @!P6 LDG.E R19, desc[UR6][R6.64+0x7800] ;  /* 0x007800060613e981 */ /* 0x000164000c1e1900 */
.L_x_496:
[----:B------:R-:W-:Y:S05]  /*c1e0*/  BSYNC.RECONVERGENT B0 ;  /* 0x0000000000007941 */ /* 0x000fea0003800200 */
.L_x_495:
[----:B------:R-:W-:Y:S01]  /*c1f0*/  LOP3.LUT R22, R71, 0x2000, RZ, 0xfc, !PT ;  /* 0x0000200047167812 */ /* 0x000fe200078efcff */
[----:B------:R-:W-:Y:S03]  /*c200*/  BSSY.RECONVERGENT B0, `(.L_x_497) ;  /* 0x0000006000007945 */ /* 0x000fe60003800200 */
[----:B------:R-:W-:-:S13]  /*c210*/  ISETP.GE.AND P6, PT, R22, R51, PT ;  /* 0x000000331600720c */ /* 0x000fda0003fc6270 */
[----:B------:R-:W-:Y:S05]  /*c220*/  @P6 BRA `(.L_x_498) ;  /* 0x00000000000c6947 */ /* 0x000fea0003800000 */
[----:B------:R-:W-:-:S13]  /*c230*/  ISETP.GE.AND P6, PT, R22, R52, PT ;  /* 0x000000341600720c */ /* 0x000fda0003fc6270 */
[----:B------:R0:W5:Y:S04]  /*c240*/  @P6 LDG.E R22, desc[UR6][R10.64+0x8000] ;  /* 0x008000060a166981 */ /* 0x000168000c1e1900 */
[----:B------:R0:W5:Y:S02]  /*c250*/  @!P6 LDG.E R22, desc[UR6][R6.64+0x8000] ;  /* 0x008000060616e981 */ /* 0x000164000c1e1900 */
.L_x_498:
[----:B------:R-:W-:Y:S05]  /*c260*/  BSYNC.RECONVERGENT B0 ;  /* 0x0000000000007941 */ /* 0x000fea0003800200 */
.L_x_497:
[----:B------:R-:W-:Y:S01]  /*c270*/  VIADD R23, R71, 0x2200 ;  /* 0x0000220047177836 */ /* 0x000fe20000000000 */
[----:B------:R-:W-:Y:S04]  /*c280*/  BSSY.RECONVERGENT B0, `(.L_x_499) ;  /* 0x0000006000007945 */ /* 0x000fe80003800200 */
[----:B------:R-:W-:-:S13]  /*c290*/  ISETP.GE.AND P6, PT, R23, R51, PT ;  /* 0x000000331700720c */ /* 0x000fda0003fc6270 */
[----:B------:R-:W-:Y:S05]  /*c2a0*/  @P6 BRA `(.L_x_500) ;  /* 0x00000000000c6947 */ /* 0x000fea0003800000 */
[----:B------:R-:W-:-:S13]  /*c2b0*/  ISETP.GE.AND P6, PT, R23, R52, PT ;  /* 0x000000341700720c */ /* 0x000fda0003fc6270 */
[----:B------:R0:W5:Y:S04]  /*c2c0*/  @P6 LDG.E R23, desc[UR6][R10.64+0x8800] ;  /* 0x008800060a176981 */ /* 0x000168000c1e1900 */
[----:B------:R0:W5:Y:S02]  /*c2d0*/  @!P6 LDG.E R23, desc[UR6][R6.64+0x8800] ;  /* 0x008800060617e981 */ /* 0x000164000c1e1900 */
.L_x_500:
[----:B------:R-:W-:Y:S05]  /*c2e0*/  BSYNC.RECONVERGENT B0 ;  /* 0x0000000000007941 */ /* 0x000fea0003800200 */
.L_x_499:
[----:B------:R-:W-:Y:S01]  /*c2f0*/  LOP3.LUT R25, R71, 0x2400, RZ, 0xfc, !PT ;  /* 0x0000240047197812 */ /* 0x000fe200078efcff */
[----:B------:R-:W-:Y:S03]  /*c300*/  BSSY.RECONVERGENT B0, `(.L_x_501) ;  /* 0x0000006000007945 */ /* 0x000fe60003800200 */
[----:B------:R-:W-:-:S13]  /*c310*/  ISETP.GE.AND P6, PT, R25, R51, PT ;  /* 0x000000331900720c */ /* 0x000fda0003fc6270 */
[----:B------:R-:W-:Y:S05]  /*c320*/  @P6 BRA `(.L_x_502) ;  /* 0x00000000000c6947 */ /* 0x000fea0003800000 */
[----:B------:R-:W-:-:S13]  /*c330*/  ISETP.GE.AND P6, PT, R25, R52, PT ;  /* 0x000000341900720c */ /* 0x000fda0003fc6270 */
[----:B------:R0:W5:Y:S04]  /*c340*/  @P6 LDG.E R25, desc[UR6][R10.64+0x9000] ;  /* 0x009000060a196981 */ /* 0x000168000c1e1900 */
[----:B------:R0:W5:Y:S02]  /*c350*/  @!P6 LDG.E R25, desc[UR6][R6.64+0x9000] ;  /* 0x009000060619e981 */ /* 0x000164000c1e1900 */
.L_x_502:
[----:B------:R-:W-:Y:S05]  /*c360*/  BSYNC.RECONVERGENT B0 ;  /* 0x0000000000007941 */ /* 0x000fea0003800200 */
.L_x_501:
        /* <DEDUP_REMOVED lines=10> */
[----:B------:R-:W-:Y:S01]  /*c410*/  @P0 IMAD R16, R16, 0x4, R0 ;  /* 0x0000000410100824 */ /* 0x000fe200078e0200 */
        /* <DEDUP_REMOVED lines=22> */
[----:B------:R-:W-:Y:S04]  /*c580*/  @!P5 LDS R73, [R39+0x800] ;  /* 0x000800002749d984 */ /* 0x000fe80000000800 */
[----:B------:R-:W-:Y:S01]  /*c590*/  @!P4 LDS R61, [R42+0x800] ;  /* 0x000800002a3dc984 */ /* 0x000fe20000000800 */
[----:B------:R-:W-:-:S03]  /*c5a0*/  ISETP.NE.AND P4, PT, R60, RZ, PT ;  /* 0x000000ff3c00720c */ /* 0x000fc60003f85270 */
[----:B------:R-:W1:Y:S01]  /*c5b0*/  @!P3 LDS R53, [R45+0x800] ;  /* 0x000800002d35b984 */ /* 0x000e620000000800 */
[----:B------:R-:W-:Y:S01]  /*c5c0*/  ISETP.NE.AND P3, PT, R8, RZ, PT ;  /* 0x000000ff0800720c */ /* 0x000fe20003f65270 */
[--C-:B------:R-:W-:Y:S01]  /*c5d0*/  @!P6 IMAD R8, R3, 0x4, R0.reuse ;  /* 0x000000040308e824 */ /* 0x100fe200078e0200 */
[----:B------:R-:W-:Y:S01]  /*c5e0*/  @P2 LOP3.LUT R32, R32, 0x20, RZ, 0xfc, !PT ;  /* 0x0000002020202812 */ /* 0x000fe200078efcff */
[----:B------:R-:W2:Y:S01]  /*c5f0*/  @!P1 LDS R75, [R36+0x800] ;  /* 0x00080000244b9984 */ /* 0x000ea20000000800 */
[----:B------:R-:W-:Y:S01]  /*c600*/  ISETP.NE.AND P2, PT, R5, RZ, PT ;  /* 0x000000ff0500720c */ /* 0x000fe20003f45270 */
[----:B------:R-:W-:Y:S01]  /*c610*/  @!P6 VIADD R5, R3, 0x1 ;  /* 0x000000010305e836 */ /* 0x000fe20000000000 */
[----:B------:R-:W-:Y:S01]  /*c620*/  LOP3.LUT R32, R32, 0xffffffef, RZ, 0xc0, !PT ;  /* 0xffffffef20207812 */ /* 0x000fe200078ec0ff */
[----:B------:R3:W4:Y:S01]  /*c630*/  @P0 LDS R77, [R16+0x800] ;  /* 0x00080000104d0984 */ /* 0x0007220000000800 */
[----:B------:R-:W-:Y:S01]  /*c640*/  ISETP.NE.AND P0, PT, R9, RZ, PT ;  /* 0x000000ff0900720c */ /* 0x000fe20003f05270 */
[----:B------:R-:W-:-:S02]  /*c650*/  @P4 IMAD R30, R30, 0x4, R0 ;  /* 0x000000041e1e4824 */ /* 0x000fc400078e0200 */
[----:B------:R-:W-:Y:S02]  /*c660*/  @!P6 IMAD.MOV.U32 R3, RZ, RZ, R5 ;  /* 0x000000ffff03e224 */ /* 0x000fe400078e0005 */
[--C-:B------:R-:W-:Y:S01]  /*c670*/  @P3 IMAD R64, R64, 0x4, R0.reuse ;  /* 0x0000000440403824 */ /* 0x100fe200078e0200 */
[----:B------:R-:W-:Y:S03]  /*c680*/  @P4 LDS R83, [R30+0x800] ;  /* 0x000800001e534984 */ /* 0x000fe60000000800 */
[----:B------:R-:W-:Y:S01]  /*c690*/  @P2 LOP3.LUT R32, R32, 0x10, RZ, 0xfc, !PT ;  /* 0x0000001020202812 */ /* 0x000fe200078efcff */
[----:B------:R-:W-:Y:S01]  /*c6a0*/  @P3 LDS R85, [R64+0x800] ;  /* 0x0008000040553984 */ /* 0x000fe20000000800 */
[----:B------:R-:W-:Y:S02]  /*c6b0*/  ISETP.NE.AND P2, PT, R59, RZ, PT ;  /* 0x000000ff3b00720c */ /* 0x000fe40003f45270 */
[C---:B------:R-:W-:Y:S01]  /*c6c0*/  LOP3.LUT P5, RZ, R32.reuse, 0x10, RZ, 0xc0, !PT ;  /* 0x0000001020ff7812 */ /* 0x040fe200078ac0ff */
[----:B------:R-:W-:Y:S01]  /*c6d0*/  @P0 IMAD R65, R65, 0x4, R0 ;  /* 0x0000000441410824 */ /* 0x000fe200078e0200 */
[----:B------:R-:W-:-:S02]  /*c6e0*/  LOP3.LUT P1, RZ, R32, 0x20, RZ, 0xc0, !PT ;  /* 0x0000002020ff7812 */ /* 0x000fc4000782c0ff */
[----:B------:R-:W-:Y:S02]  /*c6f0*/  LOP3.LUT R32, R32, 0xfffffff7, RZ, 0xc0, !PT ;  /* 0xfffffff720207812 */ /* 0x000fe400078ec0ff */
[----:B------:R-:W-:Y:S02]  /*c700*/  @P0 LDS R31, [R65+0x800] ;  /* 0x00080000411f0984 */ /* 0x000fe40000000800 */
[----:B------:R-:W-:Y:S02]  /*c710*/  @P4 LOP3.LUT R32, R32, 0x8, RZ, 0xfc, !PT ;  /* 0x0000000820204812 */ /* 0x000fe400078efcff */
[----:B------:R-:W-:Y:S01]  /*c720*/  ISETP.NE.AND P4, PT, R12, RZ, PT ;  /* 0x000000ff0c00720c */ /* 0x000fe20003f85270 */
[--C-:B------:R-:W-:Y:S01]  /*c730*/  @P2 IMAD R27, R27, 0x4, R0.reuse ;  /* 0x000000041b1b2824 */ /* 0x100fe200078e0200 */
[----:B------:R-:W-:Y:S01]  /*c740*/  LOP3.LUT R32, R32, 0xfffffffb, RZ, 0xc0, !PT ;  /* 0xfffffffb20207812 */ /* 0x000fe200078ec0ff */
[--C-:B------:R-:W-:Y:S01]  /*c750*/  @P5 IMAD R63, R63, 0x4, R0.reuse ;  /* 0x000000043f3f5824 */ /* 0x100fe200078e0200 */
[----:B---3--:R-:W-:Y:S01]  /*c760*/  P2R R16, PR, RZ, 0x10 ;  /* 0x00000010ff107803 */ /* 0x008fe20000000000 */
[----:B------:R-:W-:Y:S01]  /*c770*/  @P1 IMAD R33, R33, 0x4, R0 ;  /* 0x0000000421211824 */ /* 0x000fe200078e0200 */
[----:B------:R-:W-:Y:S01]  /*c780*/  @P3 LOP3.LUT R32, R32, 0x4, RZ, 0xfc, !PT ;  /* 0x0000000420203812 */ /* 0x000fe200078efcff */
[----:B------:R-:W-:Y:S01]  /*c790*/  @P2 LDS R87, [R27+0x800] ;  /* 0x000800001b572984 */ /* 0x000fe20000000800 */
[----:B------:R-:W-:-:S02]  /*c7a0*/  ISETP.NE.AND P3, PT, R57, RZ, PT ;  /* 0x000000ff3900720c */ /* 0x000fc40003f65270 */
[----:B------:R-:W-:Y:S01]  /*c7b0*/  LOP3.LUT R32, R32, 0xfffffffd, RZ, 0xc0, !PT ;  /* 0xfffffffd20207812 */ /* 0x000fe200078ec0ff */
[----:B------:R-:W-:Y:S01]  /*c7c0*/  @P5 LDS R81, [R63+0x800] ;  /* 0x000800003f515984 */ /* 0x000fe20000000800 */
[----:B------:R-:W-:Y:S01]  /*c7d0*/  ISETP.NE.AND P5, PT, R58, RZ, PT ;  /* 0x000000ff3a00720c */ /* 0x000fe20003fa5270 */
[--C-:B------:R-:W-:Y:S01]  /*c7e0*/  @P4 IMAD R68, R68, 0x4, R0.reuse ;  /* 0x0000000444444824 */ /* 0x100fe200078e0200 */
[----:B------:R-:W-:Y:S01]  /*c7f0*/  @P2 LOP3.LUT R32, R32, 0x2, RZ, 0xfc, !PT ;  /* 0x0000000220202812 */ /* 0x000fe200078efcff */
[----:B------:R-:W3:Y:S01]  /*c800*/  @P1 LDS R79, [R33+0x800] ;  /* 0x00080000214f1984 */ /* 0x000ee20000000800 */
[----:B------:R-:W-:Y:S02]  /*c810*/  ISETP.NE.AND P2, PT, R13, RZ, PT ;  /* 0x000000ff0d00720c */ /* 0x000fe40003f45270 */
[----:B------:R-:W-:Y:S01]  /*c820*/  LOP3.LUT R32, R32, 0xfffffffe, RZ, 0xc0, !PT ;  /* 0xfffffffe20207812 */ /* 0x000fe200078ec0ff */
[----:B------:R-:W-:Y:S01]  /*c830*/  @P4 LDS R15, [R68+0x800] ;  /* 0x00080000440f4984 */ /* 0x000fe20000000800 */
[----:B------:R-:W-:Y:S01]  /*c840*/  ISETP.NE.AND P1, PT, R56, RZ, PT ;  /* 0x000000ff3800720c */ /* 0x000fe20003f25270 */
[----:B------:R-:W-:Y:S01]  /*c850*/  @P3 IMAD R21, R21, 0x4, R0 ;  /* 0x0000000415153824 */ /* 0x000fe200078e0200 */
[----:B------:R-:W-:-:S02]  /*c860*/  @P0 LOP3.LUT R32, R32, 0x1, RZ, 0xfc, !PT ;  /* 0x0000000120200812 */ /* 0x000fc400078efcff */
[----:B------:R-:W-:Y:S01]  /*c870*/  ISETP.NE.AND P0, PT, R14, RZ, PT ;  /* 0x000000ff0e00720c */ /* 0x000fe20003f05270 */
[--C-:B------:R-:W-:Y:S01]  /*c880*/  @P5 IMAD R24, R24, 0x4, R0.reuse ;  /* 0x0000000418185824 */ /* 0x100fe200078e0200 */
[----:B------:R-:W-:Y:S01]  /*c890*/  @P3 LDS R18, [R21+0x800] ;  /* 0x0008000015123984 */ /* 0x000fe20000000800 */
[----:B------:R-:W-:Y:S02]  /*c8a0*/  LOP3.LUT R32, R32, 0xffffffbf, RZ, 0xc0, !PT ;  /* 0xffffffbf20207812 */ /* 0x000fe400078ec0ff */
[--C-:B------:R-:W-:Y:S01]  /*c8b0*/  @P2 IMAD R67, R67, 0x4, R0.reuse ;  /* 0x0000000443432824 */ /* 0x100fe200078e0200 */
[----:B------:R0:W3:Y:S01]  /*c8c0*/  @P5 LDS R29, [R24+0x800] ;  /* 0x00080000181d5984 */ /* 0x0000e20000000800 */
[----:B------:R-:W-:Y:S02]  /*c8d0*/  P2R R7, PR, RZ, 0x2 ;  /* 0x00000002ff077803 */ /* 0x000fe40000000000 */
[----:B------:R-:W-:Y:S01]  /*c8e0*/  @P1 IMAD R17, R17, 0x4, R0 ;  /* 0x0000000411111824 */ /* 0x000fe200078e0200 */
[----:B------:R-:W3:Y:S01]  /*c8f0*/  @P2 LDS R19, [R67+0x800] ;  /* 0x0008000043132984 */ /* 0x000ee20000000800 */
[----:B------:R-:W-:-:S02]  /*c900*/  P2R R9, PR, RZ, 0x4 ;  /* 0x00000004ff097803 */ /* 0x000fc40000000000 */
[--C-:B------:R-:W-:Y:S01]  /*c910*/  @P0 IMAD R66, R66, 0x4, R0.reuse ;  /* 0x0000000442420824 */ /* 0x100fe200078e0200 */
[----:B0-----:R-:W-:Y:S01]  /*c920*/  P2R R24, PR, RZ, 0x20 ;  /* 0x00000020ff187803 */ /* 0x001fe20000000000 */
[----:B------:R-:W0:Y:S01]  /*c930*/  @P1 LDS R22, [R17+0x800] ;  /* 0x0008000011161984 */ /* 0x000e220000000800 */
[----:B------:R-:W-:Y:S02]  /*c940*/  ISETP.NE.AND P5, PT, R55, RZ, PT ;  /* 0x000000ff3700720c */ /* 0x000fe40003fa5270 */
[----:B------:R-:W-:Y:S01]  /*c950*/  P2R R11, PR, RZ, 0x8 ;  /* 0x00000008ff0b7803 */ /* 0x000fe20000000000 */
[----:B------:R-:W0:Y:S10]  /*c960*/  @P0 LDS R23, [R66+0x800] ;  /* 0x0008000042170984 */ /* 0x000e340000000800 */
[----:B------:R-:W-:Y:S01]  /*c970*/  @P5 IMAD R69, R69, 0x4, R0 ;  /* 0x0000000445455824 */ /* 0x000fe200078e0200 */
[----:B------:R-:W-:-:S04]  /*c980*/  @P5 LOP3.LUT R32, R32, 0x40, RZ, 0xfc, !PT ;  /* 0x0000004020205812 */ /* 0x000fc800078efcff */
[----:B------:R-:W0:Y:S01]  /*c990*/  @P5 LDS R25, [R69+0x800] ;  /* 0x0008000045195984 */ /* 0x000e220000000800 */
[----:B------:R-:W-:Y:S01]  /*c9a0*/  BAR.SYNC.DEFER_BLOCKING 0x0 ;  /* 0x0000000000007b1d */ /* 0x000fe20000010000 */
[C---:B------:R-:W-:Y:S02]  /*c9b0*/  LOP3.LUT P1, RZ, R32.reuse, 0x20, RZ, 0xc0, !PT ;  /* 0x0000002020ff7812 */ /* 0x040fe4000782c0ff */
[C---:B------:R-:W-:Y:S02]  /*c9c0*/  LOP3.LUT P2, RZ, R32.reuse, 0x10, RZ, 0xc0, !PT ;  /* 0x0000001020ff7812 */ /* 0x040fe4000784c0ff */
[C---:B------:R-:W-:Y:S02]  /*c9d0*/  LOP3.LUT P3, RZ, R32.reuse, 0x8, RZ, 0xc0, !PT ;  /* 0x0000000820ff7812 */ /* 0x040fe4000786c0ff */
[C---:B------:R-:W-:Y:S02]  /*c9e0*/  LOP3.LUT P4, RZ, R32.reuse, 0x4, RZ, 0xc0, !PT ;  /* 0x0000000420ff7812 */ /* 0x040fe4000788c0ff */
[----:B------:R-:W-:Y:S01]  /*c9f0*/  LOP3.LUT P5, RZ, R32, 0x2, RZ, 0xc0, !PT ;  /* 0x0000000220ff7812 */ /* 0x000fe200078ac0ff */
[----:B------:R2:W-:Y:S01]  /*ca00*/  @!P6 STS [R8+0x800], R35 ;  /* 0x000800230800e388 */ /* 0x0005e20000000800 */
[----:B------:R-:W-:-:S13]  /*ca10*/  ISETP.GE.AND P6, PT, R47, R20, PT ;  /* 0x000000142f00720c */ /* 0x000fda0003fc6270 */
[C---:B------:R-:W-:Y:S02]  /*ca20*/  @!P6 IMAD R10, R3.reuse, 0x4, R0 ;  /* 0x00000004030ae824 */ /* 0x040fe400078e0200 */
[----:B------:R-:W-:-:S03]  /*ca30*/  @!P6 VIADD R5, R3, 0x1 ;  /* 0x000000010305e836 */ /* 0x000fc60000000000 */
[----:B-1----:R1:W-:Y:S01]  /*ca40*/  @!P6 STS [R10+0x800], R53 ;  /* 0x000800350a00e388 */ /* 0x0023e20000000800 */
[----:B------:R-:W-:Y:S01]  /*ca50*/  @!P6 IMAD.MOV.U32 R3, RZ, RZ, R5 ;  /* 0x000000ffff03e224 */ /* 0x000fe200078e0005 */
[----:B------:R-:W-:-:S13]  /*ca60*/  ISETP.GE.AND P6, PT, R43, R20, PT ;  /* 0x000000142b00720c */ /* 0x000fda0003fc6270 */
[C---:B------:R-:W-:Y:S02]  /*ca70*/  @!P6 IMAD R12, R3.reuse, 0x4, R0 ;  /* 0x00000004030ce824 */ /* 0x040fe400078e0200 */
[----:B------:R-:W-:-:S03]  /*ca80*/  @!P6 VIADD R5, R3, 0x1 ;  /* 0x000000010305e836 */ /* 0x000fc60000000000 */
[----:B------:R4:W-:Y:S01]  /*ca90*/  @!P6 STS [R12+0x800], R61 ;  /* 0x0008003d0c00e388 */ /* 0x0009e20000000800 */
[----:B------:R-:W-:Y:S01]  /*caa0*/  @!P6 IMAD.MOV.U32 R3, RZ, RZ, R5 ;  /* 0x000000ffff03e224 */ /* 0x000fe200078e0005 */
[----:B------:R-:W-:-:S13]  /*cab0*/  ISETP.GE.AND P6, PT, R41, R20, PT ;  /* 0x000000142900720c */ /* 0x000fda0003fc6270 */
[C---:B--2---:R-:W-:Y:S02]  /*cac0*/  @!P6 IMAD R8, R3.reuse, 0x4, R0 ;  /* 0x000000040308e824 */ /* 0x044fe400078e0200 */
[----:B------:R-:W-:-:S03]  /*cad0*/  @!P6 VIADD R5, R3, 0x1 ;  /* 0x000000010305e836 */ /* 0x000fc60000000000 */
[----:B------:R2:W-:Y:S01]  /*cae0*/  @!P6 STS [R8+0x800], R73 ;  /* 0x000800490800e388 */ /* 0x0005e20000000800 */
[----:B------:R-:W-:Y:S01]  /*caf0*/  @!P6 IMAD.MOV.U32 R3, RZ, RZ, R5 ;  /* 0x000000ffff03e224 */ /* 0x000fe200078e0005 */
[----:B------:R-:W-:-:S13]  /*cb00*/  ISETP.GE.AND P6, PT, R37, R20, PT ;  /* 0x000000142500720c */ /* 0x000fda0003fc6270 */
[C---:B-1----:R-:W-:Y:S02]  /*cb10*/  @!P6 IMAD R10, R3.reuse, 0x4, R0 ;  /* 0x00000004030ae824 */ /* 0x042fe400078e0200 */
[----:B------:R-:W-:-:S03]  /*cb20*/  @!P6 VIADD R5, R3, 0x1 ;  /* 0x000000010305e836 */ /* 0x000fc60000000000 */
[----:B------:R1:W-:Y:S01]  /*cb30*/  @!P6 STS [R10+0x800], R75 ;  /* 0x0008004b0a00e388 */ /* 0x0003e20000000800 */
[----:B------:R-:W-:Y:S01]  /*cb40*/  @!P6 IMAD.MOV.U32 R3, RZ, RZ, R5 ;  /* 0x000000ffff03e224 */ /* 0x000fe200078e0005 */
[----:B------:R-:W-:-:S13]  /*cb50*/  ISETP.NE.AND P6, PT, R72, RZ, PT ;  /* 0x000000ff4800720c */ /* 0x000fda0003fc5270 */
[C---:B------:R-:W-:Y:S02]  /*cb60*/  @P6 VIADD R5, R3.reuse, 0x1 ;  /* 0x0000000103056836 */ /* 0x040fe40000000000 */
[----:B----4-:R-:W-:Y:S02]  /*cb70*/  @P6 IMAD R12, R3, 0x4, R0 ;  /* 0x00000004030c6824 */ /* 0x010fe400078e0200 */
[----:B------:R-:W-:-:S03]  /*cb80*/  @P6 IMAD.MOV.U32 R3, RZ, RZ, R5 ;  /* 0x000000ffff036224 */ /* 0x000fc600078e0005 */
[----:B------:R4:W-:Y:S01]  /*cb90*/  @P6 STS [R12+0x800], R77 ;  /* 0x0008004d0c006388 */ /* 0x0009e20000000800 */
[C---:B------:R-:W-:Y:S01]  /*cba0*/  @P1 VIADD R5, R3.reuse, 0x1 ;  /* 0x0000000103051836 */ /* 0x040fe20000000000 */
[----:B------:R-:W-:Y:S01]  /*cbb0*/  LOP3.LUT P6, RZ, R32, 0x1, RZ, 0xc0, !PT ;  /* 0x0000000120ff7812 */ /* 0x000fe200078cc0ff */
[----:B--2---:R-:W-:Y:S02]  /*cbc0*/  @P1 IMAD R8, R3, 0x4, R0 ;  /* 0x0000000403081824 */ /* 0x004fe400078e0200 */
[----:B------:R-:W-:-:S03]  /*cbd0*/  @P1 IMAD.MOV.U32 R3, RZ, RZ, R5 ;  /* 0x000000ffff031224 */ /* 0x000fc600078e0005 */
[----:B---3--:R2:W-:Y:S01]  /*cbe0*/  @P1 STS [R8+0x800], R79 ;  /* 0x0008004f08001388 */ /* 0x0085e20000000800 */
[----:B------:R-:W-:Y:S01]  /*cbf0*/  @P2 VIADD R5, R3, 0x1 ;  /* 0x0000000103052836 */ /* 0x000fe20000000000 */
[----:B------:R-:W-:Y:S01]  /*cc00*/  ISETP.NE.AND P1, PT, R7, RZ, PT ;  /* 0x000000ff0700720c */ /* 0x000fe20003f25270 */
[----:B-1----:R-:W-:Y:S02]  /*cc10*/  @P2 IMAD R10, R3, 0x4, R0 ;  /* 0x00000004030a2824 */ /* 0x002fe400078e0200 */
        /* <DEDUP_REMOVED lines=9> */
[----:B----4-:R-:W-:Y:S02]  /*ccb0*/  @P4 IMAD R12, R3, 0x4, R0 ;  /* 0x00000004030c4824 */ /* 0x010fe400078e0200 */
[----:B------:R-:W-:-:S03]  /*ccc0*/  @P4 IMAD.MOV.U32 R3, RZ, RZ, R5 ;  /* 0x000000ffff034224 */ /* 0x000fc600078e0005 */
[----:B------:R4:W-:Y:S01]  /*ccd0*/  @P4 STS [R12+0x800], R85 ;  /* 0x000800550c004388 */ /* 0x0009e20000000800 */
[C---:B--2---:R-:W-:Y:S01]  /*cce0*/  @P5 IMAD R8, R3.reuse, 0x4, R0 ;  /* 0x0000000403085824 */ /* 0x044fe200078e0200 */
[----:B------:R-:W-:Y:S01]  /*ccf0*/  ISETP.NE.AND P4, PT, R16, RZ, PT ;  /* 0x000000ff1000720c */ /* 0x000fe20003f85270 */
[----:B------:R-:W-:-:S03]  /*cd00*/  @P5 VIADD R5, R3, 0x1 ;  /* 0x0000000103055836 */ /* 0x000fc60000000000 */
[----:B------:R-:W-:Y:S01]  /*cd10*/  @P5 STS [R8+0x800], R87 ;  /* 0x0008005708005388 */ /* 0x000fe20000000800 */
[----:B------:R-:W-:Y:S01]  /*cd20*/  @P5 IMAD.MOV.U32 R3, RZ, RZ, R5 ;  /* 0x000000ffff035224 */ /* 0x000fe200078e0005 */
[----:B------:R-:W-:-:S03]  /*cd30*/  ISETP.NE.AND P5, PT, R24, RZ, PT ;  /* 0x000000ff1800720c */ /* 0x000fc60003fa5270 */
[C---:B------:R-:W-:Y:S02]  /*cd40*/  @P6 VIADD R5, R3.reuse, 0x1 ;  /* 0x0000000103056836 */ /* 0x040fe40000000000 */
[----:B-1----:R-:W-:Y:S02]  /*cd50*/  @P6 IMAD R10, R3, 0x4, R0 ;  /* 0x00000004030a6824 */ /* 0x002fe400078e0200 */
[----:B------:R-:W-:-:S03]  /*cd60*/  @P6 IMAD.MOV.U32 R3, RZ, RZ, R5 ;  /* 0x000000ffff036224 */ /* 0x000fc600078e0005 */
[----:B------:R1:W-:Y:S01]  /*cd70*/  @P6 STS [R10+0x800], R31 ;  /* 0x0008001f0a006388 */ /* 0x0003e20000000800 */
[----:B------:R-:W-:Y:S02]  /*cd80*/  LOP3.LUT P6, RZ, R32, 0x80, RZ, 0xc0, !PT ;  /* 0x0000008020ff7812 */ /* 0x000fe400078cc0ff */
[C---:B------:R-:W-:Y:S02]  /*cd90*/  @P5 VIADD R5, R3.reuse, 0x1 ;  /* 0x0000000103055836 */ /* 0x040fe40000000000 */
[----:B---3--:R-:W-:Y:S02]  /*cda0*/  @P5 IMAD R14, R3, 0x4, R0 ;  /* 0x00000004030e5824 */ /* 0x008fe400078e0200 */
[----:B------:R-:W-:-:S03]  /*cdb0*/  @P5 IMAD.MOV.U32 R3, RZ, RZ, R5 ;  /* 0x000000ffff035224 */ /* 0x000fc600078e0005 */
[----:B------:R2:W-:Y:S01]  /*cdc0*/  @P5 STS [R14+0x800], R29 ;  /* 0x0008001d0e005388 */ /* 0x0005e20000000800 */
[C---:B------:R-:W-:Y:S01]  /*cdd0*/  @P4 VIADD R5, R3.reuse, 0x1 ;  /* 0x0000000103054836 */ /* 0x040fe20000000000 */
[----:B------:R-:W-:Y:S01]  /*cde0*/  LOP3.LUT P5, RZ, R32, 0x40, RZ, 0xc0, !PT ;  /* 0x0000004020ff7812 */ /* 0x000fe200078ac0ff */
[----:B----4-:R-:W-:Y:S02]  /*cdf0*/  @P4 IMAD R12, R3, 0x4, R0 ;  /* 0x00000004030c4824 */ /* 0x010fe400078e0200 */
[----:B------:R-:W-:-:S03]  /*ce00*/  @P4 IMAD.MOV.U32 R3, RZ, RZ, R5 ;  /* 0x000000ffff034224 */ /* 0x000fc600078e0005 */
[----:B------:R3:W-:Y:S01]  /*ce10*/  @P4 STS [R12+0x800], R15 ;  /* 0x0008000f0c004388 */ /* 0x0007e20000000800 */
[C---:B------:R-:W-:Y:S02]  /*ce20*/  @P3 VIADD R5, R3.reuse, 0x1 ;  /* 0x0000000103053836 */ /* 0x040fe40000000000 */
[----:B------:R-:W-:Y:S02]  /*ce30*/  @P3 IMAD R7, R3, 0x4, R0 ;  /* 0x0000000403073824 */ /* 0x000fe400078e0200 */
[----:B------:R-:W-:-:S03]  /*ce40*/  @P3 IMAD.MOV.U32 R3, RZ, RZ, R5 ;  /* 0x000000ffff033224 */ /* 0x000fc600078e0005 */
[----:B------:R3:W-:Y:S01]  /*ce50*/  @P3 STS [R7+0x800], R18 ;  /* 0x0008001207003388 */ /* 0x0007e20000000800 */
[C---:B------:R-:W-:Y:S02]  /*ce60*/  @P2 VIADD R5, R3.reuse, 0x1 ;  /* 0x0000000103052836 */ /* 0x040fe40000000000 */
[----:B-1----:R-:W-:Y:S02]  /*ce70*/  @P2 IMAD R10, R3, 0x4, R0 ;  /* 0x00000004030a2824 */ /* 0x002fe400078e0200 */
[----:B------:R-:W-:-:S03]  /*ce80*/  @P2 IMAD.MOV.U32 R3, RZ, RZ, R5 ;  /* 0x000000ffff032224 */ /* 0x000fc600078e0005 */
[----:B------:R3:W-:Y:S01]  /*ce90*/  @P2 STS [R10+0x800], R19 ;  /* 0x000800130a002388 */ /* 0x0007e20000000800 */
[C---:B------:R-:W-:Y:S02]  /*cea0*/  @P1 VIADD R5, R3.reuse, 0x1 ;  /* 0x0000000103051836 */ /* 0x040fe40000000000 */
[----:B------:R-:W-:Y:S02]  /*ceb0*/  @P1 IMAD R9, R3, 0x4, R0 ;  /* 0x0000000403091824 */ /* 0x000fe400078e0200 */
[----:B------:R-:W-:-:S03]  /*cec0*/  @P1 IMAD.MOV.U32 R3, RZ, RZ, R5 ;  /* 0x000000ffff031224 */ /* 0x000fc600078e0005 */
[----:B0-----:R3:W-:Y:S01]  /*ced0*/  @P1 STS [R9+0x800], R22 ;  /* 0x0008001609001388 */ /* 0x0017e20000000800 */
[C---:B------:R-:W-:Y:S02]  /*cee0*/  @P0 VIADD R5, R3.reuse, 0x1 ;  /* 0x0000000103050836 */ /* 0x040fe40000000000 */
[----:B--2---:R-:W-:Y:S02]  /*cef0*/  @P0 IMAD R14, R3, 0x4, R0 ;  /* 0x00000004030e0824 */ /* 0x004fe400078e0200 */
[----:B------:R-:W-:-:S03]  /*cf00*/  @P0 IMAD.MOV.U32 R3, RZ, RZ, R5 ;  /* 0x000000ffff030224 */ /* 0x000fc600078e0005 */
[----:B------:R3:W-:Y:S01]  /*cf10*/  @P0 STS [R14+0x800], R23 ;  /* 0x000800170e000388 */ /* 0x0007e20000000800 */
[----:B------:R-:W-:-:S05]  /*cf20*/  @P5 IMAD R8, R3, 0x4, R0 ;  /* 0x0000000403085824 */ /* 0x000fca00078e0200 */
[----:B------:R3:W-:Y:S01]  /*cf30*/  @P5 STS [R8+0x800], R25 ;  /* 0x0008001908005388 */ /* 0x0007e20000000800 */
[----:B------:R-:W-:Y:S06]  /*cf40*/  BAR.SYNC.DEFER_BLOCKING 0x0 ;  /* 0x0000000000007b1d */ /* 0x000fec0000010000 */
[----:B------:R-:W-:Y:S05]  /*cf50*/  @P6 BRA `(.L_x_504) ;  /* 0x0000000400f86947 */ /* 0x000fea0003800000 */
[----:B------:R-:W-:Y:S01]  /*cf60*/  LOP3.LUT R3, RZ, R71, RZ, 0x33, !PT ;  /* 0x00000047ff037212 */ /* 0x000fe200078e33ff */
[----:B------:R-:W-:Y:S04]  /*cf70*/  BSSY.RECONVERGENT B1, `(.L_x_505) ;  /* 0x0000018000017945 */ /* 0x000fe80003800200 */
[----:B------:R-:W-:-:S05]  /*cf80*/  IMAD.IADD R5, R3, 0x1, R2 ;  /* 0x0000000103057824 */ /* 0x000fca00078e0202 */
[C---:B------:R-:W-:Y:S02]  /*cf90*/  LOP3.LUT R3, R5.reuse, 0x600, RZ, 0xc0, !PT ;  /* 0x0000060005037812 */ /* 0x040fe400078ec0ff */
[----:B------:R-:W-:Y:S02]  /*cfa0*/  ISETP.GE.U32.AND P1, PT, R5, 0x600, PT ;  /* 0x000006000500780c */ /* 0x000fe40003f26070 */
[----:B------:R-:W-:Y:S01]  /*cfb0*/  ISETP.NE.AND P0, PT, R3, 0x600, PT ;  /* 0x000006000300780c */ /* 0x000fe20003f05270 */
[----:B------:R-:W-:-:S12]  /*cfc0*/  IMAD.MOV.U32 R3, RZ, RZ, R71 ;  /* 0x000000ffff037224 */ /* 0x000fd800078e0047 */
[----:B------:R-:W-:Y:S05]  /*cfd0*/  @!P0 BRA `(.L_x_506) ;  /* 0x0000000000448947 */ /* 0x000fea0003800000 */
[----:B---3--:R-:W0:Y:S01]  /*cfe0*/  LDC.64 R8, c[0x0][0x3b0] ;  /* 0x0000ec00ff087b82 */ /* 0x008e220000000a00 */
[----:B------:R-:W-:Y:S01]  /*cff0*/  LEA.HI R3, R5, 0x1, RZ, 0x17 ;  /* 0x0000000105037811 */ /* 0x000fe200078fb8ff */
[----:B------:R-:W-:-:S04]  /*d000*/  VIADD R11, R6, 0x800 ;  /* 0x00000800060b7836 */ /* 0x000fc80000000000 */
[C---:B------:R-:W-:Y:S01]  /*d010*/  IMAD.SHL.U32 R5, R3.reuse, 0x200, RZ ;  /* 0x0000020003057824 */ /* 0x040fe200078e00ff */
[----:B------:R-:W-:-:S04]  /*d020*/  LOP3.LUT R3, R3, 0x3, RZ, 0xc0, !PT ;  /* 0x0000000303037812 */ /* 0x000fc800078ec0ff */
[----:B------:R-:W-:Y:S01]  /*d030*/  LOP3.LUT R10, R5, 0x600, RZ, 0xc0, !PT ;  /* 0x00000600050a7812 */ /* 0x000fe200078ec0ff */
[----:B------:R-:W-:Y:S02]  /*d040*/  IMAD.MOV R12, RZ, RZ, -R3 ;  /* 0x000000ffff0c7224 */ /* 0x000fe400078e0a03 */
[----:B------:R-:W-:Y:S02]  /*d050*/  IMAD.IADD R5, R71, 0x1, R4 ;  /* 0x0000000147057824 */ /* 0x000fe400078e0204 */
[----:B------:R-:W-:-:S07]  /*d060*/  IMAD.IADD R3, R10, 0x1, R71 ;  /* 0x000000010a037824 */ /* 0x000fce00078e0247 */
.L_x_507:
        /* <DEDUP_REMOVED lines=8> */
.L_x_506:
[----:B------:R-:W-:Y:S05]  /*d0f0*/  BSYNC.RECONVERGENT B1 ;  /* 0x0000000000017941 */ /* 0x000fea0003800200 */
.L_x_505:
[----:B------:R-:W-:Y:S05]  /*d100*/  @!P1 BRA `(.L_x_504) ;  /* 0x00000004008c9947 */ /* 0x000fea0003800000 */
[----:B------:R-:W0:Y:S01]  /*d110*/  LDCU.64 UR4, c[0x0][0x3b0] ;  /* 0x00007600ff0477ac */ /* 0x000e220008000a00 */
[----:B------:R-:W-:Y:S01]  /*d120*/  IMAD.IADD R5, R2, 0x1, -R3 ;  /* 0x0000000102057824 */ /* 0x000fe200078e0a03 */
[----:B------:R-:W-:Y:S01]  /*d130*/  BSSY.RECONVERGENT B1, `(.L_x_508) ;  /* 0x0000039000017945 */ /* 0x000fe20003800200 */
[----:B------:R-:W-:Y:S01]  /*d140*/  IMAD R0, R3, 0x4, R0 ;  /* 0x0000000403007824 */ /* 0x000fe200078e0200 */
[----:B------:R-:W-:Y:S02]  /*d150*/  PLOP3.LUT P0, PT, PT, PT, PT, 0x80, 0x8 ;  /* 0x000000000008781c */ /* 0x000fe40003f0f070 */
[----:B------:R-:W-:Y:S01]  /*d160*/  ISETP.GT.AND P1, PT, R5, 0x1800, PT ;  /* 0x000018000500780c */ /* 0x000fe20003f24270 */
[----:B------:R-:W-:Y:S02]  /*d170*/  IMAD.IADD R5, R3, 0x1, R4 ;  /* 0x0000000103057824 */ /* 0x000fe400078e0204 */
[----:B------:R-:W-:Y:S01]  /*d180*/  VIADD R0, R0, 0x2000 ;  /* 0x0000200000007836 */ /* 0x000fe20000000000 */
[----:B0-----:R-:W-:-:S04]  /*d190*/  UIADD3 UR4, UP0, UPT, UR4, 0x1000, URZ ;  /* 0x0000100004047890 */ /* 0x001fc8000ff1e0ff */
[----:B------:R-:W-:Y:S02]  /*d1a0*/  UIADD3.X UR5, UPT, UPT, URZ, UR5, URZ, UP0, !UPT ;  /* 0x00000005ff057290 */ /* 0x000fe400087fe4ff */
[----:B---3--:R-:W-:-:S04]  /*d1b0*/  IMAD.U32 R14, RZ, RZ, UR4 ;  /* 0x00000004ff0e7e24 */ /* 0x008fc8000f8e00ff */
[----:B------:R-:W-:Y:S01]  /*d1c0*/  IMAD.U32 R15, RZ, RZ, UR5 ;  /* 0x00000005ff0f7e24 */ /* 0x000fe2000f8e00ff */
[----:B------:R-:W-:Y:S06]  /*d1d0*/  @!P1 BRA `(.L_x_509) ;  /* 0x0000000000b89947 */ /* 0x000fec0003800000 */
[----:B------:R-:W-:Y:S01]  /*d1e0*/  PLOP3.LUT P0, PT, PT, PT, PT, 0x8, 0x80 ;  /* 0x000000000080781c */ /* 0x000fe20003f0e170 */
[----:B------:R-:W-:-:S12]  /*d1f0*/  VIADD R16, R2, 0xffffe800 ;  /* 0xffffe80002107836 */ /* 0x000fd80000000000 */
.L_x_510:
        /* <DEDUP_REMOVED lines=44> */
.L_x_509:
[----:B------:R-:W-:Y:S05]  /*d4c0*/  BSYNC.RECONVERGENT B1 ;  /* 0x0000000000017941 */ /* 0x000fea0003800200 */
.L_x_508:
        /* <DEDUP_REMOVED lines=27> */
.L_x_512:
[----:B------:R-:W-:Y:S05]  /*d680*/  BSYNC.RECONVERGENT B1 ;  /* 0x0000000000017941 */ /* 0x000fea0003800200 */
.L_x_511:
[----:B------:R-:W-:-:S13]  /*d690*/  ISETP.LT.OR P0, PT, R3, R2, P0 ;  /* 0x000000020300720c */ /* 0x000fda0000701670 */
[----:B------:R-:W-:Y:S05]  /*d6a0*/  @!P0 BRA `(.L_x_504) ;  /* 0x0000000000248947 */ /* 0x000fea0003800000 */
[----:B------:R-:W1:Y:S01]  /*d6b0*/  LDS R3, [R0+-0x1800] ;  /* 0xffe8000000037984 */ /* 0x000e620000000800 */
[----:B0-----:R-:W-:-:S03]  /*d6c0*/  IMAD.WIDE R6, R5, 0x4, R14 ;  /* 0x0000000405067825 */ /* 0x001fc600078e020e */
[----:B------:R-:W0:Y:S04]  /*d6d0*/  LDS R9, [R0+-0x1000] ;  /* 0xfff0000000097984 */ /* 0x000e280000000800 */
[----:B------:R-:W2:Y:S04]  /*d6e0*/  LDS R11, [R0+-0x800] ;  /* 0xfff80000000b7984 */ /* 0x000ea80000000800 */
[----:B------:R-:W3:Y:S04]  /*d6f0*/  LDS R13, [R0] ;  /* 0x00000000000d7984 */ /* 0x000ee80000000800 */
[----:B-1----:R4:W-:Y:S04]  /*d700*/  STG.E desc[UR6][R6.64+-0x1000], R3 ;  /* 0xfff0000306007986 */ /* 0x0029e8000c101906 */
[----:B0-----:R4:W-:Y:S04]  /*d710*/  STG.E desc[UR6][R6.64+-0x800], R9 ;  /* 0xfff8000906007986 */ /* 0x0019e8000c101906 */
[----:B--2---:R4:W-:Y:S04]  /*d720*/  STG.E desc[UR6][R6.64], R11 ;  /* 0x0000000b06007986 */ /* 0x0049e8000c101906 */
[----:B---3--:R4:W-:Y:S02]  /*d730*/  STG.E desc[UR6][R6.64+0x800], R13 ;  /* 0x0008000d06007986 */ /* 0x0089e4000c101906 */
.L_x_504:
[----:B------:R-:W-:Y:S05]  /*d740*/  BSYNC.RECONVERGENT B0 ;  /* 0x0000000000007941 */ /* 0x000fea0003800200 */
.L_x_503:
[----:B------:R-:W-:-:S13]  /*d750*/  ISETP.NE.AND P0, PT, R71, RZ, PT ;  /* 0x000000ff4700720c */ /* 0x000fda0003f05270 */
[----:B------:R-:W-:Y:S05]  /*d760*/  @P0 EXIT ;  /* 0x000000000000094d */ /* 0x000fea0003800000 */
[----:B01-34-:R-:W0:Y:S01]  /*d770*/  LDC.64 R6, c[0x0][0x3c8] ;  /* 0x0000f200ff067b82 */ /* 0x01be220000000a00 */
[----:B------:R-:W-:-:S05]  /*d780*/  IMAD.IADD R2, R4, 0x1, R2 ;  /* 0x0000000104027824 */ /* 0x000fca00078e0202 */
[----:B------:R-:W-:-:S05]  /*d790*/  SHF.R.S32.HI R3, RZ, 0x1f, R2 ;  /* 0x0000001fff037819 */ /* 0x000fca0000011402 */
[----:B0-----:R-:W-:Y:S01]  /*d7a0*/  STG.E.64 desc[UR6][R6.64], R2 ;  /* 0x0000000206007986 */ /* 0x001fe2000c101b06 */
[----:B------:R-:W-:Y:S05]  /*d7b0*/  EXIT ;  /* 0x000000000000794d */ /* 0x000fea0003800000 */
.L_x_340:
[----:B------:R-:W-:Y:S01]  /*d7c0*/  BSSY B1, `(.L_x_513) ;  /* 0x0000006000017945 */ /* 0x000fe20003800000 */
[----:B------:R-:W-:Y:S01]  /*d7d0*/  PLOP3.LUT P0, PT, P0, PT, PT, 0x8, 0x80 ;  /* 0x000000000080781c */ /* 0x000fe2000070e170 */
[----:B--2---:R-:W-:-:S12]  /*d7e0*/  IMAD.MOV.U32 R0, RZ, RZ, -0x1 ;  /* 0xffffffffff007424 */ /* 0x004fd800078e00ff */
[----:B------:R-:W-:Y:S05]  /*d7f0*/  WARPSYNC.COLLECTIVE R0, `(.L_x_514) ;  /* 0x0000000000087348 */ /* 0x000fea0003c00000 */
[----:B------:R-:W-:Y:S01]  /*d800*/  VOTE.ANY P0, P0 ;  /* 0x0000000000ff7806 */ /* 0x000fe20000000100 */
[----:B------:R-:W-:-:S12]  /*d810*/  ENDCOLLECTIVE ;  /* 0x000000000000791b */ /* 0x000fd80003800000 */
.L_x_514:
[----:B------:R-:W-:Y:S05]  /*d820*/  BSYNC B1 ;  /* 0x0000000000017941 */ /* 0x000fea0003800000 */
.L_x_513:
[----:B------:R-:W-:Y:S05]  /*d830*/  BRA `(.L_x_515) ;  /* 0xffffff5c00387947 */ /* 0x000fea000383ffff */
.L_x_344:
[----:B------:R-:W-:Y:S01]  /*d840*/  BSSY B1, `(.L_x_516) ;  /* 0x0000006000017945 */ /* 0x000fe20003800000 */
[----:B------:R-:W-:Y:S01]  /*d850*/  PLOP3.LUT P0, PT, P0, PT, PT, 0x8, 0x80 ;  /* 0x000000000080781c */ /* 0x000fe2000070e170 */
[----:B--2---:R-:W-:-:S12]  /*d860*/  IMAD.MOV.U32 R0, RZ, RZ, -0x1 ;  /* 0xffffffffff007424 */ /* 0x004fd800078e00ff */
[----:B------:R-:W-:Y:S05]  /*d870*/  WARPSYNC.COLLECTIVE R0, `(.L_x_517) ;  /* 0x0000000000087348 */ /* 0x000fea0003c00000 */
[----:B------:R-:W-:Y:S01]  /*d880*/  VOTE.ANY P0, P0 ;  /* 0x0000000000ff7806 */ /* 0x000fe20000000100 */
[----:B------:R-:W-:-:S12]  /*d890*/  ENDCOLLECTIVE ;  /* 0x000000000000791b */ /* 0x000fd80003800000 */
.L_x_517:
[----:B------:R-:W-:Y:S05]  /*d8a0*/  BSYNC B1 ;  /* 0x0000000000017941 */ /* 0x000fea0003800000 */
.L_x_516:
[----:B------:R-:W-:Y:S05]  /*d8b0*/  BRA `(.L_x_518) ;  /* 0xffffff5c004c7947 */ /* 0x000fea000383ffff */
.L_x_346:
[----:B------:R-:W0:Y:S01]  /*d8c0*/  S2R R11, SR_GEMASK ;  /* 0x00000000000b7919 */ /* 0x000e220000003c00 */
[----:B------:R-:W-:Y:S01]  /*d8d0*/  BSSY B1, `(.L_x_519) ;  /* 0x0000006000017945 */ /* 0x000fe20003800000 */
[----:B------:R-:W-:Y:S01]  /*d8e0*/  PLOP3.LUT P0, PT, P0, PT, PT, 0x8, 0x80 ;  /* 0x000000000080781c */ /* 0x000fe2000070e170 */
[----:B--2---:R-:W-:-:S12]  /*d8f0*/  IMAD.MOV.U32 R0, RZ, RZ, -0x1 ;  /* 0xffffffffff007424 */ /* 0x004fd800078e00ff */
[----:B0-----:R-:W-:Y:S05]  /*d900*/  WARPSYNC.COLLECTIVE R0, `(.L_x_520) ;  /* 0x0000000000087348 */ /* 0x001fea0003c00000 */
[----:B------:R-:W-:Y:S01]  /*d910*/  VOTE.ANY R0, PT, P0 ;  /* 0x0000000000007806 */ /* 0x000fe200000e0100 */
[----:B0-----:R-:W-:Y:S06]  /*d920*/  ENDCOLLECTIVE ;  /* 0x000000000000791b */ /* 0x001fec0003800000 */
.L_x_520:
[----:B------:R-:W-:Y:S05]  /*d930*/  BSYNC B1 ;  /* 0x0000000000017941 */ /* 0x000fea0003800000 */
.L_x_519:
[----:B------:R-:W-:Y:S01]  /*d940*/  LOP3.LUT R0, R0, 0x80000000, R11, 0xec, !PT ;  /* 0x8000000000007812 */ /* 0x000fe200078eec0b */
[----:B------:R-:W-:-:S04]  /*d950*/  IMAD.MOV.U32 R6, RZ, RZ, 0x1 ;  /* 0x00000001ff067424 */ /* 0x000fc800078e00ff */
[----:B------:R-:W-:-:S05]  /*d960*/  VIADD R7, R0, 0xffffffff ;  /* 0xffffffff00077836 */ /* 0x000fca0000000000 */
[----:B------:R-:W-:Y:S01]  /*d970*/  LOP3.LUT R9, R0, R7, RZ, 0xc, !PT ;  /* 0x0000000700097212 */ /* 0x000fe200078e0cff */
[----:B------:R-:W-:-:S05]  /*d980*/  IMAD.MOV.U32 R0, RZ, RZ, -0x1 ;  /* 0xffffffffff007424 */ /* 0x000fca00078e00ff */
[----:B------:R-:W0:Y:S02]  /*d990*/  POPC R9, R9 ;  /* 0x0000000900097309 */ /* 0x000e240000000000 */
[----:B0-----:R-:W-:-:S07]  /*d9a0*/  IMAD.MOV.U32 R7, RZ, RZ, R9 ;  /* 0x000000ffff077224 */ /* 0x001fce00078e0009 */
[----:B------:R-:W-:Y:S05]  /*d9b0*/  WARPSYNC.COLLECTIVE R0, `(.L_x_521) ;  /* 0x0000000000087348 */ /* 0x000fea0003c00000 */
[----:B------:R0:W1:Y:S02]  /*d9c0*/  SHFL.DOWN P0, R8, R5, R6, R7 ;  /* 0x0800000605087389 */ /* 0x0000640000000007 */
[----:B01----:R-:W-:Y:S05]  /*d9d0*/  ENDCOLLECTIVE ;  /* 0x000000000000791b */ /* 0x003fea0003800000 */
.L_x_521:
[----:B------:R-:W-:Y:S01]  /*d9e0*/  IMAD.MOV.U32 R6, RZ, RZ, 0x2 ;  /* 0x00000002ff067424 */ /* 0x000fe200078e00ff */
[----:B------:R-:W-:-:S04]  /*d9f0*/  ISETP.GE.AND P0, PT, R72, R9, PT ;  /* 0x000000094800720c */ /* 0x000fc80003f06270 */
[----:B------:R-:W-:-:S05]  /*da00*/  SEL R8, R8, RZ, !P0 ;  /* 0x000000ff08087207 */ /* 0x000fca0004000000 */
[----:B------:R-:W-:Y:S02]  /*da10*/  IMAD.IADD R12, R8, 0x1, R5 ;  /* 0x00000001080c7824 */ /* 0x000fe400078e0205 */
[----:B------:R-:W-:Y:S02]  /*da20*/  VIADD R8, R72, 0x2 ;  /* 0x0000000248087836 */ /* 0x000fe40000000000 */
[----:B------:R-:W-:-:S03]  /*da30*/  IMAD.MOV.U32 R5, RZ, RZ, R12 ;  /* 0x000000ffff057224 */ /* 0x000fc600078e000c */
[----:B------:R-:W-:-:S13]  /*da40*/  ISETP.GT.AND P1, PT, R8, R9, PT ;  /* 0x000000090800720c */ /* 0x000fda0003f24270 */
[----:B------:R-:W-:Y:S05]  /*da50*/  WARPSYNC.COLLECTIVE R0, `(.L_x_522) ;  /* 0x0000000000087348 */ /* 0x000fea0003c00000 */
[----:B------:R0:W1:Y:S02]  /*da60*/  SHFL.DOWN P0, R8, R5, R6, R7 ;  /* 0x0800000605087389 */ /* 0x0000640000000007 */
[----:B01----:R-:W-:Y:S05]  /*da70*/  ENDCOLLECTIVE ;  /* 0x000000000000791b */ /* 0x003fea0003800000 */
.L_x_522:
[----:B------:R-:W-:Y:S01]  /*da80*/  IMAD.MOV.U32 R6, RZ, RZ, 0x4 ;  /* 0x00000004ff067424 */ /* 0x000fe200078e00ff */
[----:B------:R-:W-:Y:S01]  /*da90*/  SEL R13, R8, RZ, !P1 ;  /* 0x000000ff080d7207 */ /* 0x000fe20004800000 */
[----:B------:R-:W-:-:S04]  /*daa0*/  VIADD R8, R72, 0x4 ;  /* 0x0000000448087836 */ /* 0x000fc80000000000 */
[----:B------:R-:W-:Y:S01]  /*dab0*/  IMAD.IADD R14, R12, 0x1, R13 ;  /* 0x000000010c0e7824 */ /* 0x000fe200078e020d */
[----:B------:R-:W-:Y:S01]  /*dac0*/  ISETP.GT.AND P1, PT, R8, R9, PT ;  /* 0x000000090800720c */ /* 0x000fe20003f24270 */
[----:B------:R-:W-:Y:S02]  /*dad0*/  VIADD R12, R72, 0x10 ;  /* 0x00000010480c7836 */ /* 0x000fe40000000000 */
[----:B------:R-:W-:-:S10]  /*dae0*/  IMAD.MOV.U32 R5, RZ, RZ, R14 ;  /* 0x000000ffff057224 */ /* 0x000fd400078e000e */
[----:B------:R-:W-:Y:S05]  /*daf0*/  WARPSYNC.COLLECTIVE R0, `(.L_x_523) ;  /* 0x0000000000087348 */ /* 0x000fea0003c00000 */
[----:B------:R0:W1:Y:S02]  /*db00*/  SHFL.DOWN P0, R8, R5, R6, R7 ;  /* 0x0800000605087389 */ /* 0x0000640000000007 */
[----:B01----:R-:W-:Y:S05]  /*db10*/  ENDCOLLECTIVE ;  /* 0x000000000000791b */ /* 0x003fea0003800000 */
.L_x_523:
[----:B------:R-:W-:Y:S01]  /*db20*/  IMAD.MOV.U32 R6, RZ, RZ, 0x8 ;  /* 0x00000008ff067424 */ /* 0x000fe200078e00ff */
[----:B------:R-:W-:Y:S01]  /*db30*/  SEL R13, R8, RZ, !P1 ;  /* 0x000000ff080d7207 */ /* 0x000fe20004800000 */
[----:B------:R-:W-:-:S04]  /*db40*/  VIADD R8, R72, 0x8 ;  /* 0x0000000848087836 */ /* 0x000fc80000000000 */
[----:B------:R-:W-:Y:S01]  /*db50*/  IMAD.IADD R74, R14, 0x1, R13 ;  /* 0x000000010e4a7824 */ /* 0x000fe200078e020d */
[----:B------:R-:W-:-:S03]  /*db60*/  ISETP.GT.AND P1, PT, R8, R9, PT ;  /* 0x000000090800720c */ /* 0x000fc60003f24270 */
[----:B------:R-:W-:-:S10]  /*db70*/  IMAD.MOV.U32 R5, RZ, RZ, R74 ;  /* 0x000000ffff057224 */ /* 0x000fd400078e004a */
[----:B------:R-:W-:Y:S05]  /*db80*/  WARPSYNC.COLLECTIVE R0, `(.L_x_524) ;  /* 0x0000000000087348 */ /* 0x000fea0003c00000 */
[----:B------:R0:W1:Y:S02]  /*db90*/  SHFL.DOWN P0, R8, R5, R6, R7 ;  /* 0x0800000605087389 */ /* 0x0000640000000007 */
[----:B01----:R-:W-:Y:S05]  /*dba0*/  ENDCOLLECTIVE ;  /* 0x000000000000791b */ /* 0x003fea0003800000 */
.L_x_524:
[----:B------:R-:W-:Y:S01]  /*dbb0*/  IMAD.MOV.U32 R6, RZ, RZ, 0x10 ;  /* 0x00000010ff067424 */ /* 0x000fe200078e00ff */
[----:B------:R-:W-:-:S05]  /*dbc0*/  SEL R13, R8, RZ, !P1 ;  /* 0x000000ff080d7207 */ /* 0x000fca0004800000 */
[----:B------:R-:W-:-:S04]  /*dbd0*/  IMAD.IADD R76, R74, 0x1, R13 ;  /* 0x000000014a4c7824 */ /* 0x000fc800078e020d */
[----:B------:R-:W-:-:S07]  /*dbe0*/  IMAD.MOV.U32 R5, RZ, RZ, R76 ;  /* 0x000000ffff057224 */ /* 0x000fce00078e004c */
[----:B------:R-:W-:Y:S05]  /*dbf0*/  WARPSYNC.COLLECTIVE R0, `(.L_x_525) ;  /* 0x0000000000087348 */ /* 0x000fea0003c00000 */
[----:B------:R0:W1:Y:S02]  /*dc00*/  SHFL.DOWN P0, R8, R5, R6, R7 ;  /* 0x0800000605087389 */ /* 0x0000640000000007 */
[----:B01----:R-:W-:Y:S05]  /*dc10*/  ENDCOLLECTIVE ;  /* 0x000000000000791b */ /* 0x003fea0003800000 */
.L_x_525:
[----:B------:R-:W0:Y:S01]  /*dc20*/  S2UR UR4, SR_CTAID.X ;  /* 0x00000000000479c3 */ /* 0x000e220000002500 */
[----:B------:R-:W-:-:S04]  /*dc30*/  ISETP.GT.AND P0, PT, R12, R9, PT ;  /* 0x000000090c00720c */ /* 0x000fc80003f04270 */
[----:B------:R-:W-:Y:S02]  /*dc40*/  SEL R9, R8, RZ, !P0 ;  /* 0x000000ff08097207 */ /* 0x000fe40004000000 */
[----:B------:R-:W-:Y:S02]  /*dc50*/  ISETP.NE.AND P0, PT, R4, 0x65, PT ;  /* 0x000000650400780c */ /* 0x000fe40003f05270 */
[----:B------:R-:W1:Y:S01]  /*dc60*/  S2R R4, SR_TID.X ;  /* 0x0000000000047919 */ /* 0x000e620000002100 */
[----:B------:R-:W-:Y:S02]  /*dc70*/  IMAD.IADD R12, R76, 0x1, R9 ;  /* 0x000000014c0c7824 */ /* 0x000fe400078e0209 */
[----:B------:R-:W2:Y:S02]  /*dc80*/  LDC.64 R8, c[0x0][0x3d0] ;  /* 0x0000f400ff087b82 */ /* 0x000ea40000000a00 */
[----:B--2---:R-:W-:Y:S02]  /*dc90*/  IADD3 R71, P1, PT, R8, 0x100, RZ ;  /* 0x0000010008477810 */ /* 0x004fe40007f3e0ff */
[----:B-1----:R-:W-:-:S03]  /*dca0*/  LOP3.LUT R4, RZ, R4, RZ, 0x33, !PT ;  /* 0x00000004ff047212 */ /* 0x002fc600078e33ff */
[----:B------:R-:W-:Y:S02]  /*dcb0*/  IMAD.X R78, RZ, RZ, R9, P1 ;  /* 0x000000ffff4e7224 */ /* 0x000fe400008e0609 */
[----:B0-----:R-:W-:-:S07]  /*dcc0*/  VIADD R4, R4, UR4 ;  /* 0x0000000404047c36 */ /* 0x001fce0008000000 */
[----:B------:R-:W-:Y:S05]  /*dcd0*/  WARPSYNC.COLLECTIVE R0, `(.L_x_526) ;  /* 0x0000000000087348 */ /* 0x000fea0003c00000 */
[----:B------:R-:W-:Y:S01]  /*dce0*/  VOTE.ALL P0, P0 ;  /* 0x0000000000ff7806 */ /* 0x000fe20000000000 */
[----:B------:R-:W-:-:S12]  /*dcf0*/  ENDCOLLECTIVE ;  /* 0x000000000000791b */ /* 0x000fd80003800000 */
.L_x_526:
[----:B------:R-:W-:Y:S05]  /*dd00*/  BRA `(.L_x_527) ;  /* 0xffffff5800e47947 */ /* 0x000fea000383ffff */
.L_x_348:
[----:B------:R-:W-:Y:S01]  /*dd10*/  BSSY B1, `(.L_x_528) ;  /* 0x0000006000017945 */ /* 0x000fe20003800000 */
[----:B------:R-:W-:Y:S01]  /*dd20*/  PLOP3.LUT P0, PT, P0, PT, PT, 0x8, 0x80 ;  /* 0x000000000080781c */ /* 0x000fe2000070e170 */
[----:B------:R-:W-:-:S12]  /*dd30*/  IMAD.MOV.U32 R0, RZ, RZ, -0x1 ;  /* 0xffffffffff007424 */ /* 0x000fd800078e00ff */
[----:B------:R-:W-:Y:S05]  /*dd40*/  WARPSYNC.COLLECTIVE R0, `(.L_x_529) ;  /* 0x0000000000087348 */ /* 0x000fea0003c00000 */
[----:B------:R-:W-:Y:S01]  /*dd50*/  VOTE.ANY P0, P0 ;  /* 0x0000000000ff7806 */ /* 0x000fe20000000100 */
[----:B------:R-:W-:-:S12]  /*dd60*/  ENDCOLLECTIVE ;  /* 0x000000000000791b */ /* 0x000fd80003800000 */
.L_x_529:
[----:B------:R-:W-:Y:S05]  /*dd70*/  BSYNC B1 ;  /* 0x0000000000017941 */ /* 0x000fea0003800000 */
.L_x_528:
[----:B------:R-:W-:Y:S05]  /*dd80*/  BRA `(.L_x_530) ;  /* 0xffffff5800f07947 */ /* 0x000fea000383ffff */
.L_x_352:
[----:B------:R-:W-:Y:S01]  /*dd90*/  BSSY B1, `(.L_x_531) ;  /* 0x0000006000017945 */ /* 0x000fe20003800000 */
[----:B------:R-:W-:Y:S01]  /*dda0*/  PLOP3.LUT P0, PT, P0, PT, PT, 0x8, 0x80 ;  /* 0x000000000080781c */ /* 0x000fe2000070e170 */
[----:B------:R-:W-:-:S12]  /*ddb0*/  IMAD.MOV.U32 R0, RZ, RZ, -0x1 ;  /* 0xffffffffff007424 */ /* 0x000fd800078e00ff */
[----:B------:R-:W-:Y:S05]  /*ddc0*/  WARPSYNC.COLLECTIVE R0, `(.L_x_532) ;  /* 0x0000000000087348 */ /* 0x000fea0003c00000 */
[----:B------:R-:W-:Y:S01]  /*ddd0*/  VOTE.ANY P0, P0 ;  /* 0x0000000000ff7806 */ /* 0x000fe20000000100 */
[----:B------:R-:W-:-:S12]  /*dde0*/  ENDCOLLECTIVE ;  /* 0x000000000000791b */ /* 0x000fd80003800000 */
.L_x_532:
[----:B------:R-:W-:Y:S05]  /*ddf0*/  BSYNC B1 ;  /* 0x0000000000017941 */ /* 0x000fea0003800000 */
.L_x_531:
[----:B------:R-:W-:Y:S05]  /*de00*/  BRA `(.L_x_533) ;  /* 0xffffff5c00087947 */ /* 0x000fea000383ffff */
.L_x_354:
[----:B------:R-:W-:Y:S01]  /*de10*/  BSSY B1, `(.L_x_534) ;  /* 0x0000006000017945 */ /* 0x000fe20003800000 */
[----:B------:R-:W-:Y:S01]  /*de20*/  PLOP3.LUT P0, PT, P0, PT, PT, 0x8, 0x80 ;  /* 0x000000000080781c */ /* 0x000fe2000070e170 */
[----:B------:R-:W-:-:S12]  /*de30*/  IMAD.MOV.U32 R0, RZ, RZ, -0x1 ;  /* 0xffffffffff007424 */ /* 0x000fd800078e00ff */
[----:B------:R-:W-:Y:S05]  /*de40*/  WARPSYNC.COLLECTIVE R0, `(.L_x_535) ;  /* 0x0000000000087348 */ /* 0x000fea0003c00000 */
[----:B------:R-:W-:Y:S01]  /*de50*/  VOTE.ANY R0, PT, P0 ;  /* 0x0000000000007806 */ /* 0x000fe200000e0100 */
[----:B------:R-:W-:Y:S06]  /*de60*/  ENDCOLLECTIVE ;  /* 0x000000000000791b */ /* 0x000fec0003800000 */
.L_x_535:
[----:B------:R-:W-:Y:S05]  /*de70*/  BSYNC B1 ;  /* 0x0000000000017941 */ /* 0x000fea0003800000 */
.L_x_534:
[----:B------:R-:W-:Y:S01]  /*de80*/  LOP3.LUT R0, R0, 0x80000000, R11, 0xec, !PT ;  /* 0x8000000000007812 */ /* 0x000fe200078eec0b */
[----:B------:R-:W-:Y:S02]  /*de90*/  IMAD.MOV.U32 R6, RZ, RZ, 0x1 ;  /* 0x00000001ff067424 */ /* 0x000fe400078e00ff */
[----:B------:R-:W-:Y:S02]  /*dea0*/  VIADD R9, R9, 0xffffffe0 ;  /* 0xffffffe009097836 */ /* 0x000fe40000000000 */
[----:B------:R-:W-:-:S05]  /*deb0*/  VIADD R7, R0, 0xffffffff ;  /* 0xffffffff00077836 */ /* 0x000fca0000000000 */
[----:B------:R-:W-:Y:S01]  /*dec0*/  LOP3.LUT R13, R0, R7, RZ, 0xc, !PT ;  /* 0x00000007000d7212 */ /* 0x000fe200078e0cff */
[----:B------:R-:W-:-:S03]  /*ded0*/  IMAD.MOV.U32 R0, RZ, RZ, -0x1 ;  /* 0xffffffffff007424 */ /* 0x000fc600078e00ff */
[----:B------:R0:W1:Y:S04]  /*dee0*/  POPC R7, R13 ;  /* 0x0000000d00077309 */ /* 0x0000680000000000 */
[----:B01----:R-:W-:Y:S05]  /*def0*/  WARPSYNC.COLLECTIVE R0, `(.L_x_536) ;  /* 0x0000000000087348 */ /* 0x003fea0003c00000 */
[----:B-1----:R1:W2:Y:S02]  /*df00*/  SHFL.DOWN P0, R8, R5, R6, R7 ;  /* 0x0800000605087389 */ /* 0x0022a40000000007 */
[----:B012---:R-:W-:Y:S05]  /*df10*/  ENDCOLLECTIVE ;  /* 0x000000000000791b */ /* 0x007fea0003800000 */
.L_x_536:
        /* <DEDUP_REMOVED lines=10> */
.L_x_537:
        /* <DEDUP_REMOVED lines=10> */
.L_x_538:
        /* <DEDUP_REMOVED lines=9> */
.L_x_539:
[----:B------:R-:W-:Y:S01]  /*e0f0*/  IMAD.MOV.U32 R6, RZ, RZ, 0x10 ;  /* 0x00000010ff067424 */ /* 0x000fe200078e00ff */
[----:B------:R-:W-:-:S05]  /*e100*/  SEL R13, R8, RZ, !P1 ;  /* 0x000000ff080d7207 */ /* 0x000fca0004800000 */
[----:B------:R-:W-:-:S04]  /*e110*/  IMAD.IADD R13, R76, 0x1, R13 ;  /* 0x000000014c0d7824 */ /* 0x000fc800078e020d */
[----:B------:R-:W-:-:S07]  /*e120*/  IMAD.MOV.U32 R5, RZ, RZ, R13 ;  /* 0x000000ffff057224 */ /* 0x000fce00078e000d */
[----:B------:R-:W-:Y:S05]  /*e130*/  WARPSYNC.COLLECTIVE R0, `(.L_x_540) ;  /* 0x0000000000087348 */ /* 0x000fea0003c00000 */
[----:B------:R0:W1:Y:S02]  /*e140*/  SHFL.DOWN P0, R8, R5, R6, R7 ;  /* 0x0800000605087389 */ /* 0x0000640000000007 */
[----:B01----:R-:W-:Y:S05]  /*e150*/  ENDCOLLECTIVE ;  /* 0x000000000000791b */ /* 0x003fea0003800000 */
.L_x_540:
[----:B------:R-:W-:-:S04]  /*e160*/  ISETP.GT.AND P0, PT, R14, R7, PT ;  /* 0x000000070e00720c */ /* 0x000fc80003f04270 */
[----:B------:R-:W-:Y:S02]  /*e170*/  SEL R8, R8, RZ, !P0 ;  /* 0x000000ff08087207 */ /* 0x000fe40004000000 */
[----:B------:R-:W-:Y:S02]  /*e180*/  ISETP.NE.AND P0, PT, R4, 0x65, PT ;  /* 0x000000650400780c */ /* 0x000fe40003f05270 */
[----:B------:R-:W-:-:S11]  /*e190*/  IADD3 R12, PT, PT, R13, R8, R12 ;  /* 0x000000080d0c7210 */ /* 0x000fd60007ffe00c */
[----:B------:R-:W-:Y:S05]  /*e1a0*/  WARPSYNC.COLLECTIVE R0, `(.L_x_541) ;  /* 0x0000000000087348 */ /* 0x000fea0003c00000 */
[----:B------:R-:W-:Y:S01]  /*e1b0*/  VOTE.ALL P0, P0 ;  /* 0x0000000000ff7806 */ /* 0x000fe20000000000 */
[----:B------:R-:W-:-:S12]  /*e1c0*/  ENDCOLLECTIVE ;  /* 0x000000000000791b */ /* 0x000fd80003800000 */
.L_x_541:
[----:B------:R-:W-:Y:S05]  /*e1d0*/  BRA `(.L_x_542) ;  /* 0xffffff5800a47947 */ /* 0x000fea000383ffff */
.L_x_438:
[----:B------:R-:W-:Y:S01]  /*e1e0*/  BSSY B0, `(.L_x_543) ;  /* 0x0000006000007945 */ /* 0x000fe20003800000 */
[----:B------:R-:W-:Y:S01]  /*e1f0*/  PLOP3.LUT P0, PT, P0, PT, PT, 0x8, 0x80 ;  /* 0x000000000080781c */ /* 0x000fe2000070e170 */
[----:B--2---:R-:W-:-:S12]  /*e200*/  IMAD.MOV.U32 R0, RZ, RZ, -0x1 ;  /* 0xffffffffff007424 */ /* 0x004fd800078e00ff */
[----:B------:R-:W-:Y:S05]  /*e210*/  WARPSYNC.COLLECTIVE R0, `(.L_x_544) ;  /* 0x0000000000087348 */ /* 0x000fea0003c00000 */
[----:B------:R-:W-:Y:S01]  /*e220*/  VOTE.ANY P0, P0 ;  /* 0x0000000000ff7806 */ /* 0x000fe20000000100 */
[----:B------:R-:W-:-:S12]  /*e230*/  ENDCOLLECTIVE ;  /* 0x000000000000791b */ /* 0x000fd80003800000 */
.L_x_544:
[----:B------:R-:W-:Y:S05]  /*e240*/  BSYNC B0 ;  /* 0x0000000000007941 */ /* 0x000fea0003800000 */
.L_x_543:
[----:B------:R-:W-:Y:S05]  /*e250*/  BRA `(.L_x_545) ;  /* 0xffffffbc006c7947 */ /* 0x000fea000383ffff */
.L_x_442:
[----:B------:R-:W-:Y:S01]  /*e260*/  BSSY B0, `(.L_x_546) ;  /* 0x0000006000007945 */ /* 0x000fe20003800000 */
[----:B------:R-:W-:Y:S01]  /*e270*/  PLOP3.LUT P0, PT, P0, PT, PT, 0x8, 0x80 ;  /* 0x000000000080781c */ /* 0x000fe2000070e170 */
[----:B--2---:R-:W-:-:S12]  /*e280*/  IMAD.MOV.U32 R0, RZ, RZ, -0x1 ;  /* 0xffffffffff007424 */ /* 0x004fd800078e00ff */
[----:B------:R-:W-:Y:S05]  /*e290*/  WARPSYNC.COLLECTIVE R0, `(.L_x_547) ;  /* 0x0000000000087348 */ /* 0x000fea0003c00000 */
[----:B------:R-:W-:Y:S01]  /*e2a0*/  VOTE.ANY P0, P0 ;  /* 0x0000000000ff7806 */ /* 0x000fe20000000100 */
[----:B------:R-:W-:-:S12]  /*e2b0*/  ENDCOLLECTIVE ;  /* 0x000000000000791b */ /* 0x000fd80003800000 */
.L_x_547:
[----:B------:R-:W-:Y:S05]  /*e2c0*/  BSYNC B0 ;  /* 0x0000000000007941 */ /* 0x000fea0003800000 */
.L_x_546:
[----:B------:R-:W-:Y:S05]  /*e2d0*/  BRA `(.L_x_548) ;  /* 0xffffffbc00807947 */ /* 0x000fea000383ffff */
.L_x_444:
[----:B------:R-:W0:Y:S01]  /*e2e0*/  S2R R11, SR_GEMASK ;  /* 0x00000000000b7919 */ /* 0x000e220000003c00 */
[----:B------:R-:W-:Y:S01]  /*e2f0*/  BSSY B0, `(.L_x_549) ;  /* 0x0000006000007945 */ /* 0x000fe20003800000 */
[----:B------:R-:W-:Y:S01]  /*e300*/  PLOP3.LUT P0, PT, P0, PT, PT, 0x8, 0x80 ;  /* 0x000000000080781c */ /* 0x000fe2000070e170 */
[----:B--2---:R-:W-:-:S12]  /*e310*/  IMAD.MOV.U32 R0, RZ, RZ, -0x1 ;  /* 0xffffffffff007424 */ /* 0x004fd800078e00ff */
[----:B0-----:R-:W-:Y:S05]  /*e320*/  WARPSYNC.COLLECTIVE R0, `(.L_x_550) ;  /* 0x0000000000087348 */ /* 0x001fea0003c00000 */
[----:B------:R-:W-:Y:S01]  /*e330*/  VOTE.ANY R0, PT, P0 ;  /* 0x0000000000007806 */ /* 0x000fe200000e0100 */
[----:B0-----:R-:W-:Y:S06]  /*e340*/  ENDCOLLECTIVE ;  /* 0x000000000000791b */ /* 0x001fec0003800000 */
.L_x_550:
[----:B------:R-:W-:Y:S05]  /*e350*/  BSYNC B0 ;  /* 0x0000000000007941 */ /* 0x000fea0003800000 */
.L_x_549:
        /* <DEDUP_REMOVED lines=10> */
.L_x_551:
        /* <DEDUP_REMOVED lines=10> */
.L_x_552:
        /* <DEDUP_REMOVED lines=10> */
.L_x_553:
        /* <DEDUP_REMOVED lines=9> */
.L_x_554:
[----:B------:R-:W-:Y:S01]  /*e5d0*/  IMAD.MOV.U32 R6, RZ, RZ, 0x10 ;  /* 0x00000010ff067424 */ /* 0x000fe200078e00ff */
[----:B------:R-:W-:-:S05]  /*e5e0*/  SEL R13, R8, RZ, !P1 ;  /* 0x000000ff080d7207 */ /* 0x000fca0004800000 */
[----:B------:R-:W-:-:S04]  /*e5f0*/  IMAD.IADD R76, R74, 0x1, R13 ;  /* 0x000000014a4c7824 */ /* 0x000fc800078e020d */
[----:B------:R-:W-:-:S07]  /*e600*/  IMAD.MOV.U32 R5, RZ, RZ, R76 ;  /* 0x000000ffff057224 */ /* 0x000fce00078e004c */
[----:B------:R-:W-:Y:S05]  /*e610*/  WARPSYNC.COLLECTIVE R0, `(.L_x_555) ;  /* 0x0000000000087348 */ /* 0x000fea0003c00000 */
[----:B------:R0:W1:Y:S02]  /*e620*/  SHFL.DOWN P0, R8, R5, R6, R7 ;  /* 0x0800000605087389 */ /* 0x0000640000000007 */
[----:B01----:R-:W-:Y:S05]  /*e630*/  ENDCOLLECTIVE ;  /* 0x000000000000791b */ /* 0x003fea0003800000 */
.L_x_555:
        /* <DEDUP_REMOVED lines=14> */
.L_x_556:
[----:B------:R-:W-:Y:S05]  /*e720*/  BRA `(.L_x_557) ;  /* 0xffffffbc00187947 */ /* 0x000fea000383ffff */
.L_x_446:
[----:B------:R-:W-:Y:S01]  /*e730*/  BSSY B0, `(.L_x_558) ;  /* 0x0000006000007945 */ /* 0x000fe20003800000 */
[----:B------:R-:W-:Y:S01]  /*e740*/  PLOP3.LUT P0, PT, P0, PT, PT, 0x8, 0x80 ;  /* 0x000000000080781c */ /* 0x000fe2000070e170 */
[----:B------:R-:W-:-:S12]  /*e750*/  IMAD.MOV.U32 R0, RZ, RZ, -0x1 ;  /* 0xffffffffff007424 */ /* 0x000fd800078e00ff */
[----:B------:R-:W-:Y:S05]  /*e760*/  WARPSYNC.COLLECTIVE R0, `(.L_x_559) ;  /* 0x0000000000087348 */ /* 0x000fea0003c00000 */
[----:B------:R-:W-:Y:S01]  /*e770*/  VOTE.ANY P0, P0 ;  /* 0x0000000000ff7806 */ /* 0x000fe20000000100 */
[----:B------:R-:W-:-:S12]  /*e780*/  ENDCOLLECTIVE ;  /* 0x000000000000791b */ /* 0x000fd80003800000 */
.L_x_559:
[----:B------:R-:W-:Y:S05]  /*e790*/  BSYNC B0 ;  /* 0x0000000000007941 */ /* 0x000fea0003800000 */
.L_x_558:
[----:B------:R-:W-:Y:S05]  /*e7a0*/  BRA `(.L_x_560) ;  /* 0xffffffbc00247947 */ /* 0x000fea000383ffff */
.L_x_450:
[----:B------:R-:W-:Y:S01]  /*e7b0*/  BSSY B0, `(.L_x_561) ;  /* 0x0000006000007945 */ /* 0x000fe20003800000 */
[----:B------:R-:W-:Y:S01]  /*e7c0*/  PLOP3.LUT P0, PT, P0, PT, PT, 0x8, 0x80 ;  /* 0x000000000080781c */ /* 0x000fe2000070e170 */
[----:B------:R-:W-:-:S12]  /*e7d0*/  IMAD.MOV.U32 R0, RZ, RZ, -0x1 ;  /* 0xffffffffff007424 */ /* 0x000fd800078e00ff */
[----:B------:R-:W-:Y:S05]  /*e7e0*/  WARPSYNC.COLLECTIVE R0, `(.L_x_562) ;  /* 0x0000000000087348 */ /* 0x000fea0003c00000 */
[----:B------:R-:W-:Y:S01]  /*e7f0*/  VOTE.ANY P0, P0 ;  /* 0x0000000000ff7806 */ /* 0x000fe20000000100 */
[----:B------:R-:W-:-:S12]  /*e800*/  ENDCOLLECTIVE ;  /* 0x000000000000791b */ /* 0x000fd80003800000 */
.L_x_562:
[----:B------:R-:W-:Y:S05]  /*e810*/  BSYNC B0 ;  /* 0x0000000000007941 */ /* 0x000fea0003800000 */
.L_x_561:
[----:B------:R-:W-:Y:S05]  /*e820*/  BRA `(.L_x_563) ;  /* 0xffffffbc003c7947 */ /* 0x000fea000383ffff */
.L_x_452:
[----:B------:R-:W-:Y:S01]  /*e830*/  BSSY B0, `(.L_x_564) ;  /* 0x0000006000007945 */ /* 0x000fe20003800000 */
[----:B------:R-:W-:Y:S01]  /*e840*/  PLOP3.LUT P0, PT, P0, PT, PT, 0x8, 0x80 ;  /* 0x000000000080781c */ /* 0x000fe2000070e170 */
[----:B------:R-:W-:-:S12]  /*e850*/  IMAD.MOV.U32 R0, RZ, RZ, -0x1 ;  /* 0xffffffffff007424 */ /* 0x000fd800078e00ff */
[----:B------:R-:W-:Y:S05]  /*e860*/  WARPSYNC.COLLECTIVE R0, `(.L_x_565) ;  /* 0x0000000000087348 */ /* 0x000fea0003c00000 */
[----:B------:R-:W-:Y:S01]  /*e870*/  VOTE.ANY R0, PT, P0 ;  /* 0x0000000000007806 */ /* 0x000fe200000e0100 */
[----:B------:R-:W-:Y:S06]  /*e880*/  ENDCOLLECTIVE ;  /* 0x000000000000791b */ /* 0x000fec0003800000 */
.L_x_565:
[----:B------:R-:W-:Y:S05]  /*e890*/  BSYNC B0 ;  /* 0x0000000000007941 */ /* 0x000fea0003800000 */
.L_x_564:
        /* <DEDUP_REMOVED lines=10> */
.L_x_566:
        /* <DEDUP_REMOVED lines=10> */
.L_x_567:
        /* <DEDUP_REMOVED lines=10> */
.L_x_568:
        /* <DEDUP_REMOVED lines=9> */
.L_x_569:
[----:B------:R-:W-:Y:S01]  /*eb10*/  IMAD.MOV.U32 R6, RZ, RZ, 0x10 ;  /* 0x00000010ff067424 */ /* 0x000fe200078e00ff */
[----:B------:R-:W-:-:S05]  /*eb20*/  SEL R13, R8, RZ, !P1 ;  /* 0x000000ff080d7207 */ /* 0x000fca0004800000 */
[----:B------:R-:W-:-:S04]  /*eb30*/  IMAD.IADD R13, R76, 0x1, R13 ;  /* 0x000000014c0d7824 */ /* 0x000fc800078e020d */
[----:B------:R-:W-:-:S07]  /*eb40*/  IMAD.MOV.U32 R5, RZ, RZ, R13 ;  /* 0x000000ffff057224 */ /* 0x000fce00078e000d */
[----:B------:R-:W-:Y:S05]  /*eb50*/  WARPSYNC.COLLECTIVE R0, `(.L_x_570) ;  /* 0x0000000000087348 */ /* 0x000fea0003c00000 */
[----:B------:R0:W1:Y:S02]  /*eb60*/  SHFL.DOWN P0, R8, R5, R6, R7 ;  /* 0x0800000605087389 */ /* 0x0000640000000007 */
[----:B01----:R-:W-:Y:S05]  /*eb70*/  ENDCOLLECTIVE ;  /* 0x000000000000791b */ /* 0x003fea0003800000 */
.L_x_570:
[----:B------:R-:W-:-:S04]  /*eb80*/  ISETP.GT.AND P0, PT, R14, R7, PT ;  /* 0x000000070e00720c */ /* 0x000fc80003f04270 */
[----:B------:R-:W-:Y:S02]  /*eb90*/  SEL R8, R8, RZ, !P0 ;  /* 0x000000ff08087207 */ /* 0x000fe40004000000 */
[----:B------:R-:W-:Y:S02]  /*eba0*/  ISETP.NE.AND P0, PT, R4, 0x65, PT ;  /* 0x000000650400780c */ /* 0x000fe40003f05270 */
[----:B------:R-:W-:-:S11]  /*ebb0*/  IADD3 R12, PT, PT, R13, R8, R12 ;  /* 0x000000080d0c7210 */ /* 0x000fd60007ffe00c */
[----:B------:R-:W-:Y:S05]  /*ebc0*/  WARPSYNC.COLLECTIVE R0, `(.L_x_571) ;  /* 0x0000000000087348 */ /* 0x000fea0003c00000 */
[----:B------:R-:W-:Y:S01]  /*ebd0*/  VOTE.ALL P0, P0 ;  /* 0x0000000000ff7806 */ /* 0x000fe20000000000 */
[----:B------:R-:W-:-:S12]  /*ebe0*/  ENDCOLLECTIVE ;  /* 0x000000000000791b */ /* 0x000fd80003800000 */
.L_x_571:
[----:B------:R-:W-:Y:S05]  /*ebf0*/  BRA `(.L_x_572) ;  /* 0xffffffb800d87947 */ /* 0x000fea000383ffff */
.L_x_573:
        /* <DEDUP_REMOVED lines=16> */
.L_x_1195:


//--------------------- .text._ZN6thrust24THRUST_300001_SM_1000_NS8cuda_cub4core6detail13_kernel_agentINS1_16__set_operations14PartitionAgentINS0_6detail15normal_iteratorINS0_10device_ptrIiEEEESB_i7CompareEEJSB_SB_iiiPN4cuda3std3__44pairIiiEESC_iEEEvDpT0_ --------------------------
	.section	.text._ZN6thrust24THRUST_300001_SM_1000_NS8cuda_cub4core6detail13_kernel_agentINS1_16__set_operations14PartitionAgentINS0_6detail15normal_iteratorINS0_10device_ptrIiEEEESB_i7CompareEEJSB_SB_iiiPN4cuda3std3__44pairIiiEESC_iEEEvDpT0_,"ax",@progbits
	.align	128
        .global         _ZN6thrust24THRUST_300001_SM_1000_NS8cuda_cub4core6detail13_kernel_agentINS1_16__set_operations14PartitionAgentINS0_6detail15normal_iteratorINS0_10device_ptrIiEEEESB_i7CompareEEJSB_SB_iiiPN4cuda3std3__44pairIiiEESC_iEEEvDpT0_
        .type           _ZN6thrust24THRUST_300001_SM_1000_NS8cuda_cub4core6detail13_kernel_agentINS1_16__set_operations14PartitionAgentINS0_6detail15normal_iteratorINS0_10device_ptrIiEEEESB_i7CompareEEJSB_SB_iiiPN4cuda3std3__44pairIiiEESC_iEEEvDpT0_,@function
        .size           _ZN6thrust24THRUST_300001_SM_1000_NS8cuda_cub4core6detail13_kernel_agentINS1_16__set_operations14PartitionAgentINS0_6detail15normal_iteratorINS0_10device_ptrIiEEEESB_i7CompareEEJSB_SB_iiiPN4cuda3std3__44pairIiiEESC_iEEEvDpT0_,(.L_x_1196 - _ZN6thrust24THRUST_300001_SM_1000_NS8cuda_cub4core6detail13_kernel_agentINS1_16__set_operations14PartitionAgentINS0_6detail15normal_iteratorINS0_10device_ptrIiEEEESB_i7CompareEEJSB_SB_iiiPN4cuda3std3__44pairIiiEESC_iEEEvDpT0_)
        .other          _ZN6thrust24THRUST_300001_SM_1000_NS8cuda_cub4core6detail13_kernel_agentINS1_16__set_operations14PartitionAgentINS0_6detail15normal_iteratorINS0_10device_ptrIiEEEESB_i7CompareEEJSB_SB_iiiPN4cuda3std3__44pairIiiEESC_iEEEvDpT0_,@"STO_CUDA_ENTRY STV_DEFAULT"
_ZN6thrust24THRUST_300001_SM_1000_NS8cuda_cub4core6detail13_kernel_agentINS1_16__set_operations14PartitionAgentINS0_6detail15normal_iteratorINS0_10device_ptrIiEEEESB_i7CompareEEJSB_SB_iiiPN4cuda3std3__44pairIiiEESC_iEEEvDpT0_:
.text._ZN6thrust24THRUST_300001_SM_1000_NS8cuda_cub4core6detail13_kernel_agentINS1_16__set_operations14PartitionAgentINS0_6detail15normal_iteratorINS0_10device_ptrIiEEEESB_i7CompareEEJSB_SB_iiiPN4cuda3std3__44pairIiiEESC_iEEEvDpT0_:
[----:B------:R-:W-:Y:S01]  /*0000*/  LDC R1, c[0x0][0x37c] ;  /* 0x0000df00ff017b82 */ /* 0x000fe20000000800 */
[----:B------:R-:W0:Y:S01]  /*0010*/  S2R R0, SR_CTAID.X ;  /* 0x0000000000007919 */ /* 0x000e220000002500 */
[----:B------:R-:W0:Y:S01]  /*0020*/  LDCU UR4, c[0x0][0x360] ;  /* 0x00006c00ff0477ac */ /* 0x000e220008000800 */
[----:B------:R-:W0:Y:S01]  /*0030*/  S2R R3, SR_TID.X ;  /* 0x0000000000037919 */ /* 0x000e220000002100 */
[----:B------:R-:W1:Y:S01]  /*0040*/  LDCU UR5, c[0x0][0x398] ;  /* 0x00007300ff0577ac */ /* 0x000e620008000800 */
[----:B0-----:R-:W-:-:S05]  /*0050*/  IMAD R0, R0, UR4, R3 ;  /* 0x0000000400007c24 */ /* 0x001fca000f8e0203 */
[----:B-1----:R-:W-:-:S13]  /*0060*/  ISETP.GE.AND P0, PT, R0, UR5, PT ;  /* 0x0000000500007c0c */ /* 0x002fda000bf06270 */
[----:B------:R-:W-:Y:S05]  /*0070*/  @P0 EXIT ;  /* 0x000000000000094d */ /* 0x000fea0003800000 */
[----:B------:R-:W0:Y:S01]  /*0080*/  LDC.64 R2, c[0x0][0x390] ;  /* 0x0000e400ff027b82 */ /* 0x000e220000000a00 */
[----:B------:R-:W1:Y:S01]  /*0090*/  LDCU UR4, c[0x0][0x3ac] ;  /* 0x00007580ff0477ac */ /* 0x000e620008000800 */
[----:B------:R-:W-:Y:S01]  /*00a0*/  BSSY.RECONVERGENT B0, `(.L_x_574) ;  /* 0x0000017000007945 */ /* 0x000fe20003800200 */
[----:B-1----:R-:W-:Y:S01]  /*00b0*/  IMAD R8, R0, UR4, RZ ;  /* 0x0000000400087c24 */ /* 0x002fe2000f8e02ff */
[----:B------:R-:W1:Y:S04]  /*00c0*/  LDCU.64 UR4, c[0x0][0x358] ;  /* 0x00006b00ff0477ac */ /* 0x000e680008000a00 */
[----:B0-----:R-:W-:-:S04]  /*00d0*/  VIADDMNMX R8, R3, R2, R8, PT ;  /* 0x0000000203087246 */ /* 0x001fc80003800108 */
[C---:B------:R-:W-:Y:S02]  /*00e0*/  VIMNMX R2, PT, PT, R8.reuse, R2, PT ;  /* 0x0000000208027248 */ /* 0x040fe40003fe0100 */
[----:B------:R-:W-:-:S04]  /*00f0*/  VIADDMNMX R9, R8, -R3, RZ, !PT ;  /* 0x8000000308097246 */ /* 0x000fc800078001ff */
[----:B------:R-:W-:-:S13]  /*0100*/  ISETP.GE.AND P0, PT, R9, R2, PT ;  /* 0x000000020900720c */ /* 0x000fda0003f06270 */
[----:B-1----:R-:W-:Y:S05]  /*0110*/  @P0 BRA `(.L_x_575) ;  /* 0x00000000003c0947 */ /* 0x002fea0003800000 */
[----:B------:R-:W0:Y:S08]  /*0120*/  LDC.64 R4, c[0x0][0x380] ;  /* 0x0000e000ff047b82 */ /* 0x000e300000000a00 */
[----:B------:R-:W1:Y:S02]  /*0130*/  LDC.64 R6, c[0x0][0x388] ;  /* 0x0000e200ff067b82 */ /* 0x000e640000000a00 */
.L_x_576:
[----:B------:R-:W-:-:S05]  /*0140*/  IMAD.IADD R10, R2, 0x1, R9 ;  /* 0x00000001020a7824 */ /* 0x000fca00078e0209 */
[----:B------:R-:W-:-:S04]  /*0150*/  SHF.R.U32.HI R15, RZ, 0x1, R10 ;  /* 0x00000001ff0f7819 */ /* 0x000fc8000001160a */
[----:B------:R-:W-:-:S05]  /*0160*/  LOP3.LUT R11, RZ, R15, RZ, 0x33, !PT ;  /* 0x0000000fff0b7212 */ /* 0x000fca00078e33ff */
[----:B------:R-:W-:Y:S02]  /*0170*/  IMAD.IADD R13, R8, 0x1, R11 ;  /* 0x00000001080d7824 */ /* 0x000fe400078e020b */
[----:B0-----:R-:W-:-:S04]  /*0180*/  IMAD.WIDE.U32 R10, R15, 0x4, R4 ;  /* 0x000000040f0a7825 */ /* 0x001fc800078e0004 */
[----:B-1----:R-:W-:Y:S02]  /*0190*/  IMAD.WIDE R12, R13, 0x4, R6 ;  /* 0x000000040d0c7825 */ /* 0x002fe400078e0206 */
[----:B------:R-:W2:Y:S04]  /*01a0*/  LDG.E R10, desc[UR4][R10.64] ;  /* 0x000000040a0a7981 */ /* 0x000ea8000c1e1900 */
[----:B------:R-:W2:Y:S02]  /*01b0*/  LDG.E R13, desc[UR4][R12.64] ;  /* 0x000000040c0d7981 */ /* 0x000ea4000c1e1900 */
[----:B--2---:R-:W-:-:S04]  /*01c0*/  ISETP.GE.AND P0, PT, R13, R10, PT ;  /* 0x0000000a0d00720c */ /* 0x004fc80003f06270 */
[----:B------:R-:W-:-:S09]  /*01d0*/  SEL R2, R15, R2, !P0 ;  /* 0x000000020f027207 */ /* 0x000fd20004000000 */
[----:B------:R-:W-:-:S05]  /*01e0*/  @P0 VIADD R9, R15, 0x1 ;  /* 0x000000010f090836 */ /* 0x000fca0000000000 */
[----:B------:R-:W-:-:S13]  /*01f0*/  ISETP.GE.AND P0, PT, R9, R2, PT ;  /* 0x000000020900720c */ /* 0x000fda0003f06270 */
[----:B------:R-:W-:Y:S05]  /*0200*/  @!P0 BRA `(.L_x_576) ;  /* 0xfffffffc00cc8947 */ /* 0x000fea000383ffff */
.L_x_575:
[----:B------:R-:W-:Y:S05]  /*0210*/  BSYNC.RECONVERGENT B0 ;  /* 0x0000000000007941 */ /* 0x000fea0003800200 */
.L_x_574:
[----:B------:R-:W-:Y:S01]  /*0220*/  IMAD.IADD R2, R8, 0x1, -R9 ;  /* 0x0000000108027824 */ /* 0x000fe200078e0a09 */
[----:B------:R-:W-:Y:S01]  /*0230*/  BSSY.RECONVERGENT B0, `(.L_x_577) ;  /* 0x00000bb000007945 */ /* 0x000fe20003800200 */
[----:B------:R-:W-:-:S03]  /*0240*/  IMAD.MOV.U32 R4, RZ, RZ, RZ ;  /* 0x000000ffff047224 */ /* 0x000fc600078e00ff */
[----:B------:R-:W-:-:S13]  /*0250*/  ISETP.GE.AND P0, PT, R2, R3, PT ;  /* 0x000000030200720c */ /* 0x000fda0003f06270 */
[----:B------:R-:W-:Y:S05]  /*0260*/  @P0 BRA `(.L_x_578) ;  /* 0x0000000800dc0947 */ /* 0x000fea0003800000 */
[----:B------:R-:W0:Y:S02]  /*0270*/  LDC.64 R4, c[0x0][0x388] ;  /* 0x0000e200ff047b82 */ /* 0x000e240000000a00 */
[----:B0-----:R-:W-:-:S05]  /*0280*/  IMAD.WIDE R6, R2, 0x4, R4 ;  /* 0x0000000402067825 */ /* 0x001fca00078e0204 */
[----:B------:R0:W5:Y:S01]  /*0290*/  LDG.E R12, desc[UR4][R6.64] ;  /* 0x00000004060c7981 */ /* 0x000162000c1e1900 */
[----:B------:R-:W-:Y:S01]  /*02a0*/  ISETP.GE.AND P0, PT, R9, 0x1, PT ;  /* 0x000000010900780c */ /* 0x000fe20003f06270 */
[----:B------:R-:W-:Y:S04]  /*02b0*/  BSSY.RECONVERGENT B1, `(.L_x_579) ;  /* 0x0000046000017945 */ /* 0x000fe80003800200 */
[----:B------:R-:W-:Y:S01]  /*02c0*/  BSSY.RELIABLE B2, `(.L_x_580) ;  /* 0x000003a000027945 */ /* 0x000fe20003800100 */
[----:B------:R-:W-:Y:S02]  /*02d0*/  IMAD.MOV.U32 R13, RZ, RZ, RZ ;  /* 0x000000ffff0d7224 */ /* 0x000fe400078e00ff */
[----:B------:R-:W-:-:S05]  /*02e0*/  IMAD.MOV.U32 R14, RZ, RZ, RZ ;  /* 0x000000ffff0e7224 */ /* 0x000fca00078e00ff */
[----:B0-----:R-:W-:Y:S05]  /*02f0*/  @!P0 BRA `(.L_x_581) ;  /* 0x0000000000c88947 */ /* 0x001fea0003800000 */
[----:B------:R-:W0:Y:S01]  /*0300*/  LDC.64 R10, c[0x0][0x380] ;  /* 0x0000e000ff0a7b82 */ /* 0x000e220000000a00 */
[----:B------:R-:W-:-:S05]  /*0310*/  IMAD.WIDE.U32 R14, R9, 0x1ff, RZ ;  /* 0x000001ff090e7825 */ /* 0x000fca00078e00ff */
[--C-:B------:R-:W-:Y:S02]  /*0320*/  SHF.R.U64 R18, R14, 0x9, R15.reuse ;  /* 0x000000090e127819 */ /* 0x100fe4000000120f */
[----:B------:R-:W-:Y:S02]  /*0330*/  SHF.R.U32.HI R14, RZ, 0x9, R15 ;  /* 0x00000009ff0e7819 */ /* 0x000fe4000001160f */
[----:B0-----:R-:W-:-:S04]  /*0340*/  LEA R16, P0, R18, R10, 0x2 ;  /* 0x0000000a12107211 */ /* 0x001fc800078010ff */
[----:B------:R-:W-:-:S06]  /*0350*/  LEA.HI.X R17, R18, R11, R14, 0x2, P0 ;  /* 0x0000000b12117211 */ /* 0x000fcc00000f140e */
[----:B------:R-:W2:Y:S01]  /*0360*/  LDG.E R17, desc[UR4][R16.64] ;  /* 0x0000000410117981 */ /* 0x000ea2000c1e1900 */
[----:B------:R-:W-:Y:S01]  /*0370*/  VIADD R14, R18, 0x1 ;  /* 0x00000001120e7836 */ /* 0x000fe20000000000 */
[----:B------:R-:W-:Y:S01]  /*0380*/  BSSY.RECONVERGENT B3, `(.L_x_582) ;  /* 0x0000010000037945 */ /* 0x000fe20003800200 */
[----:B--2--5:R-:W-:-:S04]  /*0390*/  ISETP.GE.AND P0, PT, R17, R12, PT ;  /* 0x0000000c1100720c */ /* 0x024fc80003f06270 */
[----:B------:R-:W-:Y:S02]  /*03a0*/  SEL R13, R9, R18, !P0 ;  /* 0x00000012090d7207 */ /* 0x000fe40004000000 */
[----:B------:R-:W-:-:S04]  /*03b0*/  SEL R14, R14, RZ, !P0 ;  /* 0x000000ff0e0e7207 */ /* 0x000fc80004000000 */
[----:B------:R-:W-:-:S13]  /*03c0*/  ISETP.GE.U32.AND P0, PT, R14, R13, PT ;  /* 0x0000000d0e00720c */ /* 0x000fda0003f06070 */
[----:B------:R-:W-:Y:S05]  /*03d0*/  @P0 BRA `(.L_x_583) ;  /* 0x0000000000280947 */ /* 0x000fea0003800000 */
[----:B------:R-:W-:Y:S02]  /*03e0*/  IMAD.MOV.U32 R15, RZ, RZ, RZ ;  /* 0x000000ffff0f7224 */ /* 0x000fe400078e00ff */
[----:B------:R-:W-:-:S05]  /*03f0*/  IMAD.WIDE.U32 R16, R13, 0x7f, R14 ;  /* 0x0000007f0d107825 */ /* 0x000fca00078e000e */
[--C-:B------:R-:W-:Y:S02]  /*0400*/  SHF.R.U64 R18, R16, 0x7, R17.reuse ;  /* 0x0000000710127819 */ /* 0x100fe40000001211 */
[----:B------:R-:W-:Y:S02]  /*0410*/  SHF.R.U32.HI R17, RZ, 0x7, R17 ;  /* 0x00000007ff117819 */ /* 0x000fe40000011611 */
[----:B------:R-:W-:-:S04]  /*0420*/  LEA R16, P0, R18, R10, 0x2 ;  /* 0x0000000a12107211 */ /* 0x000fc800078010ff */
[----:B------:R-:W-:-:S06]  /*0430*/  LEA.HI.X R17, R18, R11, R17, 0x2, P0 ;  /* 0x0000000b12117211 */ /* 0x000fcc00000f1411 */
[----:B------:R-:W2:Y:S02]  /*0440*/  LDG.E R17, desc[UR4][R16.64] ;  /* 0x0000000410117981 */ /* 0x000ea4000c1e1900 */
[----:B--2---:R-:W-:-:S04]  /*0450*/  ISETP.GE.AND P0, PT, R17, R12, PT ;  /* 0x0000000c1100720c */ /* 0x004fc80003f06270 */
[----:B------:R-:W-:-:S09]  /*0460*/  SEL R13, R13, R18, !P0 ;  /* 0x000000120d0d7207 */ /* 0x000fd20004000000 */
[----:B------:R-:W-:-:S07]  /*0470*/  @!P0 VIADD R14, R18, 0x1 ;  /* 0x00000001120e8836 */ /* 0x000fce0000000000 */
.L_x_583:
[----:B------:R-:W-:Y:S05]  /*0480*/  BSYNC.RECONVERGENT B3 ;  /* 0x0000000000037941 */ /* 0x000fea0003800200 */
.L_x_582:
        /* <DEDUP_REMOVED lines=11> */
[----:B------:R-:W-:-:S05]  /*0540*/  @!P0 VIADD R14, R18, 0x1 ;  /* 0x00000001120e8836 */ /* 0x000fca0000000000 */
[----:B------:R-:W-:-:S13]  /*0550*/  ISETP.GE.U32.AND P0, PT, R14, R13, PT ;  /* 0x0000000d0e00720c */ /* 0x000fda0003f06070 */
[----:B------:R-:W-:Y:S05]  /*0560*/  @P0 BREAK.RELIABLE B2 ;  /* 0x0000000000020942 */ /* 0x000fea0003800100 */
        /* <DEDUP_REMOVED lines=11> */
.L_x_581:
[----:B------:R-:W0:Y:S01]  /*0620*/  LDC.64 R10, c[0x0][0x380] ;  /* 0x0000e000ff0a7b82 */ /* 0x000e220000000a00 */
[----:B------:R-:W-:-:S13]  /*0630*/  ISETP.GE.U32.AND P0, PT, R14, R13, PT ;  /* 0x0000000d0e00720c */ /* 0x000fda0003f06070 */
[----:B------:R-:W-:Y:S05]  /*0640*/  @P0 BREAK.RELIABLE B2 ;  /* 0x0000000000020942 */ /* 0x000fea0003800100 */
[----:B------:R-:W-:Y:S05]  /*0650*/  @P0 BRA `(.L_x_584) ;  /* 0x00000000002c0947 */ /* 0x000fea0003800000 */
[----:B------:R-:W-:Y:S05]  /*0660*/  BSYNC.RELIABLE B2 ;  /* 0x0000000000027941 */ /* 0x000fea0003800100 */
.L_x_580:
[CC--:B------:R-:W-:Y:S02]  /*0670*/  LOP3.LUT R15, R14.reuse, R13.reuse, RZ, 0xc0, !PT ;  /* 0x0000000d0e0f7212 */ /* 0x0c0fe400078ec0ff */
[----:B------:R-:W-:-:S04]  /*0680*/  LOP3.LUT R16, R14, R13, RZ, 0x3c, !PT ;  /* 0x0000000d0e107212 */ /* 0x000fc800078e3cff */
[----:B------:R-:W-:-:S05]  /*0690*/  LEA.HI.SX32 R15, R16, R15, 0x1f ;  /* 0x0000000f100f7211 */ /* 0x000fca00078ffaff */
[----:B0-----:R-:W-:-:S06]  /*06a0*/  IMAD.WIDE R16, R15, 0x4, R10 ;  /* 0x000000040f107825 */ /* 0x001fcc00078e020a */
[----:B------:R-:W2:Y:S02]  /*06b0*/  LDG.E R17, desc[UR4][R16.64] ;  /* 0x0000000410117981 */ /* 0x000ea4000c1e1900 */
[----:B--2--5:R-:W-:-:S04]  /*06c0*/  ISETP.GE.AND P0, PT, R17, R12, PT ;  /* 0x0000000c1100720c */ /* 0x024fc80003f06270 */
[----:B------:R-:W-:-:S09]  /*06d0*/  SEL R13, R13, R15, !P0 ;  /* 0x0000000f0d0d7207 */ /* 0x000fd20004000000 */
[----:B------:R-:W-:-:S05]  /*06e0*/  @!P0 VIADD R14, R15, 0x1 ;  /* 0x000000010f0e8836 */ /* 0x000fca0000000000 */
[----:B------:R-:W-:-:S13]  /*06f0*/  ISETP.GE.AND P0, PT, R14, R13, PT ;  /* 0x0000000d0e00720c */ /* 0x000fda0003f06270 */
[----:B------:R-:W-:Y:S05]  /*0700*/  @!P0 BRA `(.L_x_580) ;  /* 0xfffffffc00d88947 */ /* 0x000fea000383ffff */
.L_x_584:
[----:B------:R-:W-:Y:S05]  /*0710*/  BSYNC.RECONVERGENT B1 ;  /* 0x0000000000017941 */ /* 0x000fea0003800200 */
.L_x_579:
[----:B------:R-:W-:Y:S01]  /*0720*/  ISETP.GE.AND P0, PT, R2, 0x1, PT ;  /* 0x000000010200780c */ /* 0x000fe20003f06270 */
[----:B------:R-:W-:Y:S01]  /*0730*/  BSSY.RECONVERGENT B1, `(.L_x_585) ;  /* 0x000000f000017945 */ /* 0x000fe20003800200 */
[----:B0-----:R-:W-:Y:S02]  /*0740*/  IMAD.MOV.U32 R10, RZ, RZ, RZ ;  /* 0x000000ffff0a7224 */ /* 0x001fe400078e00ff */
[----:B------:R-:W-:-:S09]  /*0750*/  IMAD.MOV.U32 R11, RZ, RZ, R2 ;  /* 0x000000ffff0b7224 */ /* 0x000fd200078e0002 */
[----:B------:R-:W-:Y:S05]  /*0760*/  @!P0 BRA `(.L_x_586) ;  /* 0x00000000002c8947 */ /* 0x000fea0003800000 */
[----:B------:R-:W0:Y:S01]  /*0770*/  LDCU.64 UR6, c[0x0][0x388] ;  /* 0x00007100ff0677ac */ /* 0x000e220008000a00 */
[----:B------:R-:W-:-:S05]  /*0780*/  IMAD.WIDE.U32 R10, R2, 0x1ff, RZ ;  /* 0x000001ff020a7825 */ /* 0x000fca00078e00ff */
[--C-:B------:R-:W-:Y:S02]  /*0790*/  SHF.R.U64 R13, R10, 0x9, R11.reuse ;  /* 0x000000090a0d7819 */ /* 0x100fe4000000120b */
[----:B------:R-:W-:Y:S02]  /*07a0*/  SHF.R.U32.HI R10, RZ, 0x9, R11 ;  /* 0x00000009ff0a7819 */ /* 0x000fe4000001160b */
[----:B0-----:R-:W-:-:S04]  /*07b0*/  LEA R16, P0, R13, UR6, 0x2 ;  /* 0x000000060d107c11 */ /* 0x001fc8000f8010ff */
[----:B------:R-:W-:-:S06]  /*07c0*/  LEA.HI.X R17, R13, UR7, R10, 0x2, P0 ;  /* 0x000000070d117c11 */ /* 0x000fcc00080f140a */
[----:B------:R-:W2:Y:S01]  /*07d0*/  LDG.E R17, desc[UR4][R16.64] ;  /* 0x0000000410117981 */ /* 0x000ea2000c1e1900 */
[----:B------:R-:W-:Y:S01]  /*07e0*/  VIADD R10, R13, 0x1 ;  /* 0x000000010d0a7836 */ /* 0x000fe20000000000 */
[----:B--2--5:R-:W-:-:S04]  /*07f0*/  ISETP.GE.AND P0, PT, R17, R12, PT ;  /* 0x0000000c1100720c */ /* 0x024fc80003f06270 */
[----:B------:R-:W-:Y:S02]  /*0800*/  SEL R11, R2, R13, !P0 ;  /* 0x0000000d020b7207 */ /* 0x000fe40004000000 */
[----:B------:R-:W-:-:S07]  /*0810*/  SEL R10, R10, RZ, !P0 ;  /* 0x000000ff0a0a7207 */ /* 0x000fce0004000000 */
.L_x_586:
[----:B------:R-:W-:Y:S05]  /*0820*/  BSYNC.RECONVERGENT B1 ;  /* 0x0000000000017941 */ /* 0x000fea0003800200 */
.L_x_585:
[----:B------:R-:W-:Y:S01]  /*0830*/  ISETP.GE.AND P0, PT, R10, R11, PT ;  /* 0x0000000b0a00720c */ /* 0x000fe20003f06270 */
[----:B------:R-:W-:Y:S04]  /*0840*/  BSSY.RECONVERGENT B1, `(.L_x_587) ;  /* 0x000003a000017945 */ /* 0x000fe80003800200 */
[----:B------:R-:W-:Y:S08]  /*0850*/  BSSY.RELIABLE B2, `(.L_x_588) ;  /* 0x000002e000027945 */ /* 0x000ff00003800100 */
[----:B------:R-:W-:Y:S05]  /*0860*/  @P0 BRA `(.L_x_589) ;  /* 0x0000000000680947 */ /* 0x000fea0003800000 */
[----:B------:R-:W0:Y:S01]  /*0870*/  LDCU.64 UR6, c[0x0][0x388] ;  /* 0x00007100ff0677ac */ /* 0x000e220008000a00 */
[----:B------:R-:W-:Y:S02]  /*0880*/  IMAD.MOV.U32 R16, RZ, RZ, R10 ;  /* 0x000000ffff107224 */ /* 0x000fe400078e000a */
[----:B------:R-:W-:Y:S02]  /*0890*/  IMAD.MOV.U32 R17, RZ, RZ, RZ ;  /* 0x000000ffff117224 */ /* 0x000fe400078e00ff */
[----:B------:R-:W-:-:S05]  /*08a0*/  IMAD.WIDE.U32 R16, R11, 0x7f, R16 ;  /* 0x0000007f0b107825 */ /* 0x000fca00078e0010 */
[--C-:B------:R-:W-:Y:S02]  /*08b0*/  SHF.R.U64 R18, R16, 0x7, R17.reuse ;  /* 0x0000000710127819 */ /* 0x100fe40000001211 */
[----:B------:R-:W-:Y:S02]  /*08c0*/  SHF.R.U32.HI R17, RZ, 0x7, R17 ;  /* 0x00000007ff117819 */ /* 0x000fe40000011611 */
[----:B0-----:R-:W-:-:S04]  /*08d0*/  LEA R16, P0, R18, UR6, 0x2 ;  /* 0x0000000612107c11 */ /* 0x001fc8000f8010ff */
[----:B------:R-:W-:-:S06]  /*08e0*/  LEA.HI.X R17, R18, UR7, R17, 0x2, P0 ;  /* 0x0000000712117c11 */ /* 0x000fcc00080f1411 */
[----:B------:R-:W2:Y:S02]  /*08f0*/  LDG.E R17, desc[UR4][R16.64] ;  /* 0x0000000410117981 */ /* 0x000ea4000c1e1900 */
[----:B--2--5:R-:W-:-:S04]  /*0900*/  ISETP.GE.AND P0, PT, R17, R12, PT ;  /* 0x0000000c1100720c */ /* 0x024fc80003f06270 */
[----:B------:R-:W-:-:S09]  /*0910*/  SEL R11, R11, R18, !P0 ;  /* 0x000000120b0b7207 */ /* 0x000fd20004000000 */
[----:B------:R-:W-:-:S05]  /*0920*/  @!P0 VIADD R10, R18, 0x1 ;  /* 0x00000001120a8836 */ /* 0x000fca0000000000 */
[----:B------:R-:W-:-:S13]  /*0930*/  ISETP.GE.AND P0, PT, R10, R11, PT ;  /* 0x0000000b0a00720c */ /* 0x000fda0003f06270 */
        /* <DEDUP_REMOVED lines=10> */
[----:B--2---:R-:W-:-:S04]  /*09e0*/  ISETP.GE.AND P0, PT, R17, R12, PT ;  /* 0x0000000c1100720c */ /* 0x004fc80003f06270 */
[----:B------:R-:W-:-:S09]  /*09f0*/  SEL R11, R11, R18, !P0 ;  /* 0x000000120b0b7207 */ /* 0x000fd20004000000 */
[----:B------:R-:W-:-:S07]  /*0a00*/  @!P0 VIADD R10, R18, 0x1 ;  /* 0x00000001120a8836 */ /* 0x000fce0000000000 */
.L_x_589:
[----:B------:R-:W-:-:S13]  /*0a10*/  ISETP.GE.AND P0, PT, R10, R11, PT ;  /* 0x0000000b0a00720c */ /* 0x000fda0003f06270 */
[----:B------:R-:W-:Y:S05]  /*0a20*/  @P0 BREAK.RELIABLE B2 ;  /* 0x0000000000020942 */ /* 0x000fea0003800100 */
        /* <DEDUP_REMOVED lines=12> */
[----:B------:R-:W-:-:S07]  /*0af0*/  @!P0 VIADD R10, R18, 0x1 ;  /* 0x00000001120a8836 */ /* 0x000fce0000000000 */
.L_x_590:
[----:B------:R-:W-:-:S13]  /*0b00*/  ISETP.GE.AND P0, PT, R10, R11, PT ;  /* 0x0000000b0a00720c */ /* 0x000fda0003f06270 */
[----:B------:R-:W-:Y:S05]  /*0b10*/  @P0 BREAK.RELIABLE B2 ;  /* 0x0000000000020942 */ /* 0x000fea0003800100 */
[----:B------:R-:W-:Y:S05]  /*0b20*/  @P0 BRA `(.L_x_591) ;  /* 0x00000000002c0947 */ /* 0x000fea0003800000 */
[----:B------:R-:W-:Y:S05]  /*0b30*/  BSYNC.RELIABLE B2 ;  /* 0x0000000000027941 */ /* 0x000fea0003800100 */
.L_x_588:
[CC--:B------:R-:W-:Y:S02]  /*0b40*/  LOP3.LUT R13, R10.reuse, R11.reuse, RZ, 0xc0, !PT ;  /* 0x0000000b0a0d7212 */ /* 0x0c0fe400078ec0ff */
[----:B------:R-:W-:-:S04]  /*0b50*/  LOP3.LUT R16, R10, R11, RZ, 0x3c, !PT ;  /* 0x0000000b0a107212 */ /* 0x000fc800078e3cff */
[----:B------:R-:W-:-:S05]  /*0b60*/  LEA.HI.SX32 R13, R16, R13, 0x1f ;  /* 0x0000000d100d7211 */ /* 0x000fca00078ffaff */
[----:B------:R-:W-:-:S06]  /*0b70*/  IMAD.WIDE R16, R13, 0x4, R4 ;  /* 0x000000040d107825 */ /* 0x000fcc00078e0204 */
[----:B------:R-:W2:Y:S02]  /*0b80*/  LDG.E R17, desc[UR4][R16.64] ;  /* 0x0000000410117981 */ /* 0x000ea4000c1e1900 */
[----:B--2---:R-:W-:-:S04]  /*0b90*/  ISETP.GE.AND P0, PT, R17, R12, PT ;  /* 0x0000000c1100720c */ /* 0x004fc80003f06270 */
[----:B------:R-:W-:-:S09]  /*0ba0*/  SEL R11, R11, R13, !P0 ;  /* 0x0000000d0b0b7207 */ /* 0x000fd20004000000 */
[----:B------:R-:W-:-:S05]  /*0bb0*/  @!P0 VIADD R10, R13, 0x1 ;  /* 0x000000010d0a8836 */ /* 0x000fca0000000000 */
[----:B------:R-:W-:-:S13]  /*0bc0*/  ISETP.GE.AND P0, PT, R10, R11, PT ;  /* 0x0000000b0a00720c */ /* 0x000fda0003f06270 */
[----:B------:R-:W-:Y:S05]  /*0bd0*/  @!P0 BRA `(.L_x_588) ;  /* 0xfffffffc00d88947 */ /* 0x000fea000383ffff */
.L_x_591:
[----:B------:R-:W-:Y:S05]  /*0be0*/  BSYNC.RECONVERGENT B1 ;  /* 0x0000000000017941 */ /* 0x000fea0003800200 */
.L_x_587:
        /* <DEDUP_REMOVED lines=11> */
[----:B------:R-:W-:Y:S02]  /*0ca0*/  IMAD.MOV.U32 R4, RZ, RZ, R3 ;  /* 0x000000ffff047224 */ /* 0x000fe400078e0003 */
[----:B------:R-:W-:-:S07]  /*0cb0*/  IMAD.MOV.U32 R5, RZ, RZ, RZ ;  /* 0x000000ffff057224 */ /* 0x000fce00078e00ff */
.L_x_594:
[----:B------:R-:W-:-:S05]  /*0cc0*/  IMAD.IADD R2, R5, 0x1, R4 ;  /* 0x0000000105027824 */ /* 0x000fca00078e0204 */
[----:B------:R-:W-:-:S05]  /*0cd0*/  SHF.R.S32.HI R9, RZ, 0x1, R2 ;  /* 0x00000001ff097819 */ /* 0x000fca0000011402 */
[----:B------:R-:W-:-:S06]  /*0ce0*/  IMAD.WIDE R2, R9, 0x4, R6 ;  /* 0x0000000409027825 */ /* 0x000fcc00078e0206 */
[----:B------:R-:W2:Y:S02]  /*0cf0*/  LDG.E R3, desc[UR4][R2.64] ;  /* 0x0000000402037981 */ /* 0x000ea4000c1e1900 */
[----:B--2--5:R-:W-:-:S04]  /*0d00*/  ISETP.GE.AND P0, PT, R12, R3, PT ;  /* 0x000000030c00720c */ /* 0x024fc80003f06270 */
[----:B------:R-:W-:-:S09]  /*0d10*/  SEL R4, R9, R4, !P0 ;  /* 0x0000000409047207 */ /* 0x000fd20004000000 */
[----:B------:R-:W-:-:S05]  /*0d20*/  @P0 VIADD R5, R9, 0x1 ;  /* 0x0000000109050836 */ /* 0x000fca0000000000 */
[----:B------:R-:W-:-:S13]  /*0d30*/  ISETP.GE.AND P0, PT, R5, R4, PT ;  /* 0x000000040500720c */ /* 0x000fda0003f06270 */
[----:B------:R-:W-:Y:S05]  /*0d40*/  @!P0 BRA `(.L_x_594) ;  /* 0xfffffffc00dc8947 */ /* 0x000fea000383ffff */
.L_x_593:
[----:B------:R-:W-:Y:S05]  /*0d50*/  BSYNC.RECONVERGENT B1 ;  /* 0x0000000000017941 */ /* 0x000fea0003800200 */
.L_x_592:
        /* <DEDUP_REMOVED lines=8> */
.L_x_578:
[----:B------:R-:W-:Y:S05]  /*0de0*/  BSYNC.RECONVERGENT B0 ;  /* 0x0000000000007941 */ /* 0x000fea0003800200 */
.L_x_577:
[----:B------:R-:W-:Y:S05]  /*0df0*/  WARPSYNC.ALL ;  /* 0x0000000000007948 */ /* 0x000fea0003800000 */
[----:B------:R-:W0:Y:S01]  /*0e00*/  LDC.64 R2, c[0x0][0x3a0] ;  /* 0x0000e800ff027b82 */ /* 0x000e220000000a00 */
[----:B------:R-:W-:Y:S01]  /*0e10*/  IADD3 R5, PT, PT, R4, R8, -R9 ;  /* 0x0000000804057210 */ /* 0x000fe20007ffe809 */
[----:B0-----:R-:W-:-:S05]  /*0e20*/  IMAD.WIDE R2, R0, 0x8, R2 ;  /* 0x0000000800027825 */ /* 0x001fca00078e0202 */
[----:B------:R-:W-:Y:S04]  /*0e30*/  STG.E desc[UR4][R2.64], R9 ;  /* 0x0000000902007986 */ /* 0x000fe8000c101904 */
[----:B------:R-:W-:Y:S01]  /*0e40*/  STG.E desc[UR4][R2.64+0x4], R5 ;  /* 0x0000040502007986 */ /* 0x000fe2000c101904 */
[----:B------:R-:W-:Y:S05]  /*0e50*/  EXIT ;  /* 0x000000000000794d */ /* 0x000fea0003800000 */
.L_x_595:
        /* <DEDUP_REMOVED lines=10> */
.L_x_1196:


//--------------------- .text._ZN6thrust24THRUST_300001_SM_1000_NS8cuda_cub4core6detail13_kernel_agentINS1_16__set_operations10SetOpAgentINS0_6detail15normal_iteratorINS0_10device_ptrIiEEEESB_SB_SB_SB_SB_lN4cuda3std3__44lessIiEENS5_16serial_set_unionENSE_17integral_constantIbLb1EEEEEJSB_SB_SB_SB_llSB_SB_SG_SH_PNSE_4pairIllEEPmN3cub18CUB_300001_SM_100013ScanTileStateIlLb1EEEEEEvDpT0_ --------------------------
	.section	.text._ZN6thrust24THRUST_300001_SM_1000_NS8cuda_cub4core6detail13_kernel_agentINS1_16__set_operations10SetOpAgentINS0_6detail15normal_iteratorINS0_10device_ptrIiEEEESB_SB_SB_SB_SB_lN4cuda3std3__44lessIiEENS5_16serial_set_unionENSE_17integral_constantIbLb1EEEEEJSB_SB_SB_SB_llSB_SB_SG_SH_PNSE_4pairIllEEPmN3cub18CUB_300001_SM_100013ScanTileStateIlLb1EEEEEEvDpT0_,"ax",@progbits
	.align	128
        .global         _ZN6thrust24THRUST_300001_SM_1000_NS8cuda_cub4core6detail13_kernel_agentINS1_16__set_operations10SetOpAgentINS0_6detail15normal_iteratorINS0_10device_ptrIiEEEESB_SB_SB_SB_SB_lN4cuda3std3__44lessIiEENS5_16serial_set_unionENSE_17integral_constantIbLb1EEEEEJSB_SB_SB_SB_llSB_SB_SG_SH_PNSE_4pairIllEEPmN3cub18CUB_300001_SM_100013ScanTileStateIlLb1EEEEEEvDpT0_
        .type           _ZN6thrust24THRUST_300001_SM_1000_NS8cuda_cub4core6detail13_kernel_agentINS1_16__set_operations10SetOpAgentINS0_6detail15normal_iteratorINS0_10device_ptrIiEEEESB_SB_SB_SB_SB_lN4cuda3std3__44lessIiEENS5_16serial_set_unionENSE_17integral_constantIbLb1EEEEEJSB_SB_SB_SB_llSB_SB_SG_SH_PNSE_4pairIllEEPmN3cub18CUB_300001_SM_100013ScanTileStateIlLb1EEEEEEvDpT0_,@function
        .size           _ZN6thrust24THRUST_300001_SM_1000_NS8cuda_cub4core6detail13_kernel_agentINS1_16__set_operations10SetOpAgentINS0_6detail15normal_iteratorINS0_10device_ptrIiEEEESB_SB_SB_SB_SB_lN4cuda3std3__44lessIiEENS5_16serial_set_unionENSE_17integral_constantIbLb1EEEEEJSB_SB_SB_SB_llSB_SB_SG_SH_PNSE_4pairIllEEPmN3cub18CUB_300001_SM_100013ScanTileStateIlLb1EEEEEEvDpT0_,(.L_x_1197 - _ZN6thrust24THRUST_300001_SM_1000_NS8cuda_cub4core6detail13_kernel_agentINS1_16__set_operations10SetOpAgentINS0_6detail15normal_iteratorINS0_10device_ptrIiEEEESB_SB_SB_SB_SB_lN4cuda3std3__44lessIiEENS5_16serial_set_unionENSE_17integral_constantIbLb1EEEEEJSB_SB_SB_SB_llSB_SB_SG_SH_PNSE_4pairIllEEPmN3cub18CUB_300001_SM_100013ScanTileStateIlLb1EEEEEEvDpT0_)
        .other          _ZN6thrust24THRUST_300001_SM_1000_NS8cuda_cub4core6detail13_kernel_agentINS1_16__set_operations10SetOpAgentINS0_6detail15normal_iteratorINS0_10device_ptrIiEEEESB_SB_SB_SB_SB_lN4cuda3std3__44lessIiEENS5_16serial_set_unionENSE_17integral_constantIbLb1EEEEEJSB_SB_SB_SB_llSB_SB_SG_SH_PNSE_4pairIllEEPmN3cub18CUB_300001_SM_100013ScanTileStateIlLb1EEEEEEvDpT0_,@"STO_CUDA_ENTRY STV_DEFAULT"
_ZN6thrust24THRUST_300001_SM_1000_NS8cuda_cub4core6detail13_kernel_agentINS1_16__set_operations10SetOpAgentINS0_6detail15normal_iteratorINS0_10device_ptrIiEEEESB_SB_SB_SB_SB_lN4cuda3std3__44lessIiEENS5_16serial_set_unionENSE_17integral_constantIbLb1EEEEEJSB_SB_SB_SB_llSB_SB_SG_SH_PNSE_4pairIllEEPmN3cub18CUB_300001_SM_100013ScanTileStateIlLb1EEEEEEvDpT0_:
.text._ZN6thrust24THRUST_300001_SM_1000_NS8cuda_cub4core6detail13_kernel_agentINS1_16__set_operations10SetOpAgentINS0_6detail15normal_iteratorINS0_10device_ptrIiEEEESB_SB_SB_SB_SB_lN4cuda3std3__44lessIiEENS5_16serial_set_unionENSE_17integral_constantIbLb1EEEEEJSB_SB_SB_SB_llSB_SB_SG_SH_PNSE_4pairIllEEPmN3cub18CUB_300001_SM_100013ScanTileStateIlLb1EEEEEEvDpT0_:
        /* <DEDUP_REMOVED lines=109> */
.L_x_598:
[----:B------:R-:W-:Y:S05]  /*06d0*/  BSYNC.RECONVERGENT B0 ;  /* 0x0000000000007941 */ /* 0x000fea0003800200 */
.L_x_597:
        /* <DEDUP_REMOVED lines=34> */
.L_x_601:
        /* <DEDUP_REMOVED lines=13> */
.L_x_600:
[----:B------:R-:W-:Y:S05]  /*09d0*/  BSYNC.RECONVERGENT B0 ;  /* 0x0000000000007941 */ /* 0x000fea0003800200 */
.L_x_599:
        /* <DEDUP_REMOVED lines=39> */
.L_x_606:
        /* <DEDUP_REMOVED lines=10> */
.L_x_607:
[----:B------:R-:W-:-:S13]  /*0cf0*/  ISETP.GE.AND P0, PT, R5, R6, PT ;  /* 0x000000060500720c */ /* 0x000fda0003f06270 */
[----:B------:R-:W-:Y:S05]  /*0d00*/  @P0 BREAK.RELIABLE B2 ;  /* 0x0000000000020942 */ /* 0x000fea0003800100 */
[----:B------:R-:W-:Y:S05]  /*0d10*/  @P0 BRA `(.L_x_608) ;  /* 0x0000000000280947 */ /* 0x000fea0003800000 */
[----:B------:R-:W-:Y:S05]  /*0d20*/  BSYNC.RELIABLE B2 ;  /* 0x0000000000027941 */ /* 0x000fea0003800100 */
.L_x_605:
        /* <DEDUP_REMOVED lines=9> */
.L_x_608:
[----:B------:R-:W-:Y:S05]  /*0dc0*/  BSYNC.RECONVERGENT B1 ;  /* 0x0000000000017941 */ /* 0x000fea0003800200 */
.L_x_604:
        /* <DEDUP_REMOVED lines=31> */
.L_x_611:
        /* <DEDUP_REMOVED lines=10> */
.L_x_612:
[----:B------:R-:W-:-:S13]  /*1060*/  ISETP.GE.AND P0, PT, R6, R7, PT ;  /* 0x000000070600720c */ /* 0x000fda0003f06270 */
[----:B------:R-:W-:Y:S05]  /*1070*/  @P0 BREAK.RELIABLE B2 ;  /* 0x0000000000020942 */ /* 0x000fea0003800100 */
[----:B------:R-:W-:Y:S05]  /*1080*/  @P0 BRA `(.L_x_613) ;  /* 0x0000000000280947 */ /* 0x000fea0003800000 */
[----:B------:R-:W-:Y:S05]  /*1090*/  BSYNC.RELIABLE B2 ;  /* 0x0000000000027941 */ /* 0x000fea0003800100 */
.L_x_610:
        /* <DEDUP_REMOVED lines=9> */
.L_x_613:
[----:B------:R-:W-:Y:S05]  /*1130*/  BSYNC.RECONVERGENT B1 ;  /* 0x0000000000017941 */ /* 0x000fea0003800200 */
.L_x_609:
        /* <DEDUP_REMOVED lines=12> */
.L_x_616:
        /* <DEDUP_REMOVED lines=9> */
.L_x_615:
[----:B------:R-:W-:Y:S05]  /*1290*/  BSYNC.RECONVERGENT B1 ;  /* 0x0000000000017941 */ /* 0x000fea0003800200 */
.L_x_614:
        /* <DEDUP_REMOVED lines=8> */
.L_x_603:
[----:B------:R-:W-:Y:S05]  /*1320*/  BSYNC.RECONVERGENT B0 ;  /* 0x0000000000007941 */ /* 0x000fea0003800200 */
.L_x_602:
        /* <DEDUP_REMOVED lines=483> */
.L_x_618:
        /* <DEDUP_REMOVED lines=122> */
.L_x_621:
[----:B------:R-:W-:Y:S05]  /*3900*/  NANOSLEEP 0x1c2 ;  /* 0x000001c20000795d */ /* 0x000fea0003800000 */
[----:B------:R-:W-:Y:S01]  /*3910*/  NOP ;  /* 0x0000000000007918 */ /* 0x000fe20000000000 */
.L_x_622:
        /* <DEDUP_REMOVED lines=12> */
.L_x_800:
[----:B------:R-:W-:Y:S05]  /*39e0*/  @!P0 BRA `(.L_x_624) ;  /* 0x0000000000388947 */ /* 0x000fea0003800000 */
[----:B------:R-:W-:-:S13]  /*39f0*/  ISETP.GT.U32.AND P1, PT, R37, 0x1f3, PT ;  /* 0x000001f32500780c */ /* 0x000fda0003f24070 */
.L_x_628:
[----:B------:R-:W-:Y:S05]  /*3a00*/  YIELD ;  /* 0x0000000000007946 */ /* 0x000fea0003800000 */
[----:B------:R-:W-:Y:S05]  /*3a10*/  @P1 BRA `(.L_x_625) ;  /* 0x0000000000081947 */ /* 0x000fea0003800000 */
[----:B------:R0:W-:Y:S06]  /*3a20*/  MEMBAR.SC.CTA ;  /* 0x0000000000007992 */ /* 0x0001ec0000000000 */
[----:B0-----:R-:W-:Y:S05]  /*3a30*/  BRA `(.L_x_626) ;  /* 0x0000000000087947 */ /* 0x001fea0003800000 */
.L_x_625:
[----:B------:R-:W-:Y:S05]  /*3a40*/  NANOSLEEP 0x15e ;  /* 0x0000015e0000795d */ /* 0x000fea0003800000 */
[----:B------:R-:W-:Y:S01]  /*3a50*/  NOP ;  /* 0x0000000000007918 */ /* 0x000fe20000000000 */
.L_x_626:
[----:B------:R-:W2:Y:S01]  /*3a60*/  LD.E.128.STRONG.GPU R32, desc[UR6][R66.64+0x200] ;  /* 0x0002000642207980 */ /* 0x000ea2000c10fd00 */
[----:B------:R-:W-:Y:S01]  /*3a70*/  UMOV UR4, 0xffffffff ;  /* 0xffffffff00047882 */ /* 0x000fe20000000000 */
[----:B--2---:R-:W-:-:S04]  /*3a80*/  ISETP.NE.U32.AND P0, PT, R32, 0x63, PT ;  /* 0x000000632000780c */ /* 0x004fc80003f05070 */
[----:B------:R-:W-:Y:S01]  /*3a90*/  ISETP.NE.AND.EX P0, PT, R33, RZ, PT, P0 ;  /* 0x000000ff2100720c */ /* 0x000fe20003f05300 */
[----:B------:R-:W-:-:S12]  /*3aa0*/  BRA.DIV UR4, `(.L_x_627) ;  /* 0x000000aa04887947 */ /* 0x000fd8000b800000 */
[----:B------:R-:W-:-:S13]  /*3ab0*/  VOTE.ANY P0, !P0 ;  /* 0x0000000000ff7806 */ /* 0x000fda0004000100 */
.L_x_803:
[----:B------:R-:W-:Y:S05]  /*3ac0*/  @P0 BRA `(.L_x_628) ;  /* 0xfffffffc00cc0947 */ /* 0x000fea000383ffff */
.L_x_624:
        /* <DEDUP_REMOVED lines=61> */
.L_x_817:
[----:B------:R-:W-:Y:S05]  /*3ea0*/  @!P0 BRA `(.L_x_630) ;  /* 0x0000000400348947 */ /* 0x000fea0003800000 */
.L_x_638:
        /* <DEDUP_REMOVED lines=8> */
.L_x_820:
[----:B------:R-:W-:Y:S05]  /*3f30*/  @!P0 BRA `(.L_x_632) ;  /* 0x00000000003c8947 */ /* 0x000fea0003800000 */
.L_x_636:
[----:B------:R-:W-:Y:S05]  /*3f40*/  YIELD ;  /* 0x0000000000007946 */ /* 0x000fea0003800000 */
[----:B------:R-:W0:Y:S02]  /*3f50*/  LDCU UR4, c[0x0][0x370] ;  /* 0x00006e00ff0477ac */ /* 0x000e240008000800 */
[----:B0-----:R-:W-:-:S09]  /*3f60*/  UISETP.GT.U32.AND UP0, UPT, UR4, 0x1f3, UPT ;  /* 0x000001f30400788c */ /* 0x001fd2000bf04070 */
[----:B------:R-:W-:Y:S05]  /*3f70*/  BRA.U UP0, `(.L_x_633) ;  /* 0x0000000100087547 */ /* 0x000fea000b800000 */
[----:B------:R0:W-:Y:S06]  /*3f80*/  MEMBAR.SC.CTA ;  /* 0x0000000000007992 */ /* 0x0001ec0000000000 */
[----:B0-----:R-:W-:Y:S05]  /*3f90*/  BRA `(.L_x_634) ;  /* 0x0000000000087947 */ /* 0x001fea0003800000 */
.L_x_633:
[----:B------:R-:W-:Y:S05]  /*3fa0*/  NANOSLEEP 0x15e ;  /* 0x0000015e0000795d */ /* 0x000fea0003800000 */
[----:B------:R-:W-:Y:S01]  /*3fb0*/  NOP ;  /* 0x0000000000007918 */ /* 0x000fe20000000000 */
.L_x_634:
[----:B------:R-:W2:Y:S01]  /*3fc0*/  LD.E.128.STRONG.GPU R32, desc[UR6][R66.64+-0x200] ;  /* 0xfffe000642207980 */ /* 0x000ea2000c10fd00 */
[----:B------:R-:W-:Y:S01]  /*3fd0*/  UMOV UR4, 0xffffffff ;  /* 0xffffffff00047882 */ /* 0x000fe20000000000 */
[----:B--2---:R-:W-:-:S04]  /*3fe0*/  ISETP.NE.U32.AND P0, PT, R32, 0x63, PT ;  /* 0x000000632000780c */ /* 0x004fc80003f05070 */
[----:B------:R-:W-:Y:S01]  /*3ff0*/  ISETP.NE.AND.EX P0, PT, R33, RZ, PT, P0 ;  /* 0x000000ff2100720c */ /* 0x000fe20003f05300 */
[----:B------:R-:W-:-:S12]  /*4000*/  BRA.DIV UR4, `(.L_x_635) ;  /* 0x000000ae041c7947 */ /* 0x000fd8000b800000 */
[----:B------:R-:W-:-:S13]  /*4010*/  VOTE.ANY P0, !P0 ;  /* 0x0000000000ff7806 */ /* 0x000fda0004000100 */
.L_x_823:
[----:B------:R-:W-:Y:S05]  /*4020*/  @P0 BRA `(.L_x_636) ;  /* 0xfffffffc00c40947 */ /* 0x000fea000383ffff */
.L_x_632:
        /* <DEDUP_REMOVED lines=52> */
.L_x_837:
[----:B------:R-:W-:Y:S05]  /*4370*/  @P0 BRA `(.L_x_638) ;  /* 0xfffffff800cc0947 */ /* 0x000fea000383ffff */
.L_x_630:
        /* <DEDUP_REMOVED lines=20> */
.L_x_640:
[----:B------:R-:W-:Y:S05]  /*44c0*/  BSYNC.RECONVERGENT B1 ;  /* 0x0000000000017941 */ /* 0x000fea0003800200 */
.L_x_639:
[----:B------:R0:W-:Y:S01]  /*44d0*/  @!P0 STS.64 [R67+0x90], R36 ;  /* 0x0000902443008388 */ /* 0x0001e20000000a00 */
[----:B------:R-:W-:Y:S02]  /*44e0*/  IMAD.MOV.U32 R71, RZ, RZ, R70 ;  /* 0x000000ffff477224 */ /* 0x000fe400078e0046 */
[----:B------:R-:W-:-:S07]  /*44f0*/  @!P0 IMAD.MOV.U32 R71, RZ, RZ, R36 ;  /* 0x000000ffff478224 */ /* 0x000fce00078e0024 */
.L_x_620:
        /* <DEDUP_REMOVED lines=11> */
.L_x_619:
[----:B------:R-:W-:Y:S05]  /*45b0*/  BSYNC.RECONVERGENT B0 ;  /* 0x0000000000007941 */ /* 0x000fea0003800200 */
.L_x_617:
        /* <DEDUP_REMOVED lines=124> */
.L_x_645:
        /* <DEDUP_REMOVED lines=10> */
.L_x_644:
[----:B------:R-:W-:Y:S05]  /*4e20*/  BSYNC.RECONVERGENT B1 ;  /* 0x0000000000017941 */ /* 0x000fea0003800200 */
.L_x_643:
        /* <DEDUP_REMOVED lines=22> */
.L_x_648:
        /* <DEDUP_REMOVED lines=40> */
.L_x_647:
[----:B------:R-:W-:Y:S05]  /*5210*/  BSYNC.RECONVERGENT B1 ;  /* 0x0000000000017941 */ /* 0x000fea0003800200 */
.L_x_646:
        /* <DEDUP_REMOVED lines=28> */
.L_x_650:
[----:B------:R-:W-:Y:S05]  /*53e0*/  BSYNC.RECONVERGENT B1 ;  /* 0x0000000000017941 */ /* 0x000fea0003800200 */
.L_x_649:
        /* <DEDUP_REMOVED lines=10> */
.L_x_642:
[----:B------:R-:W-:Y:S05]  /*5490*/  BSYNC.RECONVERGENT B0 ;  /* 0x0000000000007941 */ /* 0x000fea0003800200 */
.L_x_641:
        /* <DEDUP_REMOVED lines=83> */
.L_x_652:
[----:B------:R-:W-:Y:S05]  /*59d0*/  BSYNC.RECONVERGENT B0 ;  /* 0x0000000000007941 */ /* 0x000fea0003800200 */
.L_x_651:
        /* <DEDUP_REMOVED lines=210> */
.L_x_655:
        /* <DEDUP_REMOVED lines=10> */
.L_x_654:
[----:B------:R-:W-:Y:S05]  /*67a0*/  BSYNC.RECONVERGENT B0 ;  /* 0x0000000000007941 */ /* 0x000fea0003800200 */
.L_x_653:
        /* <DEDUP_REMOVED lines=17> */
.L_x_658:
        /* <DEDUP_REMOVED lines=40> */
.L_x_657:
[----:B------:R-:W-:Y:S05]  /*6b40*/  BSYNC.RECONVERGENT B0 ;  /* 0x0000000000007941 */ /* 0x000fea0003800200 */
.L_x_656:
        /* <DEDUP_REMOVED lines=27> */
.L_x_660:
[----:B------:R-:W-:Y:S05]  /*6d00*/  BSYNC.RECONVERGENT B0 ;  /* 0x0000000000007941 */ /* 0x000fea0003800200 */
.L_x_659:
        /* <DEDUP_REMOVED lines=11> */
.L_x_596:
        /* <DEDUP_REMOVED lines=40> */
.L_x_662:
[----:B------:R-:W-:Y:S05]  /*7040*/  BSYNC.RECONVERGENT B0 ;  /* 0x0000000000007941 */ /* 0x000fea0003800200 */
.L_x_661:
[----:B------:R-:W-:Y:S04]  /*7050*/  BSSY.RECONVERGENT B0, `(.L_x_663) ;  /* 0x0000005000007945 */ /* 0x000fe80003800200 */
[----:B------:R-:W-:Y:S05]  /*7060*/  @P3 BRA `(.L_x_664) ;  /* 0x00000000000c3947 */ /* 0x000fea0003800000 */
[----:B------:R-:W-:-:S13]  /*7070*/  ISETP.GE.AND P3, PT, R8, R67, PT ;  /* 0x000000430800720c */ /* 0x000fda0003f66270 */
[----:B------:R1:W5:Y:S04]  /*7080*/  @P3 LDG.E R7, desc[UR6][R4.64+0x800] ;  /* 0x0008000604073981 */ /* 0x000368000c1e1900 */
[----:B------:R1:W5:Y:S02]  /*7090*/  @!P3 LDG.E R7, desc[UR6][R2.64+0x800] ;  /* 0x000800060207b981 */ /* 0x000364000c1e1900 */
.L_x_664:
[----:B------:R-:W-:Y:S05]  /*70a0*/  BSYNC.RECONVERGENT B0 ;  /* 0x0000000000007941 */ /* 0x000fea0003800200 */
.L_x_663:
[----:B------:R-:W-:Y:S04]  /*70b0*/  BSSY.RECONVERGENT B0, `(.L_x_665) ;  /* 0x0000005000007945 */ /* 0x000fe80003800200 */
[----:B------:R-:W-:Y:S05]  /*70c0*/  @P2 BRA `(.L_x_666) ;  /* 0x00000000000c2947 */ /* 0x000fea0003800000 */
[----:B------:R-:W-:-:S13]  /*70d0*/  ISETP.GE.AND P2, PT, R9, R67, PT ;  /* 0x000000430900720c */ /* 0x000fda0003f46270 */
[----:B------:R2:W5:Y:S04]  /*70e0*/  @P2 LDG.E R8, desc[UR6][R4.64+0x1000] ;  /* 0x0010000604082981 */ /* 0x000568000c1e1900 */
[----:B------:R2:W5:Y:S02]  /*70f0*/  @!P2 LDG.E R8, desc[UR6][R2.64+0x1000] ;  /* 0x001000060208a981 */ /* 0x000564000c1e1900 */
.L_x_666:
[----:B------:R-:W-:Y:S05]  /*7100*/  BSYNC.RECONVERGENT B0 ;  /* 0x0000000000007941 */ /* 0x000fea0003800200 */
.L_x_665:
[----:B------:R-:W-:Y:S04]  /*7110*/  BSSY.RECONVERGENT B0, `(.L_x_667) ;  /* 0x0000005000007945 */ /* 0x000fe80003800200 */
[----:B------:R-:W-:Y:S05]  /*7120*/  @P0 BRA `(.L_x_668) ;  /* 0x00000000000c0947 */ /* 0x000fea0003800000 */
[----:B------:R-:W-:-:S13]  /*7130*/  ISETP.GE.AND P0, PT, R10, R67, PT ;  /* 0x000000430a00720c */ /* 0x000fda0003f06270 */
[----:B------:R3:W5:Y:S04]  /*7140*/  @P0 LDG.E R9, desc[UR6][R4.64+0x1800] ;  /* 0x0018000604090981 */ /* 0x000768000c1e1900 */
[----:B------:R3:W5:Y:S02]  /*7150*/  @!P0 LDG.E R9, desc[UR6][R2.64+0x1800] ;  /* 0x0018000602098981 */ /* 0x000764000c1e1900 */
.L_x_668:
[----:B------:R-:W-:Y:S05]  /*7160*/  BSYNC.RECONVERGENT B0 ;  /* 0x0000000000007941 */ /* 0x000fea0003800200 */
.L_x_667:
[----:B------:R-:W-:Y:S04]  /*7170*/  BSSY.RECONVERGENT B0, `(.L_x_669) ;  /* 0x0000005000007945 */ /* 0x000fe80003800200 */
[----:B------:R-:W-:Y:S05]  /*7180*/  @P1 BRA `(.L_x_670) ;  /* 0x00000000000c1947 */ /* 0x000fea0003800000 */
[----:B------:R-:W-:-:S13]  /*7190*/  ISETP.GE.AND P0, PT, R11, R67, PT ;  /* 0x000000430b00720c */ /* 0x000fda0003f06270 */
[----:B------:R4:W5:Y:S04]  /*71a0*/  @P0 LDG.E R10, desc[UR6][R4.64+0x2000] ;  /* 0x00200006040a0981 */ /* 0x000968000c1e1900 */
[----:B------:R4:W5:Y:S02]  /*71b0*/  @!P0 LDG.E R10, desc[UR6][R2.64+0x2000] ;  /* 0x00200006020a8981 */ /* 0x000964000c1e1900 */
.L_x_670:
[----:B------:R-:W-:Y:S05]  /*71c0*/  BSYNC.RECONVERGENT B0 ;  /* 0x0000000000007941 */ /* 0x000fea0003800200 */
.L_x_669:
        /* <DEDUP_REMOVED lines=19> */
.L_x_672:
[----:B------:R-:W-:Y:S05]  /*7300*/  BSYNC.RECONVERGENT B0 ;  /* 0x0000000000007941 */ /* 0x000fea0003800200 */
.L_x_671:
[----:B------:R-:W-:Y:S04]  /*7310*/  BSSY.RECONVERGENT B0, `(.L_x_673) ;  /* 0x0000005000007945 */ /* 0x000fe80003800200 */
[----:B------:R-:W-:Y:S05]  /*7320*/  @P0 BRA `(.L_x_674) ;  /* 0x00000000000c0947 */ /* 0x000fea0003800000 */
[----:B------:R-:W-:-:S13]  /*7330*/  ISETP.GE.AND P0, PT, R13, R67, PT ;  /* 0x000000430d00720c */ /* 0x000fda0003f06270 */
[----:B------:R0:W5:Y:S04]  /*7340*/  @P0 LDG.E R12, desc[UR6][R4.64+0x3000] ;  /* 0x00300006040c0981 */ /* 0x000168000c1e1900 */
[----:B------:R0:W5:Y:S02]  /*7350*/  @!P0 LDG.E R12, desc[UR6][R2.64+0x3000] ;  /* 0x00300006020c8981 */ /* 0x000164000c1e1900 */
.L_x_674:
[----:B------:R-:W-:Y:S05]  /*7360*/  BSYNC.RECONVERGENT B0 ;  /* 0x0000000000007941 */ /* 0x000fea0003800200 */
.L_x_673:
[----:B------:R-:W-:Y:S04]  /*7370*/  BSSY.RECONVERGENT B0, `(.L_x_675) ;  /* 0x0000005000007945 */ /* 0x000fe80003800200 */
[----:B------:R-:W-:Y:S05]  /*7380*/  @P1 BRA `(.L_x_676) ;  /* 0x00000000000c1947 */ /* 0x000fea0003800000 */
[----:B------:R-:W-:-:S13]  /*7390*/  ISETP.GE.AND P0, PT, R14, R67, PT ;  /* 0x000000430e00720c */ /* 0x000fda0003f06270 */
[----:B------:R0:W5:Y:S04]  /*73a0*/  @P0 LDG.E R13, desc[UR6][R4.64+0x3800] ;  /* 0x00380006040d0981 */ /* 0x000168000c1e1900 */
[----:B------:R0:W5:Y:S02]  /*73b0*/  @!P0 LDG.E R13, desc[UR6][R2.64+0x3800] ;  /* 0x00380006020d8981 */ /* 0x000164000c1e1900 */
.L_x_676:
[----:B------:R-:W-:Y:S05]  /*73c0*/  BSYNC.RECONVERGENT B0 ;  /* 0x0000000000007941 */ /* 0x000fea0003800200 */
.L_x_675:
[----:B------:R-:W-:Y:S04]  /*73d0*/  BSSY.RECONVERGENT B0, `(.L_x_677) ;  /* 0x0000005000007945 */ /* 0x000fe80003800200 */
[----:B------:R-:W-:Y:S05]  /*73e0*/  @P2 BRA `(.L_x_678) ;  /* 0x00000000000c2947 */ /* 0x000fea0003800000 */
[----:B------:R-:W-:-:S13]  /*73f0*/  ISETP.GE.AND P0, PT, R15, R67, PT ;  /* 0x000000430f00720c */ /* 0x000fda0003f06270 */
[----:B------:R0:W5:Y:S04]  /*7400*/  @P0 LDG.E R14, desc[UR6][R4.64+0x4000] ;  /* 0x00400006040e0981 */ /* 0x000168000c1e1900 */
[----:B------:R0:W5:Y:S02]  /*7410*/  @!P0 LDG.E R14, desc[UR6][R2.64+0x4000] ;  /* 0x00400006020e8981 */ /* 0x000164000c1e1900 */
.L_x_678:
[----:B------:R-:W-:Y:S05]  /*7420*/  BSYNC.RECONVERGENT B0 ;  /* 0x0000000000007941 */ /* 0x000fea0003800200 */
.L_x_677:
[----:B------:R-:W-:Y:S04]  /*7430*/  BSSY.RECONVERGENT B0, `(.L_x_679) ;  /* 0x0000005000007945 */ /* 0x000fe80003800200 */
[----:B------:R-:W-:Y:S05]  /*7440*/  @P3 BRA `(.L_x_680) ;  /* 0x00000000000c3947 */ /* 0x000fea0003800000 */
[----:B------:R-:W-:-:S13]  /*7450*/  ISETP.GE.AND P0, PT, R16, R67, PT ;  /* 0x000000431000720c */ /* 0x000fda0003f06270 */
[----:B------:R0:W5:Y:S04]  /*7460*/  @P0 LDG.E R15, desc[UR6][R4.64+0x4800] ;  /* 0x00480006040f0981 */ /* 0x000168000c1e1900 */
[----:B------:R0:W5:Y:S02]  /*7470*/  @!P0 LDG.E R15, desc[UR6][R2.64+0x4800] ;  /* 0x00480006020f8981 */ /* 0x000164000c1e1900 */
.L_x_680:
[----:B------:R-:W-:Y:S05]  /*7480*/  BSYNC.RECONVERGENT B0 ;  /* 0x0000000000007941 */ /* 0x000fea0003800200 */
.L_x_679:
[----:B------:R-:W-:Y:S04]  /*7490*/  BSSY.RECONVERGENT B0, `(.L_x_681) ;  /* 0x0000005000007945 */ /* 0x000fe80003800200 */
[----:B------:R-:W-:Y:S05]  /*74a0*/  @P4 BRA `(.L_x_682) ;  /* 0x00000000000c4947 */ /* 0x000fea0003800000 */
[----:B------:R-:W-:-:S13]  /*74b0*/  ISETP.GE.AND P0, PT, R17, R67, PT ;  /* 0x000000431100720c */ /* 0x000fda0003f06270 */
[----:B------:R0:W5:Y:S04]  /*74c0*/  @P0 LDG.E R16, desc[UR6][R4.64+0x5000] ;  /* 0x0050000604100981 */ /* 0x000168000c1e1900 */
[----:B------:R0:W5:Y:S02]  /*74d0*/  @!P0 LDG.E R16, desc[UR6][R2.64+0x5000] ;  /* 0x0050000602108981 */ /* 0x000164000c1e1900 */
.L_x_682:
[----:B------:R-:W-:Y:S05]  /*74e0*/  BSYNC.RECONVERGENT B0 ;  /* 0x0000000000007941 */ /* 0x000fea0003800200 */
.L_x_681:
[----:B------:R-:W-:Y:S04]  /*74f0*/  BSSY.RECONVERGENT B0, `(.L_x_683) ;  /* 0x0000005000007945 */ /* 0x000fe80003800200 */
[----:B------:R-:W-:Y:S05]  /*7500*/  @P5 BRA `(.L_x_684) ;  /* 0x00000000000c5947 */ /* 0x000fea0003800000 */
[----:B------:R-:W-:-:S13]  /*7510*/  ISETP.GE.AND P0, PT, R18, R67, PT ;  /* 0x000000431200720c */ /* 0x000fda0003f06270 */
[----:B------:R0:W5:Y:S04]  /*7520*/  @P0 LDG.E R17, desc[UR6][R4.64+0x5800] ;  /* 0x0058000604110981 */ /* 0x000168000c1e1900 */
[----:B------:R0:W5:Y:S02]  /*7530*/  @!P0 LDG.E R17, desc[UR6][R2.64+0x5800] ;  /* 0x0058000602118981 */ /* 0x000164000c1e1900 */
.L_x_684:
[----:B------:R-:W-:Y:S05]  /*7540*/  BSYNC.RECONVERGENT B0 ;  /* 0x0000000000007941 */ /* 0x000fea0003800200 */
.L_x_683:
        /* <DEDUP_REMOVED lines=17> */
.L_x_686:
[----:B------:R-:W-:Y:S05]  /*7660*/  BSYNC.RECONVERGENT B0 ;  /* 0x0000000000007941 */ /* 0x000fea0003800200 */
.L_x_685:
[----:B------:R-:W-:Y:S04]  /*7670*/  BSSY.RECONVERGENT B0, `(.L_x_687) ;  /* 0x0000005000007945 */ /* 0x000fe80003800200 */
[----:B------:R-:W-:Y:S05]  /*7680*/  @P0 BRA `(.L_x_688) ;  /* 0x00000000000c0947 */ /* 0x000fea0003800000 */
[----:B------:R-:W-:-:S13]  /*7690*/  ISETP.GE.AND P0, PT, R20, R67, PT ;  /* 0x000000431400720c */ /* 0x000fda0003f06270 */
[----:B------:R0:W5:Y:S04]  /*76a0*/  @P0 LDG.E R19, desc[UR6][R4.64+0x6800] ;  /* 0x0068000604130981 */ /* 0x000168000c1e1900 */
[----:B------:R0:W5:Y:S02]  /*76b0*/  @!P0 LDG.E R19, desc[UR6][R2.64+0x6800] ;  /* 0x0068000602138981 */ /* 0x000164000c1e1900 */
.L_x_688:
[----:B------:R-:W-:Y:S05]  /*76c0*/  BSYNC.RECONVERGENT B0 ;  /* 0x0000000000007941 */ /* 0x000fea0003800200 */
.L_x_687:
[----:B------:R-:W-:Y:S04]  /*76d0*/  BSSY.RECONVERGENT B0, `(.L_x_689) ;  /* 0x0000005000007945 */ /* 0x000fe80003800200 */
[----:B------:R-:W-:Y:S05]  /*76e0*/  @P1 BRA `(.L_x_690) ;  /* 0x00000000000c1947 */ /* 0x000fea0003800000 */
[----:B------:R-:W-:-:S13]  /*76f0*/  ISETP.GE.AND P0, PT, R21, R67, PT ;  /* 0x000000431500720c */ /* 0x000fda0003f06270 */
[----:B------:R0:W5:Y:S04]  /*7700*/  @P0 LDG.E R20, desc[UR6][R4.64+0x7000] ;  /* 0x0070000604140981 */ /* 0x000168000c1e1900 */
[----:B------:R0:W5:Y:S02]  /*7710*/  @!P0 LDG.E R20, desc[UR6][R2.64+0x7000] ;  /* 0x0070000602148981 */ /* 0x000164000c1e1900 */
.L_x_690:
[----:B------:R-:W-:Y:S05]  /*7720*/  BSYNC.RECONVERGENT B0 ;  /* 0x0000000000007941 */ /* 0x000fea0003800200 */
.L_x_689:
[----:B------:R-:W-:Y:S04]  /*7730*/  BSSY.RECONVERGENT B0, `(.L_x_691) ;  /* 0x0000005000007945 */ /* 0x000fe80003800200 */
[----:B------:R-:W-:Y:S05]  /*7740*/  @P2 BRA `(.L_x_692) ;  /* 0x00000000000c2947 */ /* 0x000fea0003800000 */
[----:B------:R-:W-:-:S13]  /*7750*/  ISETP.GE.AND P0, PT, R22, R67, PT ;  /* 0x000000431600720c */ /* 0x000fda0003f06270 */
[----:B------:R0:W5:Y:S04]  /*7760*/  @P0 LDG.E R22, desc[UR6][R4.64+0x7800] ;  /* 0x0078000604160981 */ /* 0x000168000c1e1900 */
[----:B------:R0:W5:Y:S02]  /*7770*/  @!P0 LDG.E R22, desc[UR6][R2.64+0x7800] ;  /* 0x0078000602168981 */ /* 0x000164000c1e1900 */
.L_x_692:
[----:B------:R-:W-:Y:S05]  /*7780*/  BSYNC.RECONVERGENT B0 ;  /* 0x0000000000007941 */ /* 0x000fea0003800200 */
.L_x_691:
[----:B------:R-:W-:Y:S04]  /*7790*/  BSSY.RECONVERGENT B0, `(.L_x_693) ;  /* 0x0000005000007945 */ /* 0x000fe80003800200 */
[----:B------:R-:W-:Y:S05]  /*77a0*/  @P3 BRA `(.L_x_694) ;  /* 0x00000000000c3947 */ /* 0x000fea0003800000 */
[----:B------:R-:W-:-:S13]  /*77b0*/  ISETP.GE.AND P0, PT, R23, R67, PT ;  /* 0x000000431700720c */ /* 0x000fda0003f06270 */
[----:B------:R0:W5:Y:S04]  /*77c0*/  @P0 LDG.E R23, desc[UR6][R4.64+0x8000] ;  /* 0x0080000604170981 */ /* 0x000168000c1e1900 */
[----:B------:R0:W5:Y:S02]  /*77d0*/  @!P0 LDG.E R23, desc[UR6][R2.64+0x8000] ;  /* 0x0080000602178981 */ /* 0x000164000c1e1900 */
.L_x_694:
[----:B------:R-:W-:Y:S05]  /*77e0*/  BSYNC.RECONVERGENT B0 ;  /* 0x0000000000007941 */ /* 0x000fea0003800200 */
.L_x_693:
[----:B------:R-:W-:Y:S04]  /*77f0*/  BSSY.RECONVERGENT B0, `(.L_x_695) ;  /* 0x0000005000007945 */ /* 0x000fe80003800200 */
[----:B------:R-:W-:Y:S05]  /*7800*/  @P4 BRA `(.L_x_696) ;  /* 0x00000000000c4947 */ /* 0x000fea0003800000 */
[----:B------:R-:W-:-:S13]  /*7810*/  ISETP.GE.AND P0, PT, R24, R67, PT ;  /* 0x000000431800720c */ /* 0x000fda0003f06270 */
[----:B------:R0:W5:Y:S04]  /*7820*/  @P0 LDG.E R24, desc[UR6][R4.64+0x8800] ;  /* 0x0088000604180981 */ /* 0x000168000c1e1900 */
[----:B------:R0:W5:Y:S02]  /*7830*/  @!P0 LDG.E R24, desc[UR6][R2.64+0x8800] ;  /* 0x0088000602188981 */ /* 0x000164000c1e1900 */
.L_x_696:
[----:B------:R-:W-:Y:S05]  /*7840*/  BSYNC.RECONVERGENT B0 ;  /* 0x0000000000007941 */ /* 0x000fea0003800200 */
.L_x_695:
[----:B------:R-:W-:Y:S04]  /*7850*/  BSSY.RECONVERGENT B0, `(.L_x_697) ;  /* 0x0000005000007945 */ /* 0x000fe80003800200 */
[----:B------:R-:W-:Y:S05]  /*7860*/  @P5 BRA `(.L_x_698) ;  /* 0x00000000000c5947 */ /* 0x000fea0003800000 */
[----:B------:R-:W-:-:S13]  /*7870*/  ISETP.GE.AND P0, PT, R25, R67, PT ;  /* 0x000000431900720c */ /* 0x000fda0003f06270 */
[----:B------:R0:W5:Y:S04]  /*7880*/  @P0 LDG.E R25, desc[UR6][R4.64+0x9000] ;  /* 0x0090000604190981 */ /* 0x000168000c1e1900 */
[----:B------:R0:W5:Y:S02]  /*7890*/  @!P0 LDG.E R25, desc[UR6][R2.64+0x9000] ;  /* 0x0090000602198981 */ /* 0x000164000c1e1900 */
.L_x_698:
[----:B------:R-:W-:Y:S05]  /*78a0*/  BSYNC.RECONVERGENT B0 ;  /* 0x0000000000007941 */ /* 0x000fea0003800200 */
.L_x_697:
        /* <DEDUP_REMOVED lines=34> */
.L_x_701:
        /* <DEDUP_REMOVED lines=13> */
.L_x_700:
[----:B------:R-:W-:Y:S05]  /*7ba0*/  BSYNC.RECONVERGENT B0 ;  /* 0x0000000000007941 */ /* 0x000fea0003800200 */
.L_x_699:
        /* <DEDUP_REMOVED lines=39> */
.L_x_706:
        /* <DEDUP_REMOVED lines=10> */
.L_x_707:
[----:B------:R-:W-:-:S13]  /*7ec0*/  ISETP.GE.AND P0, PT, R4, R5, PT ;  /* 0x000000050400720c */ /* 0x000fda0003f06270 */
[----:B------:R-:W-:Y:S05]  /*7ed0*/  @P0 BREAK.RELIABLE B2 ;  /* 0x0000000000020942 */ /* 0x000fea0003800100 */
[----:B------:R-:W-:Y:S05]  /*7ee0*/  @P0 BRA `(.L_x_708) ;  /* 0x0000000000280947 */ /* 0x000fea0003800000 */
[----:B------:R-:W-:Y:S05]  /*7ef0*/  BSYNC.RELIABLE B2 ;  /* 0x0000000000027941 */ /* 0x000fea0003800100 */
.L_x_705:
        /* <DEDUP_REMOVED lines=9> */
.L_x_708:
[----:B------:R-:W-:Y:S05]  /*7f90*/  BSYNC.RECONVERGENT B1 ;  /* 0x0000000000017941 */ /* 0x000fea0003800200 */
.L_x_704:
        /* <DEDUP_REMOVED lines=31> */
.L_x_711:
        /* <DEDUP_REMOVED lines=10> */
.L_x_712:
[----:B------:R-:W-:-:S13]  /*8230*/  ISETP.GE.AND P0, PT, R5, R6, PT ;  /* 0x000000060500720c */ /* 0x000fda0003f06270 */
[----:B------:R-:W-:Y:S05]  /*8240*/  @P0 BREAK.RELIABLE B2 ;  /* 0x0000000000020942 */ /* 0x000fea0003800100 */
[----:B------:R-:W-:Y:S05]  /*8250*/  @P0 BRA `(.L_x_713) ;  /* 0x0000000000280947 */ /* 0x000fea0003800000 */
[----:B------:R-:W-:Y:S05]  /*8260*/  BSYNC.RELIABLE B2 ;  /* 0x0000000000027941 */ /* 0x000fea0003800100 */
.L_x_710:
        /* <DEDUP_REMOVED lines=9> */
.L_x_713:
[----:B------:R-:W-:Y:S05]  /*8300*/  BSYNC.RECONVERGENT B1 ;  /* 0x0000000000017941 */ /* 0x000fea0003800200 */
.L_x_709:
        /* <DEDUP_REMOVED lines=12> */
.L_x_716:
        /* <DEDUP_REMOVED lines=9> */
.L_x_715:
[----:B------:R-:W-:Y:S05]  /*8460*/  BSYNC.RECONVERGENT B1 ;  /* 0x0000000000017941 */ /* 0x000fea0003800200 */
.L_x_714:
        /* <DEDUP_REMOVED lines=8> */
.L_x_703:
[----:B------:R-:W-:Y:S05]  /*84f0*/  BSYNC.RECONVERGENT B0 ;  /* 0x0000000000007941 */ /* 0x000fea0003800200 */
.L_x_702:
        /* <DEDUP_REMOVED lines=476> */
.L_x_717:
        /* <DEDUP_REMOVED lines=122> */
.L_x_720:
[----:B------:R-:W-:Y:S05]  /*aa60*/  NANOSLEEP 0x1c2 ;  /* 0x000001c20000795d */ /* 0x000fea0003800000 */
[----:B------:R-:W-:Y:S01]  /*aa70*/  NOP ;  /* 0x0000000000007918 */ /* 0x000fe20000000000 */
.L_x_721:
        /* <DEDUP_REMOVED lines=12> */
.L_x_840:
[----:B------:R-:W-:Y:S05]  /*ab40*/  @!P0 BRA `(.L_x_723) ;  /* 0x0000000000388947 */ /* 0x000fea0003800000 */
[----:B------:R-:W-:-:S13]  /*ab50*/  ISETP.GT.U32.AND P1, PT, R66, 0x1f3, PT ;  /* 0x000001f34200780c */ /* 0x000fda0003f24070 */
.L_x_727:
[----:B------:R-:W-:Y:S05]  /*ab60*/  YIELD ;  /* 0x0000000000007946 */ /* 0x000fea0003800000 */
[----:B------:R-:W-:Y:S05]  /*ab70*/  @P1 BRA `(.L_x_724) ;  /* 0x0000000000081947 */ /* 0x000fea0003800000 */
[----:B------:R0:W-:Y:S06]  /*ab80*/  MEMBAR.SC.CTA ;  /* 0x0000000000007992 */ /* 0x0001ec0000000000 */
[----:B0-----:R-:W-:Y:S05]  /*ab90*/  BRA `(.L_x_725) ;  /* 0x0000000000087947 */ /* 0x001fea0003800000 */
.L_x_724:
[----:B------:R-:W-:Y:S05]  /*aba0*/  NANOSLEEP 0x15e ;  /* 0x0000015e0000795d */ /* 0x000fea0003800000 */
[----:B------:R-:W-:Y:S01]  /*abb0*/  NOP ;  /* 0x0000000000007918 */ /* 0x000fe20000000000 */
.L_x_725:
[----:B------:R-:W2:Y:S01]  /*abc0*/  LD.E.128.STRONG.GPU R28, desc[UR6][R34.64+0x200] ;  /* 0x00020006221c7980 */ /* 0x000ea2000c10fd00 */
[----:B------:R-:W-:Y:S01]  /*abd0*/  UMOV UR4, 0xffffffff ;  /* 0xffffffff00047882 */ /* 0x000fe20000000000 */
[----:B--2---:R-:W-:-:S04]  /*abe0*/  ISETP.NE.U32.AND P0, PT, R28, 0x63, PT ;  /* 0x000000631c00780c */ /* 0x004fc80003f05070 */
[----:B------:R-:W-:Y:S01]  /*abf0*/  ISETP.NE.AND.EX P0, PT, R29, RZ, PT, P0 ;  /* 0x000000ff1d00720c */ /* 0x000fe20003f05300 */
[----:B------:R-:W-:-:S12]  /*ac00*/  BRA.DIV UR4, `(.L_x_726) ;  /* 0x0000004604e47947 */ /* 0x000fd8000b800000 */
[----:B------:R-:W-:-:S13]  /*ac10*/  VOTE.ANY P0, !P0 ;  /* 0x0000000000ff7806 */ /* 0x000fda0004000100 */
.L_x_843:
[----:B------:R-:W-:Y:S05]  /*ac20*/  @P0 BRA `(.L_x_727) ;  /* 0xfffffffc00cc0947 */ /* 0x000fea000383ffff */
.L_x_723:
        /* <DEDUP_REMOVED lines=61> */
.L_x_857:
[----:B------:R-:W-:Y:S05]  /*b000*/  @!P0 BRA `(.L_x_729) ;  /* 0x0000000400348947 */ /* 0x000fea0003800000 */
.L_x_737:
        /* <DEDUP_REMOVED lines=8> */
.L_x_860:
[----:B------:R-:W-:Y:S05]  /*b090*/  @!P0 BRA `(.L_x_731) ;  /* 0x00000000003c8947 */ /* 0x000fea0003800000 */
.L_x_735:
[----:B------:R-:W-:Y:S05]  /*b0a0*/  YIELD ;  /* 0x0000000000007946 */ /* 0x000fea0003800000 */
[----:B------:R-:W0:Y:S02]  /*b0b0*/  LDCU UR4, c[0x0][0x370] ;  /* 0x00006e00ff0477ac */ /* 0x000e240008000800 */
[----:B0-----:R-:W-:-:S09]  /*b0c0*/  UISETP.GT.U32.AND UP0, UPT, UR4, 0x1f3, UPT ;  /* 0x000001f30400788c */ /* 0x001fd2000bf04070 */
[----:B------:R-:W-:Y:S05]  /*b0d0*/  BRA.U UP0, `(.L_x_732) ;  /* 0x0000000100087547 */ /* 0x000fea000b800000 */
[----:B------:R0:W-:Y:S06]  /*b0e0*/  MEMBAR.SC.CTA ;  /* 0x0000000000007992 */ /* 0x0001ec0000000000 */
[----:B0-----:R-:W-:Y:S05]  /*b0f0*/  BRA `(.L_x_733) ;  /* 0x0000000000087947 */ /* 0x001fea0003800000 */
.L_x_732:
[----:B------:R-:W-:Y:S05]  /*b100*/  NANOSLEEP 0x15e ;  /* 0x0000015e0000795d */ /* 0x000fea0003800000 */
[----:B------:R-:W-:Y:S01]  /*b110*/  NOP ;  /* 0x0000000000007918 */ /* 0x000fe20000000000 */
.L_x_733:
[----:B------:R-:W2:Y:S01]  /*b120*/  LD.E.128.STRONG.GPU R28, desc[UR6][R68.64+-0x200] ;  /* 0xfffe0006441c7980 */ /* 0x000ea2000c10fd00 */
[----:B------:R-:W-:Y:S01]  /*b130*/  UMOV UR4, 0xffffffff ;  /* 0xffffffff00047882 */ /* 0x000fe20000000000 */
[----:B--2---:R-:W-:-:S04]  /*b140*/  ISETP.NE.U32.AND P0, PT, R28, 0x63, PT ;  /* 0x000000631c00780c */ /* 0x004fc80003f05070 */
[----:B------:R-:W-:Y:S01]  /*b150*/  ISETP.NE.AND.EX P0, PT, R29, RZ, PT, P0 ;  /* 0x000000ff1d00720c */ /* 0x000fe20003f05300 */
[----:B------:R-:W-:-:S12]  /*b160*/  BRA.DIV UR4, `(.L_x_734) ;  /* 0x0000004a04787947 */ /* 0x000fd8000b800000 */
[----:B------:R-:W-:-:S13]  /*b170*/  VOTE.ANY P0, !P0 ;  /* 0x0000000000ff7806 */ /* 0x000fda0004000100 */
.L_x_863:
[----:B------:R-:W-:Y:S05]  /*b180*/  @P0 BRA `(.L_x_735) ;  /* 0xfffffffc00c40947 */ /* 0x000fea000383ffff */
.L_x_731:
        /* <DEDUP_REMOVED lines=52> */
.L_x_877:
[----:B------:R-:W-:Y:S05]  /*b4d0*/  @P0 BRA `(.L_x_737) ;  /* 0xfffffff800cc0947 */ /* 0x000fea000383ffff */
.L_x_729:
        /* <DEDUP_REMOVED lines=20> */
.L_x_739:
[----:B------:R-:W-:Y:S05]  /*b620*/  BSYNC.RECONVERGENT B0 ;  /* 0x0000000000007941 */ /* 0x000fea0003800200 */
.L_x_738:
[----:B------:R0:W-:Y:S01]  /*b630*/  @!P1 STS.64 [R69+0x90], R34 ;  /* 0x0000902245009388 */ /* 0x0001e20000000a00 */
[----:B-1----:R-:W-:Y:S02]  /*b640*/  IMAD.MOV.U32 R33, RZ, RZ, R70 ;  /* 0x000000ffff217224 */ /* 0x002fe400078e0046 */
[----:B------:R-:W-:-:S07]  /*b650*/  @!P1 IMAD.MOV.U32 R33, RZ, RZ, R34 ;  /* 0x000000ffff219224 */ /* 0x000fce00078e0022 */
.L_x_719:
        /* <DEDUP_REMOVED lines=11> */
.L_x_718:
        /* <DEDUP_REMOVED lines=126> */
.L_x_744:
        /* <DEDUP_REMOVED lines=10> */
.L_x_743:
[----:B------:R-:W-:Y:S05]  /*bf90*/  BSYNC.RECONVERGENT B1 ;  /* 0x0000000000017941 */ /* 0x000fea0003800200 */
.L_x_742:
        /* <DEDUP_REMOVED lines=24> */
.L_x_747:
        /* <DEDUP_REMOVED lines=40> */
.L_x_746:
[----:B------:R-:W-:Y:S05]  /*c3a0*/  BSYNC.RECONVERGENT B1 ;  /* 0x0000000000017941 */ /* 0x000fea0003800200 */
.L_x_745:
        /* <DEDUP_REMOVED lines=29> */
.L_x_749:
[----:B------:R-:W-:Y:S05]  /*c580*/  BSYNC.RECONVERGENT B1 ;  /* 0x0000000000017941 */ /* 0x000fea0003800200 */
.L_x_748:
        /* <DEDUP_REMOVED lines=10> */
.L_x_741:
[----:B------:R-:W-:Y:S05]  /*c630*/  BSYNC.RECONVERGENT B0 ;  /* 0x0000000000007941 */ /* 0x000fea0003800200 */
.L_x_740:
        /* <DEDUP_REMOVED lines=11> */
.L_x_751:
[----:B------:R-:W-:Y:S05]  /*c6f0*/  BSYNC.RECONVERGENT B0 ;  /* 0x0000000000007941 */ /* 0x000fea0003800200 */
.L_x_750:
[----:B------:R-:W-:Y:S01]  /*c700*/  VIADD R17, R36, 0x200 ;  /* 0x0000020024117836 */ /* 0x000fe20000000000 */
[----:B------:R-:W-:Y:S04]  /*c710*/  BSSY.RECONVERGENT B0, `(.L_x_752) ;  /* 0x0000006000007945 */ /* 0x000fe80003800200 */
[----:B------:R-:W-:-:S13]  /*c720*/  ISETP.GE.AND P6, PT, R17, R64, PT ;  /* 0x000000401100720c */ /* 0x000fda0003fc6270 */
[----:B------:R-:W-:Y:S05]  /*c730*/  @P6 BRA `(.L_x_753) ;  /* 0x00000000000c6947 */ /* 0x000fea0003800000 */
[----:B------:R-:W-:-:S13]  /*c740*/  ISETP.GE.AND P6, PT, R17, R67, PT ;  /* 0x000000431100720c */ /* 0x000fda0003fc6270 */
[----:B------:R1:W5:Y:S04]  /*c750*/  @P6 LDG.E R77, desc[UR6][R14.64+0x800] ;  /* 0x000800060e4d6981 */ /* 0x000368000c1e1900 */
[----:B------:R1:W5:Y:S02]  /*c760*/  @!P6 LDG.E R77, desc[UR6][R8.64+0x800] ;  /* 0x00080006084de981 */ /* 0x000364000c1e1900 */
.L_x_753:
[----:B------:R-:W-:Y:S05]  /*c770*/  BSYNC.RECONVERGENT B0 ;  /* 0x0000000000007941 */ /* 0x000fea0003800200 */
.L_x_752:
[----:B------:R-:W-:Y:S01]  /*c780*/  LOP3.LUT R17, R36, 0x400, RZ, 0xfc, !PT ;  /* 0x0000040024117812 */ /* 0x000fe200078efcff */
[----:B------:R-:W-:Y:S03]  /*c790*/  BSSY.RECONVERGENT B0, `(.L_x_754) ;  /* 0x0000006000007945 */ /* 0x000fe60003800200 */
[----:B------:R-:W-:-:S13]  /*c7a0*/  ISETP.GE.AND P6, PT, R17, R64, PT ;  /* 0x000000401100720c */ /* 0x000fda0003fc6270 */
[----:B------:R-:W-:Y:S05]  /*c7b0*/  @P6 BRA `(.L_x_755) ;  /* 0x00000000000c6947 */ /* 0x000fea0003800000 */
[----:B------:R-:W-:-:S13]  /*c7c0*/  ISETP.GE.AND P6, PT, R17, R67, PT ;  /* 0x000000431100720c */ /* 0x000fda0003fc6270 */
[----:B------:R2:W5:Y:S04]  /*c7d0*/  @P6 LDG.E R79, desc[UR6][R14.64+0x1000] ;  /* 0x001000060e4f6981 */ /* 0x000568000c1e1900 */
[----:B------:R2:W5:Y:S02]  /*c7e0*/  @!P6 LDG.E R79, desc[UR6][R8.64+0x1000] ;  /* 0x00100006084fe981 */ /* 0x000564000c1e1900 */
.L_x_755:
[----:B------:R-:W-:Y:S05]  /*c7f0*/  BSYNC.RECONVERGENT B0 ;  /* 0x0000000000007941 */ /* 0x000fea0003800200 */
.L_x_754:
[----:B------:R-:W-:Y:S01]  /*c800*/  VIADD R17, R36, 0x600 ;  /* 0x0000060024117836 */ /* 0x000fe20000000000 */
[----:B------:R-:W-:Y:S04]  /*c810*/  BSSY.RECONVERGENT B0, `(.L_x_756) ;  /* 0x0000006000007945 */ /* 0x000fe80003800200 */
[----:B------:R-:W-:-:S13]  /*c820*/  ISETP.GE.AND P6, PT, R17, R64, PT ;  /* 0x000000401100720c */ /* 0x000fda0003fc6270 */
[----:B------:R-:W-:Y:S05]  /*c830*/  @P6 BRA `(.L_x_757) ;  /* 0x00000000000c6947 */ /* 0x000fea0003800000 */
[----:B------:R-:W-:-:S13]  /*c840*/  ISETP.GE.AND P6, PT, R17, R67, PT ;  /* 0x000000431100720c */ /* 0x000fda0003fc6270 */
[----:B------:R3:W5:Y:S04]  /*c850*/  @P6 LDG.E R81, desc[UR6][R14.64+0x1800] ;  /* 0x001800060e516981 */ /* 0x000768000c1e1900 */
[----:B------:R3:W5:Y:S02]  /*c860*/  @!P6 LDG.E R81, desc[UR6][R8.64+0x1800] ;  /* 0x001800060851e981 */ /* 0x000764000c1e1900 */
.L_x_757:
[----:B------:R-:W-:Y:S05]  /*c870*/  BSYNC.RECONVERGENT B0 ;  /* 0x0000000000007941 */ /* 0x000fea0003800200 */
.L_x_756:
[----:B------:R-:W-:Y:S01]  /*c880*/  LOP3.LUT R17, R36, 0x800, RZ, 0xfc, !PT ;  /* 0x0000080024117812 */ /* 0x000fe200078efcff */
[----:B------:R-:W-:Y:S03]  /*c890*/  BSSY.RECONVERGENT B0, `(.L_x_758) ;  /* 0x0000006000007945 */ /* 0x000fe60003800200 */
[----:B------:R-:W-:-:S13]  /*c8a0*/  ISETP.GE.AND P6, PT, R17, R64, PT ;  /* 0x000000401100720c */ /* 0x000fda0003fc6270 */
[----:B------:R-:W-:Y:S05]  /*c8b0*/  @P6 BRA `(.L_x_759) ;  /* 0x00000000000c6947 */ /* 0x000fea0003800000 */
[----:B------:R-:W-:-:S13]  /*c8c0*/  ISETP.GE.AND P6, PT, R17, R67, PT ;  /* 0x000000431100720c */ /* 0x000fda0003fc6270 */
[----:B------:R4:W5:Y:S04]  /*c8d0*/  @P6 LDG.E R83, desc[UR6][R14.64+0x2000] ;  /* 0x002000060e536981 */ /* 0x000968000c1e1900 */
[----:B------:R4:W5:Y:S02]  /*c8e0*/  @!P6 LDG.E R83, desc[UR6][R8.64+0x2000] ;  /* 0x002000060853e981 */ /* 0x000964000c1e1900 */
.L_x_759:
[----:B------:R-:W-:Y:S05]  /*c8f0*/  BSYNC.RECONVERGENT B0 ;  /* 0x0000000000007941 */ /* 0x000fea0003800200 */
.L_x_758:
[----:B------:R-:W-:Y:S01]  /*c900*/  VIADD R17, R36, 0xa00 ;  /* 0x00000a0024117836 */ /* 0x000fe20000000000 */
[----:B------:R-:W-:Y:S04]  /*c910*/  BSSY.RECONVERGENT B0, `(.L_x_760) ;  /* 0x0000006000007945 */ /* 0x000fe80003800200 */
[----:B------:R-:W-:-:S13]  /*c920*/  ISETP.GE.AND P6, PT, R17, R64, PT ;  /* 0x000000401100720c */ /* 0x000fda0003fc6270 */
[----:B------:R-:W-:Y:S05]  /*c930*/  @P6 BRA `(.L_x_761) ;  /* 0x00000000000c6947 */ /* 0x000fea0003800000 */
[----:B------:R-:W-:-:S13]  /*c940*/  ISETP.GE.AND P6, PT, R17, R67, PT ;  /* 0x000000431100720c */ /* 0x000fda0003fc6270 */
[----:B------:R0:W5:Y:S04]  /*c950*/  @P6 LDG.E R85, desc[UR6][R14.64+0x2800] ;  /* 0x002800060e556981 */ /* 0x000168000c1e1900 */
[----:B------:R0:W5:Y:S02]  /*c960*/  @!P6 LDG.E R85, desc[UR6][R8.64+0x2800] ;  /* 0x002800060855e981 */ /* 0x000164000c1e1900 */
.L_x_761:
[----:B------:R-:W-:Y:S05]  /*c970*/  BSYNC.RECONVERGENT B0 ;  /* 0x0000000000007941 */ /* 0x000fea0003800200 */
.L_x_760:
[----:B------:R-:W-:Y:S01]  /*c980*/  LOP3.LUT R17, R36, 0xc00, RZ, 0xfc, !PT ;  /* 0x00000c0024117812 */ /* 0x000fe200078efcff */
[----:B------:R-:W-:Y:S03]  /*c990*/  BSSY.RECONVERGENT B0, `(.L_x_762) ;  /* 0x0000006000007945 */ /* 0x000fe60003800200 */
[----:B------:R-:W-:-:S13]  /*c9a0*/  ISETP.GE.AND P6, PT, R17, R64, PT ;  /* 0x000000401100720c */ /* 0x000fda0003fc6270 */
[----:B------:R-:W-:Y:S05]  /*c9b0*/  @P6 BRA `(.L_x_763) ;  /* 0x00000000000c6947 */ /* 0x000fea0003800000 */
[----:B------:R-:W-:-:S13]  /*c9c0*/  ISETP.GE.AND P6, PT, R17, R67, PT ;  /* 0x000000431100720c */ /* 0x000fda0003fc6270 */
[----:B------:R0:W5:Y:S04]  /*c9d0*/  @P6 LDG.E R87, desc[UR6][R14.64+0x3000] ;  /* 0x003000060e576981 */ /* 0x000168000c1e1900 */
[----:B------:R0:W5:Y:S02]  /*c9e0*/  @!P6 LDG.E R87, desc[UR6][R8.64+0x3000] ;  /* 0x003000060857e981 */ /* 0x000164000c1e1900 */
.L_x_763:
[----:B------:R-:W-:Y:S05]  /*c9f0*/  BSYNC.RECONVERGENT B0 ;  /* 0x0000000000007941 */ /* 0x000fea0003800200 */
.L_x_762:
[----:B------:R-:W-:Y:S01]  /*ca00*/  VIADD R17, R36, 0xe00 ;  /* 0x00000e0024117836 */ /* 0x000fe20000000000 */
[----:B------:R-:W-:Y:S04]  /*ca10*/  BSSY.RECONVERGENT B0, `(.L_x_764) ;  /* 0x0000006000007945 */ /* 0x000fe80003800200 */
[----:B------:R-:W-:-:S13]  /*ca20*/  ISETP.GE.AND P6, PT, R17, R64, PT ;  /* 0x000000401100720c */ /* 0x000fda0003fc6270 */
[----:B------:R-:W-:Y:S05]  /*ca30*/  @P6 BRA `(.L_x_765) ;  /* 0x00000000000c6947 */ /* 0x000fea0003800000 */
[----:B------:R-:W-:-:S13]  /*ca40*/  ISETP.GE.AND P6, PT, R17, R67, PT ;  /* 0x000000431100720c */ /* 0x000fda0003fc6270 */
[----:B------:R0:W5:Y:S04]  /*ca50*/  @P6 LDG.E R89, desc[UR6][R14.64+0x3800] ;  /* 0x003800060e596981 */ /* 0x000168000c1e1900 */
[----:B------:R0:W5:Y:S02]  /*ca60*/  @!P6 LDG.E R89, desc[UR6][R8.64+0x3800] ;  /* 0x003800060859e981 */ /* 0x000164000c1e1900 */
.L_x_765:
[----:B------:R-:W-:Y:S05]  /*ca70*/  BSYNC.RECONVERGENT B0 ;  /* 0x0000000000007941 */ /* 0x000fea0003800200 */
.L_x_764:
[----:B------:R-:W-:Y:S01]  /*ca80*/  LOP3.LUT R17, R36, 0x1000, RZ, 0xfc, !PT ;  /* 0x0000100024117812 */ /* 0x000fe200078efcff */
[----:B------:R-:W-:Y:S03]  /*ca90*/  BSSY.RECONVERGENT B0, `(.L_x_766) ;  /* 0x0000006000007945 */ /* 0x000fe60003800200 */
[----:B------:R-:W-:-:S13]  /*caa0*/  ISETP.GE.AND P6, PT, R17, R64, PT ;  /* 0x000000401100720c */ /* 0x000fda0003fc6270 */
[----:B------:R-:W-:Y:S05]  /*cab0*/  @P6 BRA `(.L_x_767) ;  /* 0x00000000000c6947 */ /* 0x000fea0003800000 */
[----:B------:R-:W-:-:S13]  /*cac0*/  ISETP.GE.AND P6, PT, R17, R67, PT ;  /* 0x000000431100720c */ /* 0x000fda0003fc6270 */
[----:B------:R0:W5:Y:S04]  /*cad0*/  @P6 LDG.E R91, desc[UR6][R14.64+0x4000] ;  /* 0x004000060e5b6981 */ /* 0x000168000c1e1900 */
[----:B------:R0:W5:Y:S02]  /*cae0*/  @!P6 LDG.E R91, desc[UR6][R8.64+0x4000] ;  /* 0x00400006085be981 */ /* 0x000164000c1e1900 */
.L_x_767:
[----:B------:R-:W-:Y:S05]  /*caf0*/  BSYNC.RECONVERGENT B0 ;  /* 0x0000000000007941 */ /* 0x000fea0003800200 */
.L_x_766:
[----:B------:R-:W-:Y:S01]  /*cb00*/  VIADD R17, R36, 0x1200 ;  /* 0x0000120024117836 */ /* 0x000fe20000000000 */
[----:B------:R-:W-:Y:S04]  /*cb10*/  BSSY.RECONVERGENT B0, `(.L_x_768) ;  /* 0x0000006000007945 */ /* 0x000fe80003800200 */
[----:B------:R-:W-:-:S13]  /*cb20*/  ISETP.GE.AND P6, PT, R17, R64, PT ;  /* 0x000000401100720c */ /* 0x000fda0003fc6270 */
[----:B------:R-:W-:Y:S05]  /*cb30*/  @P6 BRA `(.L_x_769) ;  /* 0x00000000000c6947 */ /* 0x000fea0003800000 */
[----:B------:R-:W-:-:S13]  /*cb40*/  ISETP.GE.AND P6, PT, R17, R67, PT ;  /* 0x000000431100720c */ /* 0x000fda0003fc6270 */
[----:B------:R0:W5:Y:S04]  /*cb50*/  @P6 LDG.E R73, desc[UR6][R14.64+0x4800] ;  /* 0x004800060e496981 */ /* 0x000168000c1e1900 */
[----:B------:R0:W5:Y:S02]  /*cb60*/  @!P6 LDG.E R73, desc[UR6][R8.64+0x4800] ;  /* 0x004800060849e981 */ /* 0x000164000c1e1900 */
.L_x_769:
[----:B------:R-:W-:Y:S05]  /*cb70*/  BSYNC.RECONVERGENT B0 ;  /* 0x0000000000007941 */ /* 0x000fea0003800200 */
.L_x_768:
[----:B------:R-:W-:Y:S01]  /*cb80*/  LOP3.LUT R17, R36, 0x1400, RZ, 0xfc, !PT ;  /* 0x0000140024117812 */ /* 0x000fe200078efcff */
[----:B------:R-:W-:Y:S03]  /*cb90*/  BSSY.RECONVERGENT B0, `(.L_x_770) ;  /* 0x0000006000007945 */ /* 0x000fe60003800200 */
[----:B------:R-:W-:-:S13]  /*cba0*/  ISETP.GE.AND P6, PT, R17, R64, PT ;  /* 0x000000401100720c */ /* 0x000fda0003fc6270 */
[----:B------:R-:W-:Y:S05]  /*cbb0*/  @P6 BRA `(.L_x_771) ;  /* 0x00000000000c6947 */ /* 0x000fea0003800000 */
[----:B------:R-:W-:-:S13]  /*cbc0*/  ISETP.GE.AND P6, PT, R17, R67, PT ;  /* 0x000000431100720c */ /* 0x000fda0003fc6270 */
[----:B------:R0:W5:Y:S04]  /*cbd0*/  @P6 LDG.E R71, desc[UR6][R14.64+0x5000] ;  /* 0x005000060e476981 */ /* 0x000168000c1e1900 */
[----:B------:R0:W5:Y:S02]  /*cbe0*/  @!P6 LDG.E R71, desc[UR6][R8.64+0x5000] ;  /* 0x005000060847e981 */ /* 0x000164000c1e1900 */
.L_x_771:
[----:B------:R-:W-:Y:S05]  /*cbf0*/  BSYNC.RECONVERGENT B0 ;  /* 0x0000000000007941 */ /* 0x000fea0003800200 */
.L_x_770:
[----:B------:R-:W-:Y:S01]  /*cc00*/  VIADD R17, R36, 0x1600 ;  /* 0x0000160024117836 */ /* 0x000fe20000000000 */
[----:B------:R-:W-:Y:S04]  /*cc10*/  BSSY.RECONVERGENT B0, `(.L_x_772) ;  /* 0x0000006000007945 */ /* 0x000fe80003800200 */
[----:B------:R-:W-:-:S13]  /*cc20*/  ISETP.GE.AND P6, PT, R17, R64, PT ;  /* 0x000000401100720c */ /* 0x000fda0003fc6270 */
[----:B------:R-:W-:Y:S05]  /*cc30*/  @P6 BRA `(.L_x_773) ;  /* 0x00000000000c6947 */ /* 0x000fea0003800000 */
[----:B------:R-:W-:-:S13]  /*cc40*/  ISETP.GE.AND P6, PT, R17, R67, PT ;  /* 0x000000431100720c */ /* 0x000fda0003fc6270 */
[----:B------:R0:W5:Y:S04]  /*cc50*/  @P6 LDG.E R69, desc[UR6][R14.64+0x5800] ;  /* 0x005800060e456981 */ /* 0x000168000c1e1900 */
[----:B------:R0:W5:Y:S02]  /*cc60*/  @!P6 LDG.E R69, desc[UR6][R8.64+0x5800] ;  /* 0x005800060845e981 */ /* 0x000164000c1e1900 */
.L_x_773:
[----:B------:R-:W-:Y:S05]  /*cc70*/  BSYNC.RECONVERGENT B0 ;  /* 0x0000000000007941 */ /* 0x000fea0003800200 */
.L_x_772:
[----:B------:R-:W-:Y:S01]  /*cc80*/  LOP3.LUT R17, R36, 0x1800, RZ, 0xfc, !PT ;  /* 0x0000180024117812 */ /* 0x000fe200078efcff */
[----:B------:R-:W-:Y:S03]  /*cc90*/  BSSY.RECONVERGENT B0, `(.L_x_774) ;  /* 0x0000006000007945 */ /* 0x000fe60003800200 */
[----:B------:R-:W-:-:S13]  /*cca0*/  ISETP.GE.AND P6, PT, R17, R64, PT ;  /* 0x000000401100720c */ /* 0x000fda0003fc6270 */
[----:B------:R-:W-:Y:S05]  /*ccb0*/  @P6 BRA `(.L_x_775) ;  /* 0x00000000000c6947 */ /* 0x000fea0003800000 */
[----:B------:R-:W-:-:S13]  /*ccc0*/  ISETP.GE.AND P6, PT, R17, R67, PT ;  /* 0x000000431100720c */ /* 0x000fda0003fc6270 */
[----:B------:R0:W5:Y:S04]  /*ccd0*/  @P6 LDG.E R63, desc[UR6][R14.64+0x6000] ;  /* 0x006000060e3f6981 */ /* 0x000168000c1e1900 */
[----:B------:R0:W5:Y:S02]  /*cce0*/  @!P6 LDG.E R63, desc[UR6][R8.64+0x6000] ;  /* 0x00600006083fe981 */ /* 0x000164000c1e1900 */
.L_x_775:
[----:B------:R-:W-:Y:S05]  /*ccf0*/  BSYNC.RECONVERGENT B0 ;  /* 0x0000000000007941 */ /* 0x000fea0003800200 */
.L_x_774:
[----:B------:R-:W-:Y:S01]  /*cd00*/  VIADD R17, R36, 0x1a00 ;  /* 0x00001a0024117836 */ /* 0x000fe20000000000 */
[----:B------:R-:W-:Y:S04]  /*cd10*/  BSSY.RECONVERGENT B0, `(.L_x_776) ;  /* 0x0000006000007945 */ /* 0x000fe80003800200 */
[----:B------:R-:W-:-:S13]  /*cd20*/  ISETP.GE.AND P6, PT, R17, R64, PT ;  /* 0x000000401100720c */ /* 0x000fda0003fc6270 */
[----:B------:R-:W-:Y:S05]  /*cd30*/  @P6 BRA `(.L_x_777) ;  /* 0x00000000000c6947 */ /* 0x000fea0003800000 */
[----:B------:R-:W-:-:S13]  /*cd40*/  ISETP.GE.AND P6, PT, R17, R67, PT ;  /* 0x000000431100720c */ /* 0x000fda0003fc6270 */
[----:B------:R0:W5:Y:S04]  /*cd50*/  @P6 LDG.E R17, desc[UR6][R14.64+0x6800] ;  /* 0x006800060e116981 */ /* 0x000168000c1e1900 */
[----:B------:R0:W5:Y:S02]  /*cd60*/  @!P6 LDG.E R17, desc[UR6][R8.64+0x6800] ;  /* 0x006800060811e981 */ /* 0x000164000c1e1900 */
.L_x_777:
[----:B------:R-:W-:Y:S05]  /*cd70*/  BSYNC.RECONVERGENT B0 ;  /* 0x0000000000007941 */ /* 0x000fea0003800200 */
.L_x_776:
[----:B------:R-:W-:Y:S01]  /*cd80*/  LOP3.LUT R18, R36, 0x1c00, RZ, 0xfc, !PT ;  /* 0x00001c0024127812 */ /* 0x000fe200078efcff */
[----:B------:R-:W-:Y:S03]  /*cd90*/  BSSY.RECONVERGENT B0, `(.L_x_778) ;  /* 0x0000006000007945 */ /* 0x000fe60003800200 */
[----:B------:R-:W-:-:S13]  /*cda0*/  ISETP.GE.AND P6, PT, R18, R64, PT ;  /* 0x000000401200720c */ /* 0x000fda0003fc6270 */
[----:B------:R-:W-:Y:S05]  /*cdb0*/  @P6 BRA `(.L_x_779) ;  /* 0x00000000000c6947 */ /* 0x000fea0003800000 */
[----:B------:R-:W-:-:S13]  /*cdc0*/  ISETP.GE.AND P6, PT, R18, R67, PT ;  /* 0x000000431200720c */ /* 0x000fda0003fc6270 */
[----:B------:R0:W5:Y:S04]  /*cdd0*/  @P6 LDG.E R18, desc[UR6][R14.64+0x7000] ;  /* 0x007000060e126981 */ /* 0x000168000c1e1900 */
[----:B------:R0:W5:Y:S02]  /*cde0*/  @!P6 LDG.E R18, desc[UR6][R8.64+0x7000] ;  /* 0x007000060812e981 */ /* 0x000164000c1e1900 */
.L_x_779:
[----:B------:R-:W-:Y:S05]  /*cdf0*/  BSYNC.RECONVERGENT B0 ;  /* 0x0000000000007941 */ /* 0x000fea0003800200 */
.L_x_778:
[----:B------:R-:W-:Y:S01]  /*ce00*/  VIADD R22, R36, 0x1e00 ;  /* 0x00001e0024167836 */ /* 0x000fe20000000000 */
[----:B------:R-:W-:Y:S04]  /*ce10*/  BSSY.RECONVERGENT B0, `(.L_x_780) ;  /* 0x0000006000007945 */ /* 0x000fe80003800200 */
[----:B------:R-:W-:-:S13]  /*ce20*/  ISETP.GE.AND P6, PT, R22, R64, PT ;  /* 0x000000401600720c */ /* 0x000fda0003fc6270 */
[----:B------:R-:W-:Y:S05]  /*ce30*/  @P6 BRA `(.L_x_781) ;  /* 0x00000000000c6947 */ /* 0x000fea0003800000 */
[----:B------:R-:W-:-:S13]  /*ce40*/  ISETP.GE.AND P6, PT, R22, R67, PT ;  /* 0x000000431600720c */ /* 0x000fda0003fc6270 */
[----:B------:R0:W5:Y:S04]  /*ce50*/  @P6 LDG.E R22, desc[UR6][R14.64+0x7800] ;  /* 0x007800060e166981 */ /* 0x000168000c1e1900 */
[----:B------:R0:W5:Y:S02]  /*ce60*/  @!P6 LDG.E R22, desc[UR6][R8.64+0x7800] ;  /* 0x007800060816e981 */ /* 0x000164000c1e1900 */
.L_x_781:
[----:B------:R-:W-:Y:S05]  /*ce70*/  BSYNC.RECONVERGENT B0 ;  /* 0x0000000000007941 */ /* 0x000fea0003800200 */
.L_x_780:
[----:B------:R-:W-:Y:S01]  /*ce80*/  LOP3.LUT R43, R36, 0x2000, RZ, 0xfc, !PT ;  /* 0x00002000242b7812 */ /* 0x000fe200078efcff */
[----:B------:R-:W-:Y:S03]  /*ce90*/  BSSY.RECONVERGENT B0, `(.L_x_782) ;  /* 0x0000006000007945 */ /* 0x000fe60003800200 */
[----:B------:R-:W-:-:S13]  /*cea0*/  ISETP.GE.AND P6, PT, R43, R64, PT ;  /* 0x000000402b00720c */ /* 0x000fda0003fc6270 */
[----:B------:R-:W-:Y:S05]  /*ceb0*/  @P6 BRA `(.L_x_783) ;  /* 0x00000000000c6947 */ /* 0x000fea0003800000 */
[----:B------:R-:W-:-:S13]  /*cec0*/  ISETP.GE.AND P6, PT, R43, R67, PT ;  /* 0x000000432b00720c */ /* 0x000fda0003fc6270 */
[----:B------:R0:W5:Y:S04]  /*ced0*/  @P6 LDG.E R43, desc[UR6][R14.64+0x8000] ;  /* 0x008000060e2b6981 */ /* 0x000168000c1e1900 */
[----:B------:R0:W5:Y:S02]  /*cee0*/  @!P6 LDG.E R43, desc[UR6][R8.64+0x8000] ;  /* 0x00800006082be981 */ /* 0x000164000c1e1900 */
.L_x_783:
[----:B------:R-:W-:Y:S05]  /*cef0*/  BSYNC.RECONVERGENT B0 ;  /* 0x0000000000007941 */ /* 0x000fea0003800200 */
.L_x_782:
[----:B------:R-:W-:Y:S01]  /*cf00*/  VIADD R46, R36, 0x2200 ;  /* 0x00002200242e7836 */ /* 0x000fe20000000000 */
[----:B------:R-:W-:Y:S04]  /*cf10*/  BSSY.RECONVERGENT B0, `(.L_x_784) ;  /* 0x0000006000007945 */ /* 0x000fe80003800200 */
[----:B------:R-:W-:-:S13]  /*cf20*/  ISETP.GE.AND P6, PT, R46, R64, PT ;  /* 0x000000402e00720c */ /* 0x000fda0003fc6270 */
[----:B------:R-:W-:Y:S05]  /*cf30*/  @P6 BRA `(.L_x_785) ;  /* 0x00000000000c6947 */ /* 0x000fea0003800000 */
[----:B------:R-:W-:-:S13]  /*cf40*/  ISETP.GE.AND P6, PT, R46, R67, PT ;  /* 0x000000432e00720c */ /* 0x000fda0003fc6270 */
[----:B------:R0:W5:Y:S04]  /*cf50*/  @P6 LDG.E R59, desc[UR6][R14.64+0x8800] ;  /* 0x008800060e3b6981 */ /* 0x000168000c1e1900 */
[----:B------:R0:W5:Y:S02]  /*cf60*/  @!P6 LDG.E R59, desc[UR6][R8.64+0x8800] ;  /* 0x00880006083be981 */ /* 0x000164000c1e1900 */
.L_x_785:
[----:B------:R-:W-:Y:S05]  /*cf70*/  BSYNC.RECONVERGENT B0 ;  /* 0x0000000000007941 */ /* 0x000fea0003800200 */
.L_x_784:
[----:B------:R-:W-:Y:S01]  /*cf80*/  LOP3.LUT R46, R36, 0x2400, RZ, 0xfc, !PT ;  /* 0x00002400242e7812 */ /* 0x000fe200078efcff */
[----:B------:R-:W-:Y:S03]  /*cf90*/  BSSY.RECONVERGENT B0, `(.L_x_786) ;  /* 0x0000006000007945 */ /* 0x000fe60003800200 */
[----:B------:R-:W-:-:S13]  /*cfa0*/  ISETP.GE.AND P6, PT, R46, R64, PT ;  /* 0x000000402e00720c */ /* 0x000fda0003fc6270 */
[----:B------:R-:W-:Y:S05]  /*cfb0*/  @P6 BRA `(.L_x_787) ;  /* 0x00000000000c6947 */ /* 0x000fea0003800000 */
[----:B------:R-:W-:-:S13]  /*cfc0*/  ISETP.GE.AND P6, PT, R46, R67, PT ;  /* 0x000000432e00720c */ /* 0x000fda0003fc6270 */
[----:B------:R0:W5:Y:S04]  /*cfd0*/  @P6 LDG.E R61, desc[UR6][R14.64+0x9000] ;  /* 0x009000060e3d6981 */ /* 0x000168000c1e1900 */
[----:B------:R0:W5:Y:S02]  /*cfe0*/  @!P6 LDG.E R61, desc[UR6][R8.64+0x9000] ;  /* 0x00900006083de981 */ /* 0x000164000c1e1900 */
.L_x_787:
[----:B------:R-:W-:Y:S05]  /*cff0*/  BSYNC.RECONVERGENT B0 ;  /* 0x0000000000007941 */ /* 0x000fea0003800200 */
.L_x_786:
        /* <DEDUP_REMOVED lines=211> */
.L_x_792:
        /* <DEDUP_REMOVED lines=10> */
.L_x_791:
[----:B------:R-:W-:Y:S05]  /*ddd0*/  BSYNC.RECONVERGENT B1 ;  /* 0x0000000000017941 */ /* 0x000fea0003800200 */
.L_x_790:
        /* <DEDUP_REMOVED lines=17> */
.L_x_795:
        /* <DEDUP_REMOVED lines=40> */
.L_x_794:
[----:B------:R-:W-:Y:S05]  /*e170*/  BSYNC.RECONVERGENT B1 ;  /* 0x0000000000017941 */ /* 0x000fea0003800200 */
.L_x_793:
        /* <DEDUP_REMOVED lines=27> */
.L_x_797:
[----:B------:R-:W-:Y:S05]  /*e330*/  BSYNC.RECONVERGENT B1 ;  /* 0x0000000000017941 */ /* 0x000fea0003800200 */
.L_x_796:
        /* <DEDUP_REMOVED lines=9> */
.L_x_789:
[----:B------:R-:W-:Y:S05]  /*e3d0*/  BSYNC.RECONVERGENT B0 ;  /* 0x0000000000007941 */ /* 0x000fea0003800200 */
.L_x_788:
[----:B------:R-:W-:-:S13]  /*e3e0*/  ISETP.NE.AND P0, PT, R36, RZ, PT ;  /* 0x000000ff2400720c */ /* 0x000fda0003f05270 */
[----:B------:R-:W-:Y:S05]  /*e3f0*/  @P0 EXIT ;  /* 0x000000000000094d */ /* 0x000fea0003800000 */
[----:B0---4-:R-:W0:Y:S01]  /*e400*/  LDC.64 R2, c[0x0][0x3d0] ;  /* 0x0000f400ff027b82 */ /* 0x011e220000000a00 */
[----:B------:R-:W-:-:S05]  /*e410*/  IADD3 R30, P0, PT, R30, R28, RZ ;  /* 0x0000001c1e1e7210 */ /* 0x000fca0007f1e0ff */
[----:B------:R-:W-:-:S05]  /*e420*/  IMAD.X R31, R31, 0x1, R29, P0 ;  /* 0x000000011f1f7824 */ /* 0x000fca00000e061d */
[----:B0-----:R-:W-:Y:S01]  /*e430*/  STG.E.64 desc[UR6][R2.64], R30 ;  /* 0x0000001e02007986 */ /* 0x001fe2000c101b06 */
[----:B------:R-:W-:Y:S05]  /*e440*/  EXIT ;  /* 0x000000000000794d */ /* 0x000fea0003800000 */
.L_x_623:
[----:B------:R-:W-:Y:S01]  /*e450*/  BSSY B1, `(.L_x_798) ;  /* 0x0000006000017945 */ /* 0x000fe20003800000 */
[----:B------:R-:W-:Y:S01]  /*e460*/  PLOP3.LUT P0, PT, P0, PT, PT, 0x8, 0x80 ;  /* 0x000000000080781c */ /* 0x000fe2000070e170 */
[----:B------:R-:W-:-:S12]  /*e470*/  IMAD.MOV.U32 R36, RZ, RZ, -0x1 ;  /* 0xffffffffff247424 */ /* 0x000fd800078e00ff */
[----:B------:R-:W-:Y:S05]  /*e480*/  WARPSYNC.COLLECTIVE R36, `(.L_x_799) ;  /* 0x0000000024087348 */ /* 0x000fea0003c00000 */
[----:B------:R-:W-:Y:S01]  /*e490*/  VOTE.ANY P0, P0 ;  /* 0x0000000000ff7806 */ /* 0x000fe20000000100 */
[----:B------:R-:W-:-:S12]  /*e4a0*/  ENDCOLLECTIVE ;  /* 0x000000000000791b */ /* 0x000fd80003800000 */
.L_x_799:
[----:B------:R-:W-:Y:S05]  /*e4b0*/  BSYNC B1 ;  /* 0x0000000000017941 */ /* 0x000fea0003800000 */
.L_x_798:
[----:B------:R-:W-:Y:S05]  /*e4c0*/  BRA `(.L_x_800) ;  /* 0xffffff5400447947 */ /* 0x000fea000383ffff */
.L_x_627:
[----:B------:R-:W-:Y:S01]  /*e4d0*/  BSSY B1, `(.L_x_801) ;  /* 0x0000006000017945 */ /* 0x000fe20003800000 */
[----:B------:R-:W-:Y:S01]  /*e4e0*/  PLOP3.LUT P0, PT, P0, PT, PT, 0x8, 0x80 ;  /* 0x000000000080781c */ /* 0x000fe2000070e170 */
[----:B------:R-:W-:-:S12]  /*e4f0*/  IMAD.MOV.U32 R36, RZ, RZ, -0x1 ;  /* 0xffffffffff247424 */ /* 0x000fd800078e00ff */
[----:B------:R-:W-:Y:S05]  /*e500*/  WARPSYNC.COLLECTIVE R36, `(.L_x_802) ;  /* 0x0000000024087348 */ /* 0x000fea0003c00000 */
[----:B------:R-:W-:Y:S01]  /*e510*/  VOTE.ANY P0, P0 ;  /* 0x0000000000ff7806 */ /* 0x000fe20000000100 */
[----:B------:R-:W-:-:S12]  /*e520*/  ENDCOLLECTIVE ;  /* 0x000000000000791b */ /* 0x000fd80003800000 */
.L_x_802:
[----:B------:R-:W-:Y:S05]  /*e530*/  BSYNC B1 ;  /* 0x0000000000017941 */ /* 0x000fea0003800000 */
.L_x_801:
[----:B------:R-:W-:Y:S05]  /*e540*/  BRA `(.L_x_803) ;  /* 0xffffff54005c7947 */ /* 0x000fea000383ffff */
.L_x_629:
[----:B------:R-:W0:Y:S01]  /*e550*/  S2R R37, SR_GEMASK ;  /* 0x0000000000257919 */ /* 0x000e220000003c00 */
[----:B------:R-:W-:Y:S01]  /*e560*/  BSSY B1, `(.L_x_804) ;  /* 0x0000006000017945 */ /* 0x000fe20003800000 */
[----:B------:R-:W-:Y:S01]  /*e570*/  PLOP3.LUT P0, PT, P0, PT, PT, 0x8, 0x80 ;  /* 0x000000000080781c */ /* 0x000fe2000070e170 */
[----:B------:R-:W-:-:S12]  /*e580*/  IMAD.MOV.U32 R36, RZ, RZ, -0x1 ;  /* 0xffffffffff247424 */ /* 0x000fd800078e00ff */
[----:B0-----:R-:W-:Y:S05]  /*e590*/  WARPSYNC.COLLECTIVE R36, `(.L_x_805) ;  /* 0x0000000024087348 */ /* 0x001fea0003c00000 */
[----:B------:R-:W-:Y:S01]  /*e5a0*/  VOTE.ANY R36, PT, P0 ;  /* 0x0000000000247806 */ /* 0x000fe200000e0100 */
[----:B0-----:R-:W-:Y:S06]  /*e5b0*/  ENDCOLLECTIVE ;  /* 0x000000000000791b */ /* 0x001fec0003800000 */
.L_x_805:
[----:B------:R-:W-:Y:S05]  /*e5c0*/  BSYNC B1 ;  /* 0x0000000000017941 */ /* 0x000fea0003800000 */
.L_x_804:
        /* <DEDUP_REMOVED lines=10> */
.L_x_806:
[----:B------:R-:W-:Y:S02]  /*e670*/  IMAD.MOV.U32 R71, RZ, RZ, R35 ;  /* 0x000000ffff477224 */ /* 0x000fe400078e0023 */
[----:B------:R-:W-:-:S07]  /*e680*/  IMAD.MOV.U32 R72, RZ, RZ, R68 ;  /* 0x000000ffff487224 */ /* 0x000fce00078e0044 */
[----:B------:R-:W-:Y:S05]  /*e690*/  WARPSYNC.COLLECTIVE R36, `(.L_x_807) ;  /* 0x0000000024087348 */ /* 0x000fea0003c00000 */
[----:B------:R0:W1:Y:S02]  /*e6a0*/  SHFL.DOWN P0, R68, R71, R66, R69 ;  /* 0x0800004247447389 */ /* 0x0000640000000045 */
[----:B01----:R-:W-:Y:S05]  /*e6b0*/  ENDCOLLECTIVE ;  /* 0x000000000000791b */ /* 0x003fea0003800000 */
.L_x_807:
        /* <DEDUP_REMOVED lines=13> */
.L_x_808:
[----:B------:R-:W-:Y:S01]  /*e790*/  IMAD.MOV.U32 R71, RZ, RZ, R80 ;  /* 0x000000ffff477224 */ /* 0x000fe200078e0050 */
[----:B------:R-:W-:-:S04]  /*e7a0*/  SEL R68, R68, RZ, !P1 ;  /* 0x000000ff44447207 */ /* 0x000fc80004800000 */
[----:B------:R-:W-:-:S13]  /*e7b0*/  IADD3 R78, P2, PT, R68, R73, RZ ;  /* 0x00000049444e7210 */ /* 0x000fda0007f5e0ff */
[----:B------:R-:W-:Y:S05]  /*e7c0*/  WARPSYNC.COLLECTIVE R36, `(.L_x_809) ;  /* 0x0000000024087348 */ /* 0x000fea0003c00000 */
[----:B------:R0:W1:Y:S02]  /*e7d0*/  SHFL.DOWN P0, R68, R71, R66, R69 ;  /* 0x0800004247447389 */ /* 0x0000640000000045 */
[----:B01----:R-:W-:Y:S05]  /*e7e0*/  ENDCOLLECTIVE ;  /* 0x000000000000791b */ /* 0x003fea0003800000 */
.L_x_809:
[----:B------:R-:W-:Y:S02]  /*e7f0*/  IMAD.MOV.U32 R71, RZ, RZ, R78 ;  /* 0x000000ffff477224 */ /* 0x000fe400078e004e */
[----:B------:R-:W-:Y:S02]  /*e800*/  IMAD.MOV.U32 R66, RZ, RZ, 0x4 ;  /* 0x00000004ff427424 */ /* 0x000fe400078e00ff */
[----:B------:R-:W-:-:S07]  /*e810*/  IMAD.MOV.U32 R72, RZ, RZ, R68 ;  /* 0x000000ffff487224 */ /* 0x000fce00078e0044 */
[----:B------:R-:W-:Y:S05]  /*e820*/  WARPSYNC.COLLECTIVE R36, `(.L_x_810) ;  /* 0x0000000024087348 */ /* 0x000fea0003c00000 */
[----:B------:R0:W1:Y:S02]  /*e830*/  SHFL.DOWN P0, R68, R71, R66, R69 ;  /* 0x0800004247447389 */ /* 0x0000640000000045 */
[----:B01----:R-:W-:Y:S05]  /*e840*/  ENDCOLLECTIVE ;  /* 0x000000000000791b */ /* 0x003fea0003800000 */
.L_x_810:
        /* <DEDUP_REMOVED lines=8> */
.L_x_811:
[----:B------:R-:W-:-:S05]  /*e8d0*/  IADD3 R67, P2, PT, R67, R78, RZ ;  /* 0x0000004e43437210 */ /* 0x000fca0007f5e0ff */
[----:B------:R-:W-:Y:S02]  /*e8e0*/  IMAD.MOV.U32 R71, RZ, RZ, R67 ;  /* 0x000000ffff477224 */ /* 0x000fe400078e0043 */
[----:B------:R-:W-:Y:S02]  /*e8f0*/  IMAD.MOV.U32 R66, RZ, RZ, 0x8 ;  /* 0x00000008ff427424 */ /* 0x000fe400078e00ff */
[----:B------:R-:W-:-:S07]  /*e900*/  IMAD.MOV.U32 R34, RZ, RZ, R68 ;  /* 0x000000ffff227224 */ /* 0x000fce00078e0044 */
[----:B------:R-:W-:Y:S05]  /*e910*/  WARPSYNC.COLLECTIVE R36, `(.L_x_812) ;  /* 0x0000000024087348 */ /* 0x000fea0003c00000 */
[----:B------:R0:W1:Y:S02]  /*e920*/  SHFL.DOWN P0, R68, R71, R66, R69 ;  /* 0x0800004247447389 */ /* 0x0000640000000045 */
[----:B01----:R-:W-:Y:S05]  /*e930*/  ENDCOLLECTIVE ;  /* 0x000000000000791b */ /* 0x003fea0003800000 */
.L_x_812:
        /* <DEDUP_REMOVED lines=9> */
.L_x_813:
        /* <DEDUP_REMOVED lines=10> */
.L_x_814:
[----:B------:R-:W-:Y:S02]  /*ea70*/  IMAD.MOV.U32 R71, RZ, RZ, R78 ;  /* 0x000000ffff477224 */ /* 0x000fe400078e004e */
[----:B------:R-:W-:-:S07]  /*ea80*/  IMAD.MOV.U32 R34, RZ, RZ, R68 ;  /* 0x000000ffff227224 */ /* 0x000fce00078e0044 */
[----:B------:R-:W-:Y:S05]  /*ea90*/  WARPSYNC.COLLECTIVE R36, `(.L_x_815) ;  /* 0x0000000024087348 */ /* 0x000fea0003c00000 */
[----:B------:R0:W1:Y:S02]  /*eaa0*/  SHFL.DOWN P0, R68, R71, R66, R69 ;  /* 0x0800004247447389 */ /* 0x0000640000000045 */
[----:B01----:R-:W-:Y:S05]  /*eab0*/  ENDCOLLECTIVE ;  /* 0x000000000000791b */ /* 0x003fea0003800000 */
.L_x_815:
        /* <DEDUP_REMOVED lines=19> */
.L_x_816:
[----:B------:R-:W-:Y:S05]  /*ebf0*/  BRA `(.L_x_817) ;  /* 0xffffff5000a87947 */ /* 0x000fea000383ffff */
.L_x_631:
[----:B------:R-:W-:Y:S01]  /*ec00*/  BSSY B1, `(.L_x_818) ;  /* 0x0000006000017945 */ /* 0x000fe20003800000 */
[----:B------:R-:W-:Y:S01]  /*ec10*/  PLOP3.LUT P0, PT, P0, PT, PT, 0x8, 0x80 ;  /* 0x000000000080781c */ /* 0x000fe2000070e170 */
[----:B------:R-:W-:-:S12]  /*ec20*/  IMAD.MOV.U32 R36, RZ, RZ, -0x1 ;  /* 0xffffffffff247424 */ /* 0x000fd800078e00ff */
[----:B------:R-:W-:Y:S05]  /*ec30*/  WARPSYNC.COLLECTIVE R36, `(.L_x_819) ;  /* 0x0000000024087348 */ /* 0x000fea0003c00000 */
[----:B------:R-:W-:Y:S01]  /*ec40*/  VOTE.ANY P0, P0 ;  /* 0x0000000000ff7806 */ /* 0x000fe20000000100 */
[----:B------:R-:W-:-:S12]  /*ec50*/  ENDCOLLECTIVE ;  /* 0x000000000000791b */ /* 0x000fd80003800000 */
.L_x_819:
[----:B------:R-:W-:Y:S05]  /*ec60*/  BSYNC B1 ;  /* 0x0000000000017941 */ /* 0x000fea0003800000 */
.L_x_818:
[----:B------:R-:W-:Y:S05]  /*ec70*/  BRA `(.L_x_820) ;  /* 0xffffff5000ac7947 */ /* 0x000fea000383ffff */
.L_x_635:
[----:B------:R-:W-:Y:S01]  /*ec80*/  BSSY B1, `(.L_x_821) ;  /* 0x0000006000017945 */ /* 0x000fe20003800000 */
[----:B------:R-:W-:Y:S01]  /*ec90*/  PLOP3.LUT P0, PT, P0, PT, PT, 0x8, 0x80 ;  /* 0x000000000080781c */ /* 0x000fe2000070e170 */
[----:B------:R-:W-:-:S12]  /*eca0*/  IMAD.MOV.U32 R36, RZ, RZ, -0x1 ;  /* 0xffffffffff247424 */ /* 0x000fd800078e00ff */
[----:B------:R-:W-:Y:S05]  /*ecb0*/  WARPSYNC.COLLECTIVE R36, `(.L_x_822) ;  /* 0x0000000024087348 */ /* 0x000fea0003c00000 */
[----:B------:R-:W-:Y:S01]  /*ecc0*/  VOTE.ANY P0, P0 ;  /* 0x0000000000ff7806 */ /* 0x000fe20000000100 */
[----:B------:R-:W-:-:S12]  /*ecd0*/  ENDCOLLECTIVE ;  /* 0x000000000000791b */ /* 0x000fd80003800000 */
.L_x_822:
[----:B------:R-:W-:Y:S05]  /*ece0*/  BSYNC B1 ;  /* 0x0000000000017941 */ /* 0x000fea0003800000 */
.L_x_821:
[----:B------:R-:W-:Y:S05]  /*ecf0*/  BRA `(.L_x_823) ;  /* 0xffffff5000c87947 */ /* 0x000fea000383ffff */
.L_x_637:
[----:B------:R-:W-:Y:S01]  /*ed00*/  BSSY B1, `(.L_x_824) ;  /* 0x0000006000017945 */ /* 0x000fe20003800000 */
[----:B------:R-:W-:Y:S01]  /*ed10*/  PLOP3.LUT P0, PT, P0, PT, PT, 0x8, 0x80 ;  /* 0x000000000080781c */ /* 0x000fe2000070e170 */
[----:B------:R-:W-:-:S12]  /*ed20*/  IMAD.MOV.U32 R36, RZ, RZ, -0x1 ;  /* 0xffffffffff247424 */ /* 0x000fd800078e00ff */
[----:B------:R-:W-:Y:S05]  /*ed30*/  WARPSYNC.COLLECTIVE R36, `(.L_x_825) ;  /* 0x0000000024087348 */ /* 0x000fea0003c00000 */
[----:B------:R-:W-:Y:S01]  /*ed40*/  VOTE.ANY R36, PT, P0 ;  /* 0x0000000000247806 */ /* 0x000fe200000e0100 */
[----:B------:R-:W-:Y:S06]  /*ed50*/  ENDCOLLECTIVE ;  /* 0x000000000000791b */ /* 0x000fec0003800000 */
.L_x_825:
[----:B------:R-:W-:Y:S05]  /*ed60*/  BSYNC B1 ;  /* 0x0000000000017941 */ /* 0x000fea0003800000 */
.L_x_824:
        /* <DEDUP_REMOVED lines=11> */
.L_x_826:
[----:B------:R-:W-:Y:S02]  /*ee20*/  IMAD.MOV.U32 R71, RZ, RZ, R35 ;  /* 0x000000ffff477224 */ /* 0x000fe400078e0023 */
[----:B------:R-:W-:-:S07]  /*ee30*/  IMAD.MOV.U32 R80, RZ, RZ, R68 ;  /* 0x000000ffff507224 */ /* 0x000fce00078e0044 */
[----:B------:R-:W-:Y:S05]  /*ee40*/  WARPSYNC.COLLECTIVE R36, `(.L_x_827) ;  /* 0x0000000024087348 */ /* 0x000fea0003c00000 */
[----:B------:R0:W1:Y:S02]  /*ee50*/  SHFL.DOWN P0, R68, R71, R66, R69 ;  /* 0x0800004247447389 */ /* 0x0000640000000045 */
[----:B01----:R-:W-:Y:S05]  /*ee60*/  ENDCOLLECTIVE ;  /* 0x000000000000791b */ /* 0x003fea0003800000 */
.L_x_827:
        /* <DEDUP_REMOVED lines=13> */
.L_x_828:
[----:B------:R-:W-:Y:S01]  /*ef40*/  IMAD.MOV.U32 R71, RZ, RZ, R82 ;  /* 0x000000ffff477224 */ /* 0x000fe200078e0052 */
[----:B------:R-:W-:-:S04]  /*ef50*/  SEL R68, R68, RZ, !P1 ;  /* 0x000000ff44447207 */ /* 0x000fc80004800000 */
[----:B------:R-:W-:-:S13]  /*ef60*/  IADD3 R80, P2, PT, R68, R81, RZ ;  /* 0x0000005144507210 */ /* 0x000fda0007f5e0ff */
[----:B------:R-:W-:Y:S05]  /*ef70*/  WARPSYNC.COLLECTIVE R36, `(.L_x_829) ;  /* 0x0000000024087348 */ /* 0x000fea0003c00000 */
[----:B------:R0:W1:Y:S02]  /*ef80*/  SHFL.DOWN P0, R68, R71, R66, R69 ;  /* 0x0800004247447389 */ /* 0x0000640000000045 */
[----:B01----:R-:W-:Y:S05]  /*ef90*/  ENDCOLLECTIVE ;  /* 0x000000000000791b */ /* 0x003fea0003800000 */
.L_x_829:
[----:B------:R-:W-:Y:S02]  /*efa0*/  IMAD.MOV.U32 R71, RZ, RZ, R80 ;  /* 0x000000ffff477224 */ /* 0x000fe400078e0050 */
[----:B------:R-:W-:Y:S02]  /*efb0*/  IMAD.MOV.U32 R66, RZ, RZ, 0x4 ;  /* 0x00000004ff427424 */ /* 0x000fe400078e00ff */
[----:B------:R-:W-:-:S07]  /*efc0*/  IMAD.MOV.U32 R67, RZ, RZ, R68 ;  /* 0x000000ffff437224 */ /* 0x000fce00078e0044 */
[----:B------:R-:W-:Y:S05]  /*efd0*/  WARPSYNC.COLLECTIVE R36, `(.L_x_830) ;  /* 0x0000000024087348 */ /* 0x000fea0003c00000 */
[----:B------:R0:W1:Y:S02]  /*efe0*/  SHFL.DOWN P0, R68, R71, R66, R69 ;  /* 0x0800004247447389 */ /* 0x0000640000000045 */
[----:B01----:R-:W-:Y:S05]  /*eff0*/  ENDCOLLECTIVE ;  /* 0x000000000000791b */ /* 0x003fea0003800000 */
.L_x_830:
        /* <DEDUP_REMOVED lines=8> */
.L_x_831:
[----:B------:R-:W-:-:S05]  /*f080*/  IADD3 R67, P2, PT, R67, R80, RZ ;  /* 0x0000005043437210 */ /* 0x000fca0007f5e0ff */
[----:B------:R-:W-:Y:S02]  /*f090*/  IMAD.MOV.U32 R71, RZ, RZ, R67 ;  /* 0x000000ffff477224 */ /* 0x000fe400078e0043 */
[----:B------:R-:W-:Y:S02]  /*f0a0*/  IMAD.MOV.U32 R66, RZ, RZ, 0x8 ;  /* 0x00000008ff427424 */ /* 0x000fe400078e00ff */
[----:B------:R-:W-:-:S07]  /*f0b0*/  IMAD.MOV.U32 R34, RZ, RZ, R68 ;  /* 0x000000ffff227224 */ /* 0x000fce00078e0044 */
[----:B------:R-:W-:Y:S05]  /*f0c0*/  WARPSYNC.COLLECTIVE R36, `(.L_x_832) ;  /* 0x0000000024087348 */ /* 0x000fea0003c00000 */
[----:B------:R0:W1:Y:S02]  /*f0d0*/  SHFL.DOWN P0, R68, R71, R66, R69 ;  /* 0x0800004247447389 */ /* 0x0000640000000045 */
[----:B01----:R-:W-:Y:S05]  /*f0e0*/  ENDCOLLECTIVE ;  /* 0x000000000000791b */ /* 0x003fea0003800000 */
.L_x_832:
        /* <DEDUP_REMOVED lines=9> */
.L_x_833:
        /* <DEDUP_REMOVED lines=10> */
.L_x_834:
[----:B------:R-:W-:Y:S01]  /*f220*/  ISETP.GT.AND P1, PT, R82, R69, PT ;  /* 0x000000455200720c */ /* 0x000fe20003f24270 */
[----:B------:R-:W-:Y:S02]  /*f230*/  IMAD.MOV.U32 R71, RZ, RZ, R35 ;  /* 0x000000ffff477224 */ /* 0x000fe400078e0023 */
[----:B------:R-:W-:-:S10]  /*f240*/  IMAD.MOV.U32 R34, RZ, RZ, R68 ;  /* 0x000000ffff227224 */ /* 0x000fd400078e0044 */
[----:B------:R-:W-:Y:S05]  /*f250*/  WARPSYNC.COLLECTIVE R36, `(.L_x_835) ;  /* 0x0000000024087348 */ /* 0x000fea0003c00000 */
[----:B------:R0:W1:Y:S02]  /*f260*/  SHFL.DOWN P0, R68, R71, R66, R69 ;  /* 0x0800004247447389 */ /* 0x0000640000000045 */
[----:B01----:R-:W-:Y:S05]  /*f270*/  ENDCOLLECTIVE ;  /* 0x000000000000791b */ /* 0x003fea0003800000 */
.L_x_835:
        /* <DEDUP_REMOVED lines=9> */
.L_x_836:
[----:B------:R-:W-:Y:S05]  /*f310*/  BRA `(.L_x_837) ;  /* 0xffffff5000147947 */ /* 0x000fea000383ffff */
.L_x_722:
[----:B------:R-:W-:Y:S01]  /*f320*/  BSSY B0, `(.L_x_838) ;  /* 0x0000006000007945 */ /* 0x000fe20003800000 */
[----:B------:R-:W-:Y:S01]  /*f330*/  PLOP3.LUT P0, PT, P0, PT, PT, 0x8, 0x80 ;  /* 0x000000000080781c */ /* 0x000fe2000070e170 */
[----:B------:R-:W-:-:S12]  /*f340*/  IMAD.MOV.U32 R36, RZ, RZ, -0x1 ;  /* 0xffffffffff247424 */ /* 0x000fd800078e00ff */
[----:B------:R-:W-:Y:S05]  /*f350*/  WARPSYNC.COLLECTIVE R36, `(.L_x_839) ;  /* 0x0000000024087348 */ /* 0x000fea0003c00000 */
[----:B------:R-:W-:Y:S01]  /*f360*/  VOTE.ANY P0, P0 ;  /* 0x0000000000ff7806 */ /* 0x000fe20000000100 */
[----:B------:R-:W-:-:S12]  /*f370*/  ENDCOLLECTIVE ;  /* 0x000000000000791b */ /* 0x000fd80003800000 */
.L_x_839:
[----:B------:R-:W-:Y:S05]  /*f380*/  BSYNC B0 ;  /* 0x0000000000007941 */ /* 0x000fea0003800000 */
.L_x_838:
[----:B------:R-:W-:Y:S05]  /*f390*/  BRA `(.L_x_840) ;  /* 0xffffffb400e87947 */ /* 0x000fea000383ffff */
.L_x_726:
[----:B------:R-:W-:Y:S01]  /*f3a0*/  BSSY B0, `(.L_x_841) ;  /* 0x0000006000007945 */ /* 0x000fe20003800000 */
[----:B------:R-:W-:Y:S01]  /*f3b0*/  PLOP3.LUT P0, PT, P0, PT, PT, 0x8, 0x80 ;  /* 0x000000000080781c */ /* 0x000fe2000070e170 */
[----:B------:R-:W-:-:S12]  /*f3c0*/  IMAD.MOV.U32 R36, RZ, RZ, -0x1 ;  /* 0xffffffffff247424 */ /* 0x000fd800078e00ff */
[----:B------:R-:W-:Y:S05]  /*f3d0*/  WARPSYNC.COLLECTIVE R36, `(.L_x_842) ;  /* 0x0000000024087348 */ /* 0x000fea0003c00000 */
[----:B------:R-:W-:Y:S01]  /*f3e0*/  VOTE.ANY P0, P0 ;  /* 0x0000000000ff7806 */ /* 0x000fe20000000100 */
[----:B------:R-:W-:-:S12]  /*f3f0*/  ENDCOLLECTIVE ;  /* 0x000000000000791b */ /* 0x000fd80003800000 */
.L_x_842:
[----:B------:R-:W-:Y:S05]  /*f400*/  BSYNC B0 ;  /* 0x0000000000007941 */ /* 0x000fea0003800000 */
.L_x_841:
[----:B------:R-:W-:Y:S05]  /*f410*/  BRA `(.L_x_843) ;  /* 0xffffffb800007947 */ /* 0x000fea000383ffff */
.L_x_728:
[----:B------:R-:W0:Y:S01]  /*f420*/  S2R R75, SR_GEMASK ;  /* 0x00000000004b7919 */ /* 0x000e220000003c00 */
[----:B------:R-:W-:Y:S01]  /*f430*/  BSSY B0, `(.L_x_844) ;  /* 0x0000006000007945 */ /* 0x000fe20003800000 */
[----:B------:R-:W-:Y:S01]  /*f440*/  PLOP3.LUT P0, PT, P0, PT, PT, 0x8, 0x80 ;  /* 0x000000000080781c */ /* 0x000fe2000070e170 */
[----:B------:R-:W-:-:S12]  /*f450*/  IMAD.MOV.U32 R36, RZ, RZ, -0x1 ;  /* 0xffffffffff247424 */ /* 0x000fd800078e00ff */
[----:B0-----:R-:W-:Y:S05]  /*f460*/  WARPSYNC.COLLECTIVE R36, `(.L_x_845) ;  /* 0x0000000024087348 */ /* 0x001fea0003c00000 */
[----:B------:R-:W-:Y:S01]  /*f470*/  VOTE.ANY R36, PT, P0 ;  /* 0x0000000000247806 */ /* 0x000fe200000e0100 */
[----:B0-----:R-:W-:Y:S06]  /*f480*/  ENDCOLLECTIVE ;  /* 0x000000000000791b */ /* 0x001fec0003800000 */
.L_x_845:
[----:B------:R-:W-:Y:S05]  /*f490*/  BSYNC B0 ;  /* 0x0000000000007941 */ /* 0x000fea0003800000 */
.L_x_844:
        /* <DEDUP_REMOVED lines=10> */
.L_x_846:
[----:B------:R-:W-:Y:S02]  /*f540*/  IMAD.MOV.U32 R71, RZ, RZ, R31 ;  /* 0x000000ffff477224 */ /* 0x000fe400078e001f */
[----:B------:R-:W-:-:S07]  /*f550*/  IMAD.MOV.U32 R34, RZ, RZ, R68 ;  /* 0x000000ffff227224 */ /* 0x000fce00078e0044 */
[----:B------:R-:W-:Y:S05]  /*f560*/  WARPSYNC.COLLECTIVE R36, `(.L_x_847) ;  /* 0x0000000024087348 */ /* 0x000fea0003c00000 */
[----:B------:R0:W1:Y:S02]  /*f570*/  SHFL.DOWN P0, R68, R71, R66, R69 ;  /* 0x0800004247447389 */ /* 0x0000640000000045 */
[----:B01----:R-:W-:Y:S05]  /*f580*/  ENDCOLLECTIVE ;  /* 0x000000000000791b */ /* 0x003fea0003800000 */
.L_x_847:
        /* <DEDUP_REMOVED lines=13> */
.L_x_848:
[----:B------:R-:W-:Y:S01]  /*f660*/  IMAD.MOV.U32 R71, RZ, RZ, R78 ;  /* 0x000000ffff477224 */ /* 0x000fe200078e004e */
[----:B------:R-:W-:-:S04]  /*f670*/  SEL R68, R68, RZ, !P1 ;  /* 0x000000ff44447207 */ /* 0x000fc80004800000 */
[----:B------:R-:W-:-:S13]  /*f680*/  IADD3 R31, P2, PT, R68, R77, RZ ;  /* 0x0000004d441f7210 */ /* 0x000fda0007f5e0ff */
[----:B------:R-:W-:Y:S05]  /*f690*/  WARPSYNC.COLLECTIVE R36, `(.L_x_849) ;  /* 0x0000000024087348 */ /* 0x000fea0003c00000 */
[----:B------:R0:W1:Y:S02]  /*f6a0*/  SHFL.DOWN P0, R68, R71, R66, R69 ;  /* 0x0800004247447389 */ /* 0x0000640000000045 */
[----:B01----:R-:W-:Y:S05]  /*f6b0*/  ENDCOLLECTIVE ;  /* 0x000000000000791b */ /* 0x003fea0003800000 */
.L_x_849:
[----:B------:R-:W-:Y:S02]  /*f6c0*/  IMAD.MOV.U32 R71, RZ, RZ, R31 ;  /* 0x000000ffff477224 */ /* 0x000fe400078e001f */
[----:B------:R-:W-:Y:S02]  /*f6d0*/  IMAD.MOV.U32 R66, RZ, RZ, 0x4 ;  /* 0x00000004ff427424 */ /* 0x000fe400078e00ff */
[----:B------:R-:W-:-:S07]  /*f6e0*/  IMAD.MOV.U32 R34, RZ, RZ, R68 ;  /* 0x000000ffff227224 */ /* 0x000fce00078e0044 */
[----:B------:R-:W-:Y:S05]  /*f6f0*/  WARPSYNC.COLLECTIVE R36, `(.L_x_850) ;  /* 0x0000000024087348 */ /* 0x000fea0003c00000 */
[----:B------:R0:W1:Y:S02]  /*f700*/  SHFL.DOWN P0, R68, R71, R66, R69 ;  /* 0x0800004247447389 */ /* 0x0000640000000045 */
[----:B01----:R-:W-:Y:S05]  /*f710*/  ENDCOLLECTIVE ;  /* 0x000000000000791b */ /* 0x003fea0003800000 */
.L_x_850:
        /* <DEDUP_REMOVED lines=8> */
.L_x_851:
[----:B------:R-:W-:-:S05]  /*f7a0*/  IADD3 R34, P2, PT, R34, R31, RZ ;  /* 0x0000001f22227210 */ /* 0x000fca0007f5e0ff */
[----:B------:R-:W-:Y:S02]  /*f7b0*/  IMAD.MOV.U32 R71, RZ, RZ, R34 ;  /* 0x000000ffff477224 */ /* 0x000fe400078e0022 */
[----:B------:R-:W-:Y:S02]  /*f7c0*/  IMAD.MOV.U32 R66, RZ, RZ, 0x8 ;  /* 0x00000008ff427424 */ /* 0x000fe400078e00ff */
[----:B------:R-:W-:-:S07]  /*f7d0*/  IMAD.MOV.U32 R30, RZ, RZ, R68 ;  /* 0x000000ffff1e7224 */ /* 0x000fce00078e0044 */
[----:B------:R-:W-:Y:S05]  /*f7e0*/  WARPSYNC.COLLECTIVE R36, `(.L_x_852) ;  /* 0x0000000024087348 */ /* 0x000fea0003c00000 */
[----:B------:R0:W1:Y:S02]  /*f7f0*/  SHFL.DOWN P0, R68, R71, R66, R69 ;  /* 0x0800004247447389 */ /* 0x0000640000000045 */
[----:B01----:R-:W-:Y:S05]  /*f800*/  ENDCOLLECTIVE ;  /* 0x000000000000791b */ /* 0x003fea0003800000 */
.L_x_852:
        /* <DEDUP_REMOVED lines=9> */
.L_x_853:
        /* <DEDUP_REMOVED lines=10> */
.L_x_854:
[----:B------:R-:W-:Y:S02]  /*f940*/  IMAD.MOV.U32 R71, RZ, RZ, R77 ;  /* 0x000000ffff477224 */ /* 0x000fe400078e004d */
[----:B------:R-:W-:-:S07]  /*f950*/  IMAD.MOV.U32 R30, RZ, RZ, R68 ;  /* 0x000000ffff1e7224 */ /* 0x000fce00078e0044 */
[----:B------:R-:W-:Y:S05]  /*f960*/  WARPSYNC.COLLECTIVE R36, `(.L_x_855) ;  /* 0x0000000024087348 */ /* 0x000fea0003c00000 */
[----:B------:R0:W1:Y:S02]  /*f970*/  SHFL.DOWN P0, R68, R71, R66, R69 ;  /* 0x0800004247447389 */ /* 0x0000640000000045 */
[----:B01----:R-:W-:Y:S05]  /*f980*/  ENDCOLLECTIVE ;  /* 0x000000000000791b */ /* 0x003fea0003800000 */
.L_x_855:
        /* <DEDUP_REMOVED lines=19> */
.L_x_856:
[----:B------:R-:W-:Y:S05]  /*fac0*/  BRA `(.L_x_857) ;  /* 0xffffffb4004c7947 */ /* 0x000fea000383ffff */
.L_x_730:
[----:B------:R-:W-:Y:S01]  /*fad0*/  BSSY B0, `(.L_x_858) ;  /* 0x0000006000007945 */ /* 0x000fe20003800000 */
[----:B------:R-:W-:Y:S01]  /*fae0*/  PLOP3.LUT P0, PT, P0, PT, PT, 0x8, 0x80 ;  /* 0x000000000080781c */ /* 0x000fe2000070e170 */
[----:B------:R-:W-:-:S12]  /*faf0*/  IMAD.MOV.U32 R36, RZ, RZ, -0x1 ;  /* 0xffffffffff247424 */ /* 0x000fd800078e00ff */
[----:B------:R-:W-:Y:S05]  /*fb00*/  WARPSYNC.COLLECTIVE R36, `(.L_x_859) ;  /* 0x0000000024087348 */ /* 0x000fea0003c00000 */
[----:B------:R-:W-:Y:S01]  /*fb10*/  VOTE.ANY P0, P0 ;  /* 0x0000000000ff7806 */ /* 0x000fe20000000100 */
[----:B------:R-:W-:-:S12]  /*fb20*/  ENDCOLLECTIVE ;  /* 0x000000000000791b */ /* 0x000fd80003800000 */
.L_x_859:
[----:B------:R-:W-:Y:S05]  /*fb30*/  BSYNC B0 ;  /* 0x0000000000007941 */ /* 0x000fea0003800000 */
.L_x_858:
[----:B------:R-:W-:Y:S05]  /*fb40*/  BRA `(.L_x_860) ;  /* 0xffffffb400507947 */ /* 0x000fea000383ffff */
.L_x_734:
[----:B------:R-:W-:Y:S01]  /*fb50*/  BSSY B0, `(.L_x_861) ;  /* 0x0000006000007945 */ /* 0x000fe20003800000 */
[----:B------:R-:W-:Y:S01]  /*fb60*/  PLOP3.LUT P0, PT, P0, PT, PT, 0x8, 0x80 ;  /* 0x000000000080781c */ /* 0x000fe2000070e170 */
[----:B------:R-:W-:-:S12]  /*fb70*/  IMAD.MOV.U32 R36, RZ, RZ, -0x1 ;  /* 0xffffffffff247424 */ /* 0x000fd800078e00ff */
[----:B------:R-:W-:Y:S05]  /*fb80*/  WARPSYNC.COLLECTIVE R36, `(.L_x_862) ;  /* 0x0000000024087348 */ /* 0x000fea0003c00000 */
[----:B------:R-:W-:Y:S01]  /*fb90*/  VOTE.ANY P0, P0 ;  /* 0x0000000000ff7806 */ /* 0x000fe20000000100 */
[----:B------:R-:W-:-:S12]  /*fba0*/  ENDCOLLECTIVE ;  /* 0x000000000000791b */ /* 0x000fd80003800000 */
.L_x_862:
[----:B------:R-:W-:Y:S05]  /*fbb0*/  BSYNC B0 ;  /* 0x0000000000007941 */ /* 0x000fea0003800000 */
.L_x_861:
[----:B------:R-:W-:Y:S05]  /*fbc0*/  BRA `(.L_x_863) ;  /* 0xffffffb4006c7947 */ /* 0x000fea000383ffff */
.L_x_736:
[----:B------:R-:W-:Y:S01]  /*fbd0*/  BSSY B0, `(.L_x_864) ;  /* 0x0000006000007945 */ /* 0x000fe20003800000 */
[----:B------:R-:W-:Y:S01]  /*fbe0*/  PLOP3.LUT P0, PT, P0, PT, PT, 0x8, 0x80 ;  /* 0x000000000080781c */ /* 0x000fe2000070e170 */
[----:B------:R-:W-:-:S12]  /*fbf0*/  IMAD.MOV.U32 R36, RZ, RZ, -0x1 ;  /* 0xffffffffff247424 */ /* 0x000fd800078e00ff */
[----:B------:R-:W-:Y:S05]  /*fc00*/  WARPSYNC.COLLECTIVE R36, `(.L_x_865) ;  /* 0x0000000024087348 */ /* 0x000fea0003c00000 */
[----:B------:R-:W-:Y:S01]  /*fc10*/  VOTE.ANY R36, PT, P0 ;  /* 0x0000000000247806 */ /* 0x000fe200000e0100 */
[----:B------:R-:W-:Y:S06]  /*fc20*/  ENDCOLLECTIVE ;  /* 0x000000000000791b */ /* 0x000fec0003800000 */
.L_x_865:
[----:B------:R-:W-:Y:S05]  /*fc30*/  BSYNC B0 ;  /* 0x0000000000007941 */ /* 0x000fea0003800000 */
.L_x_864:
        /* <DEDUP_REMOVED lines=11> */
.L_x_866:
[----:B------:R-:W-:Y:S02]  /*fcf0*/  IMAD.MOV.U32 R71, RZ, RZ, R31 ;  /* 0x000000ffff477224 */ /* 0x000fe400078e001f */
[----:B------:R-:W-:-:S07]  /*fd00*/  IMAD.MOV.U32 R78, RZ, RZ, R68 ;  /* 0x000000ffff4e7224 */ /* 0x000fce00078e0044 */
[----:B------:R-:W-:Y:S05]  /*fd10*/  WARPSYNC.COLLECTIVE R36, `(.L_x_867) ;  /* 0x0000000024087348 */ /* 0x000fea0003c00000 */
[----:B------:R0:W1:Y:S02]  /*fd20*/  SHFL.DOWN P0, R68, R71, R66, R69 ;  /* 0x0800004247447389 */ /* 0x0000640000000045 */
[----:B01----:R-:W-:Y:S05]  /*fd30*/  ENDCOLLECTIVE ;  /* 0x000000000000791b */ /* 0x003fea0003800000 */
.L_x_867:
        /* <DEDUP_REMOVED lines=13> */
.L_x_868:
[----:B------:R-:W-:Y:S01]  /*fe10*/  IMAD.MOV.U32 R71, RZ, RZ, R81 ;  /* 0x000000ffff477224 */ /* 0x000fe200078e0051 */
[----:B------:R-:W-:-:S07]  /*fe20*/  SEL R31, R68, RZ, !P1 ;  /* 0x000000ff441f7207 */ /* 0x000fce0004800000 */
[----:B------:R-:W-:Y:S05]  /*fe30*/  WARPSYNC.COLLECTIVE R36, `(.L_x_869) ;  /* 0x0000000024087348 */ /* 0x000fea0003c00000 */
[----:B------:R0:W1:Y:S02]  /*fe40*/  SHFL.DOWN P0, R68, R71, R66, R69 ;  /* 0x0800004247447389 */ /* 0x0000640000000045 */
[----:B01----:R-:W-:Y:S05]  /*fe50*/  ENDCOLLECTIVE ;  /* 0x000000000000791b */ /* 0x003fea0003800000 */
.L_x_869:
[----:B------:R-:W-:-:S05]  /*fe60*/  IADD3 R31, P2, PT, R31, R80, RZ ;  /* 0x000000501f1f7210 */ /* 0x000fca0007f5e0ff */
[----:B------:R-:W-:Y:S02]  /*fe70*/  IMAD.MOV.U32 R71, RZ, RZ, R31 ;  /* 0x000000ffff477224 */ /* 0x000fe400078e001f */
[----:B------:R-:W-:Y:S02]  /*fe80*/  IMAD.MOV.U32 R66, RZ, RZ, 0x4 ;  /* 0x00000004ff427424 */ /* 0x000fe400078e00ff */
[----:B------:R-:W-:-:S07]  /*fe90*/  IMAD.MOV.U32 R78, RZ, RZ, R68 ;  /* 0x000000ffff4e7224 */ /* 0x000fce00078e0044 */
[----:B------:R-:W-:Y:S05]  /*fea0*/  WARPSYNC.COLLECTIVE R36, `(.L_x_870) ;  /* 0x0000000024087348 */ /* 0x000fea0003c00000 */
[----:B------:R0:W1:Y:S02]  /*feb0*/  SHFL.DOWN P0, R68, R71, R66, R69 ;  /* 0x0800004247447389 */ /* 0x0000640000000045 */
[----:B01----:R-:W-:Y:S05]  /*fec0*/  ENDCOLLECTIVE ;  /* 0x000000000000791b */ /* 0x003fea0003800000 */
.L_x_870:
        /* <DEDUP_REMOVED lines=9> */
.L_x_871:
[----:B------:R-:W-:Y:S02]  /*ff60*/  IMAD.MOV.U32 R71, RZ, RZ, R80 ;  /* 0x000000ffff477224 */ /* 0x000fe400078e0050 */
[----:B------:R-:W-:Y:S02]  /*ff70*/  IMAD.MOV.U32 R66, RZ, RZ, 0x8 ;  /* 0x00000008ff427424 */ /* 0x000fe400078e00ff */
[----:B------:R-:W-:-:S07]  /*ff80*/  IMAD.MOV.U32 R30, RZ, RZ, R68 ;  /* 0x000000ffff1e7224 */ /* 0x000fce00078e0044 */
[----:B------:R-:W-:Y:S05]  /*ff90*/  WARPSYNC.COLLECTIVE R36, `(.L_x_872) ;  /* 0x0000000024087348 */ /* 0x000fea0003c00000 */
[----:B------:R0:W1:Y:S02]  /*ffa0*/  SHFL.DOWN P0, R68, R71, R66, R69 ;  /* 0x0800004247447389 */ /* 0x0000640000000045 */
[----:B01----:R-:W-:Y:S05]  /*ffb0*/  ENDCOLLECTIVE ;  /* 0x000000000000791b */ /* 0x003fea0003800000 */
.L_x_872:
        /* <DEDUP_REMOVED lines=9> */
.L_x_873:
        /* <DEDUP_REMOVED lines=11> */
.L_x_874:
[----:B------:R-:W-:Y:S02]  /*10100*/  IMAD.MOV.U32 R71, RZ, RZ, R78 ;  /* 0x000000ffff477224 */ /* 0x000fe400078e004e */
[----:B------:R-:W-:-:S07]  /*10110*/  IMAD.MOV.U32 R30, RZ, RZ, R68 ;  /* 0x000000ffff1e7224 */ /* 0x000fce00078e0044 */
[----:B------:R-:W-:Y:S05]  /*10120*/  WARPSYNC.COLLECTIVE R36, `(.L_x_875) ;  /* 0x0000000024087348 */ /* 0x000fea0003c00000 */
[----:B------:R0:W1:Y:S02]  /*10130*/  SHFL.DOWN P0, R68, R71, R66, R69 ;  /* 0x0800004247447389 */ /* 0x0000640000000045 */
[----:B01----:R-:W-:Y:S05]  /*10140*/  ENDCOLLECTIVE ;  /* 0x000000000000791b */ /* 0x003fea0003800000 */
.L_x_875:
        /* <DEDUP_REMOVED lines=9> */
.L_x_876:
[----:B------:R-:W-:Y:S05]  /*101e0*/  BRA `(.L_x_877) ;  /* 0xffffffb000b87947 */ /* 0x000fea000383ffff */
.L_x_878:
        /* <DEDUP_REMOVED lines=9> */
.L_x_1197:


//--------------------- .text._ZN6thrust24THRUST_300001_SM_1000_NS8cuda_cub4core6detail13_kernel_agentINS1_16__set_operations14PartitionAgentINS0_6detail15normal_iteratorINS0_10device_ptrIiEEEESB_lN4cuda3std3__44lessIiEEEEJSB_SB_lllPNSE_4pairIllEESG_iEEEvDpT0_ --------------------------
	.section	.text._ZN6thrust24THRUST_300001_SM_1000_NS8cuda_cub4core6detail13_kernel_agentINS1_16__set_operations14PartitionAgentINS0_6detail15normal_iteratorINS0_10device_ptrIiEEEESB_lN4cuda3std3__44lessIiEEEEJSB_SB_lllPNSE_4pairIllEESG_iEEEvDpT0_,"ax",@progbits
	.align	128
        .global         _ZN6thrust24THRUST_300001_SM_1000_NS8cuda_cub4core6detail13_kernel_agentINS1_16__set_operations14PartitionAgentINS0_6detail15normal_iteratorINS0_10device_ptrIiEEEESB_lN4cuda3std3__44lessIiEEEEJSB_SB_lllPNSE_4pairIllEESG_iEEEvDpT0_
        .type           _ZN6thrust24THRUST_300001_SM_1000_NS8cuda_cub4core6detail13_kernel_agentINS1_16__set_operations14PartitionAgentINS0_6detail15normal_iteratorINS0_10device_ptrIiEEEESB_lN4cuda3std3__44lessIiEEEEJSB_SB_lllPNSE_4pairIllEESG_iEEEvDpT0_,@function
        .size           _ZN6thrust24THRUST_300001_SM_1000_NS8cuda_cub4core6detail13_kernel_agentINS1_16__set_operations14PartitionAgentINS0_6detail15normal_iteratorINS0_10device_ptrIiEEEESB_lN4cuda3std3__44lessIiEEEEJSB_SB_lllPNSE_4pairIllEESG_iEEEvDpT0_,(.L_x_1198 - _ZN6thrust24THRUST_300001_SM_1000_NS8cuda_cub4core6detail13_kernel_agentINS1_16__set_operations14PartitionAgentINS0_6detail15normal_iteratorINS0_10device_ptrIiEEEESB_lN4cuda3std3__44lessIiEEEEJSB_SB_lllPNSE_4pairIllEESG_iEEEvDpT0_)
        .other          _ZN6thrust24THRUST_300001_SM_1000_NS8cuda_cub4core6detail13_kernel_agentINS1_16__set_operations14PartitionAgentINS0_6detail15normal_iteratorINS0_10device_ptrIiEEEESB_lN4cuda3std3__44lessIiEEEEJSB_SB_lllPNSE_4pairIllEESG_iEEEvDpT0_,@"STO_CUDA_ENTRY STV_DEFAULT"
_ZN6thrust24THRUST_300001_SM_1000_NS8cuda_cub4core6detail13_kernel_agentINS1_16__set_operations14PartitionAgentINS0_6detail15normal_iteratorINS0_10device_ptrIiEEEESB_lN4cuda3std3__44lessIiEEEEJSB_SB_lllPNSE_4pairIllEESG_iEEEvDpT0_:
.text._ZN6thrust24THRUST_300001_SM_1000_NS8cuda_cub4core6detail13_kernel_agentINS1_16__set_operations14PartitionAgentINS0_6detail15normal_iteratorINS0_10device_ptrIiEEEESB_lN4cuda3std3__44lessIiEEEEJSB_SB_lllPNSE_4pairIllEESG_iEEEvDpT0_:
        /* <DEDUP_REMOVED lines=38> */
.L_x_881:
        /* <DEDUP_REMOVED lines=24> */
.L_x_880:
[----:B------:R-:W-:Y:S05]  /*03e0*/  BSYNC.RECONVERGENT B0 ;  /* 0x0000000000007941 */ /* 0x000fea0003800200 */
.L_x_879:
        /* <DEDUP_REMOVED lines=55> */
.L_x_887:
[----:B------:R-:W-:Y:S05]  /*0760*/  BSYNC.RECONVERGENT B2 ;  /* 0x0000000000027941 */ /* 0x000fea0003800200 */
.L_x_886:
        /* <DEDUP_REMOVED lines=19> */
.L_x_889:
[----:B------:R-:W-:Y:S05]  /*08a0*/  BSYNC.RECONVERGENT B2 ;  /* 0x0000000000027941 */ /* 0x000fea0003800200 */
.L_x_888:
        /* <DEDUP_REMOVED lines=18> */
.L_x_885:
[----:B------:R-:W-:Y:S05]  /*09d0*/  BSYNC.RECONVERGENT B0 ;  /* 0x0000000000007941 */ /* 0x000fea0003800200 */
.L_x_884:
        /* <DEDUP_REMOVED lines=10> */
.L_x_892:
        /* <DEDUP_REMOVED lines=17> */
.L_x_891:
[----:B------:R-:W-:Y:S05]  /*0b90*/  BSYNC.RECONVERGENT B0 ;  /* 0x0000000000007941 */ /* 0x000fea0003800200 */
.L_x_890:
        /* <DEDUP_REMOVED lines=34> */
.L_x_894:
[----:B------:R-:W-:Y:S05]  /*0dc0*/  BSYNC.RECONVERGENT B0 ;  /* 0x0000000000007941 */ /* 0x000fea0003800200 */
.L_x_893:
        /* <DEDUP_REMOVED lines=21> */
.L_x_896:
[----:B------:R-:W-:Y:S05]  /*0f20*/  BSYNC.RECONVERGENT B0 ;  /* 0x0000000000007941 */ /* 0x000fea0003800200 */
.L_x_895:
        /* <DEDUP_REMOVED lines=21> */
.L_x_898:
[----:B------:R-:W-:Y:S05]  /*1080*/  BSYNC.RECONVERGENT B0 ;  /* 0x0000000000007941 */ /* 0x000fea0003800200 */
.L_x_897:
[----:B------:R-:W-:Y:S01]  /*1090*/  ISETP.GE.U32.AND P0, PT, R20, R9, PT ;  /* 0x000000091400720c */ /* 0x000fe20003f06070 */
[----:B------:R-:W-:Y:S03]  /*10a0*/  BSSY.RECONVERGENT B0, `(.L_x_899) ;  /* 0x0000014000007945 */ /* 0x000fe60003800200 */
[----:B------:R-:W-:-:S13]  /*10b0*/  ISETP.GE.AND.EX P0, PT, R21, R22, PT, P0 ;  /* 0x000000161500720c */ /* 0x000fda0003f06300 */
[----:B------:R-:W-:Y:S05]  /*10c0*/  @P0 BRA `(.L_x_900) ;  /* 0x0000000000440947 */ /* 0x000fea0003800000 */
.L_x_901:
        /* <DEDUP_REMOVED lines=17> */
.L_x_900:
[----:B------:R-:W-:Y:S05]  /*11e0*/  BSYNC.RECONVERGENT B0 ;  /* 0x0000000000007941 */ /* 0x000fea0003800200 */
.L_x_899:
        /* <DEDUP_REMOVED lines=26> */
.L_x_904:
        /* <DEDUP_REMOVED lines=17> */
.L_x_903:
[----:B------:R-:W-:Y:S05]  /*14a0*/  BSYNC.RECONVERGENT B0 ;  /* 0x0000000000007941 */ /* 0x000fea0003800200 */
.L_x_902:
        /* <DEDUP_REMOVED lines=17> */
.L_x_883:
[----:B------:R-:W-:Y:S05]  /*15c0*/  BSYNC.RECONVERGENT B1 ;  /* 0x0000000000017941 */ /* 0x000fea0003800200 */
.L_x_882:
        /* <DEDUP_REMOVED lines=8> */
.L_x_905:
        /* <DEDUP_REMOVED lines=11> */
.L_x_1198:


//--------------------- .text._ZN6thrust24THRUST_300001_SM_1000_NS8cuda_cub4core6detail13_kernel_agentINS1_16__set_operations9InitAgentIN3cub18CUB_300001_SM_100013ScanTileStateIlLb1EEElEEJSA_lEEEvDpT0_ --------------------------
	.section	.text._ZN6thrust24THRUST_300001_SM_1000_NS8cuda_cub4core6detail13_kernel_agentINS1_16__set_operations9InitAgentIN3cub18CUB_300001_SM_100013ScanTileStateIlLb1EEElEEJSA_lEEEvDpT0_,"ax",@progbits
	.align	128
        .global         _ZN6thrust24THRUST_300001_SM_1000_NS8cuda_cub4core6detail13_kernel_agentINS1_16__set_operations9InitAgentIN3cub18CUB_300001_SM_100013ScanTileStateIlLb1EEElEEJSA_lEEEvDpT0_
        .type           _ZN6thrust24THRUST_300001_SM_1000_NS8cuda_cub4core6detail13_kernel_agentINS1_16__set_operations9InitAgentIN3cub18CUB_300001_SM_100013ScanTileStateIlLb1EEElEEJSA_lEEEvDpT0_,@function
        .size           _ZN6thrust24THRUST_300001_SM_1000_NS8cuda_cub4core6detail13_kernel_agentINS1_16__set_operations9InitAgentIN3cub18CUB_300001_SM_100013ScanTileStateIlLb1EEElEEJSA_lEEEvDpT0_,(.L_x_1199 - _ZN6thrust24THRUST_300001_SM_1000_NS8cuda_cub4core6detail13_kernel_agentINS1_16__set_operations9InitAgentIN3cub18CUB_300001_SM_100013ScanTileStateIlLb1EEElEEJSA_lEEEvDpT0_)
        .other          _ZN6thrust24THRUST_300001_SM_1000_NS8cuda_cub4core6detail13_kernel_agentINS1_16__set_operations9InitAgentIN3cub18CUB_300001_SM_100013ScanTileStateIlLb1EEElEEJSA_lEEEvDpT0_,@"STO_CUDA_ENTRY STV_DEFAULT"
_ZN6thrust24THRUST_300001_SM_1000_NS8cuda_cub4core6detail13_kernel_agentINS1_16__set_operations9InitAgentIN3cub18CUB_300001_SM_100013ScanTileStateIlLb1EEElEEJSA_lEEEvDpT0_:
.text._ZN6thrust24THRUST_300001_SM_1000_NS8cuda_cub4core6detail13_kernel_agentINS1_16__set_operations9InitAgentIN3cub18CUB_300001_SM_100013ScanTileStateIlLb1EEElEEJSA_lEEEvDpT0_:
[----:B------:R-:W-:Y:S01]  /*0000*/  LDC R1, c[0x0][0x37c] ;  /* 0x0000df00ff017b82 */ /* 0x000fe20000000800 */
[----:B------:R-:W0:Y:S07]  /*0010*/  S2R R0, SR_TID.X ;  /* 0x0000000000007919 */ /* 0x000e2e0000002100 */
[----:B------:R-:W1:Y:S01]  /*0020*/  S2UR UR6, SR_CTAID.X ;  /* 0x00000000000679c3 */ /* 0x000e620000002500 */
[----:B------:R-:W2:Y:S01]  /*0030*/  LDCU UR4, c[0x0][0x388] ;  /* 0x00007100ff0477ac */ /* 0x000ea20008000800 */
[----:B------:R-:W-:-:S06]  /*0040*/  CS2R R6, SRZ ;  /* 0x0000000000067805 */ /* 0x000fcc000001ff00 */
[----:B------:R-:W1:Y:S01]  /*0050*/  LDC R5, c[0x0][0x360] ;  /* 0x0000d800ff057b82 */ /* 0x000e620000000800 */
[----:B0-----:R-:W-:Y:S01]  /*0060*/  ISETP.GT.U32.AND P0, PT, R0, 0x1f, PT ;  /* 0x0000001f0000780c */ /* 0x001fe20003f04070 */
[----:B-1----:R-:W-:-:S03]  /*0070*/  IMAD R5, R5, UR6, R0 ;  /* 0x0000000605057c24 */ /* 0x002fc6000f8e0200 */
[----:B------:R-:W-:Y:S02]  /*0080*/  ISETP.NE.OR P0, PT, RZ, UR6, P0 ;  /* 0x00000006ff007c0c */ /* 0x000fe40008705670 */
[----:B--2---:R-:W-:Y:S01]  /*0090*/  ISETP.GE.AND P1, PT, R5, UR4, PT ;  /* 0x0000000405007c0c */ /* 0x004fe2000bf26270 */
[----:B------:R-:W0:-:S12]  /*00a0*/  LDCU.64 UR4, c[0x0][0x358] ;  /* 0x00006b00ff0477ac */ /* 0x000e180008000a00 */
[----:B------:R-:W1:Y:S01]  /*00b0*/  @!P1 LDC.64 R2, c[0x0][0x380] ;  /* 0x0000e000ff029b82 */ /* 0x000e620000000a00 */
[----:B------:R-:W-:Y:S02]  /*00c0*/  @!P1 IMAD.MOV.U32 R4, RZ, RZ, 0x63 ;  /* 0x00000063ff049424 */ /* 0x000fe400078e00ff */
[----:B-1----:R-:W-:Y:S01]  /*00d0*/  @!P1 IMAD.WIDE R2, R5, 0x10, R2 ;  /* 0x0000001005029825 */ /* 0x002fe200078e0202 */
[----:B------:R-:W-:-:S05]  /*00e0*/  @!P1 MOV R5, 0x0 ;  /* 0x0000000000059802 */ /* 0x000fca0000000f00 */
[----:B0-----:R0:W-:Y:S01]  /*00f0*/  @!P1 STG.E.128 desc[UR4][R2.64+0x200], R4 ;  /* 0x0002000402009986 */ /* 0x0011e2000c101d04 */
[----:B------:R-:W-:Y:S05]  /*0100*/  @P0 EXIT ;  /* 0x000000000000094d */ /* 0x000fea0003800000 */
[----:B0-----:R-:W0:Y:S02]  /*0110*/  LDC.64 R2, c[0x0][0x380] ;  /* 0x0000e000ff027b82 */ /* 0x001e240000000a00 */
[----:B0-----:R-:W-:-:S05]  /*0120*/  IMAD.WIDE.U32 R2, R0, 0x10, R2 ;  /* 0x0000001000027825 */ /* 0x001fca00078e0002 */
[----:B------:R-:W-:Y:S01]  /*0130*/  STG.E.128 desc[UR4][R2.64], RZ ;  /* 0x000000ff02007986 */ /* 0x000fe2000c101d04 */
[----:B------:R-:W-:Y:S05]  /*0140*/  EXIT ;  /* 0x000000000000794d */ /* 0x000fea0003800000 */
.L_x_906:
        /* <DEDUP_REMOVED lines=11> */
.L_x_1199:


//--------------------- .text._ZN6thrust24THRUST_300001_SM_1000_NS8cuda_cub4core6detail13_kernel_agentINS1_16__set_operations10SetOpAgentINS0_6detail15normal_iteratorINS0_10device_ptrIiEEEESB_SB_SB_SB_SB_iN4cuda3std3__44lessIiEENS5_16serial_set_unionENSE_17integral_constantIbLb1EEEEEJSB_SB_SB_SB_iiSB_SB_SG_SH_PNSE_4pairIiiEEPmN3cub18CUB_300001_SM_100013ScanTileStateIiLb1EEEEEEvDpT0_ --------------------------
	.section	.text._ZN6thrust24THRUST_300001_SM_1000_NS8cuda_cub4core6detail13_kernel_agentINS1_16__set_operations10SetOpAgentINS0_6detail15normal_iteratorINS0_10device_ptrIiEEEESB_SB_SB_SB_SB_iN4cuda3std3__44lessIiEENS5_16serial_set_unionENSE_17integral_constantIbLb1EEEEEJSB_SB_SB_SB_iiSB_SB_SG_SH_PNSE_4pairIiiEEPmN3cub18CUB_300001_SM_100013ScanTileStateIiLb1EEEEEEvDpT0_,"ax",@progbits
	.align	128
        .global         _ZN6thrust24THRUST_300001_SM_1000_NS8cuda_cub4core6detail13_kernel_agentINS1_16__set_operations10SetOpAgentINS0_6detail15normal_iteratorINS0_10device_ptrIiEEEESB_SB_SB_SB_SB_iN4cuda3std3__44lessIiEENS5_16serial_set_unionENSE_17integral_constantIbLb1EEEEEJSB_SB_SB_SB_iiSB_SB_SG_SH_PNSE_4pairIiiEEPmN3cub18CUB_300001_SM_100013ScanTileStateIiLb1EEEEEEvDpT0_
        .type           _ZN6thrust24THRUST_300001_SM_1000_NS8cuda_cub4core6detail13_kernel_agentINS1_16__set_operations10SetOpAgentINS0_6detail15normal_iteratorINS0_10device_ptrIiEEEESB_SB_SB_SB_SB_iN4cuda3std3__44lessIiEENS5_16serial_set_unionENSE_17integral_constantIbLb1EEEEEJSB_SB_SB_SB_iiSB_SB_SG_SH_PNSE_4pairIiiEEPmN3cub18CUB_300001_SM_100013ScanTileStateIiLb1EEEEEEvDpT0_,@function
        .size           _ZN6thrust24THRUST_300001_SM_1000_NS8cuda_cub4core6detail13_kernel_agentINS1_16__set_operations10SetOpAgentINS0_6detail15normal_iteratorINS0_10device_ptrIiEEEESB_SB_SB_SB_SB_iN4cuda3std3__44lessIiEENS5_16serial_set_unionENSE_17integral_constantIbLb1EEEEEJSB_SB_SB_SB_iiSB_SB_SG_SH_PNSE_4pairIiiEEPmN3cub18CUB_300001_SM_100013ScanTileStateIiLb1EEEEEEvDpT0_,(.L_x_1200 - _ZN6thrust24THRUST_300001_SM_1000_NS8cuda_cub4core6detail13_kernel_agentINS1_16__set_operations10SetOpAgentINS0_6detail15normal_iteratorINS0_10device_ptrIiEEEESB_SB_SB_SB_SB_iN4cuda3std3__44lessIiEENS5_16serial_set_unionENSE_17integral_constantIbLb1EEEEEJSB_SB_SB_SB_iiSB_SB_SG_SH_PNSE_4pairIiiEEPmN3cub18CUB_300001_SM_100013ScanTileStateIiLb1EEEEEEvDpT0_)
        .other          _ZN6thrust24THRUST_300001_SM_1000_NS8cuda_cub4core6detail13_kernel_agentINS1_16__set_operations10SetOpAgentINS0_6detail15normal_iteratorINS0_10device_ptrIiEEEESB_SB_SB_SB_SB_iN4cuda3std3__44lessIiEENS5_16serial_set_unionENSE_17integral_constantIbLb1EEEEEJSB_SB_SB_SB_iiSB_SB_SG_SH_PNSE_4pairIiiEEPmN3cub18CUB_300001_SM_100013ScanTileStateIiLb1EEEEEEvDpT0_,@"STO_CUDA_ENTRY STV_DEFAULT"
_ZN6thrust24THRUST_300001_SM_1000_NS8cuda_cub4core6detail13_kernel_agentINS1_16__set_operations10SetOpAgentINS0_6detail15normal_iteratorINS0_10device_ptrIiEEEESB_SB_SB_SB_SB_iN4cuda3std3__44lessIiEENS5_16serial_set_unionENSE_17integral_constantIbLb1EEEEEJSB_SB_SB_SB_iiSB_SB_SG_SH_PNSE_4pairIiiEEPmN3cub18CUB_300001_SM_100013ScanTileStateIiLb1EEEEEEvDpT0_:
.text._ZN6thrust24THRUST_300001_SM_1000_NS8cuda_cub4core6detail13_kernel_agentINS1_16__set_operations10SetOpAgentINS0_6detail15normal_iteratorINS0_10device_ptrIiEEEESB_SB_SB_SB_SB_iN4cuda3std3__44lessIiEENS5_16serial_set_unionENSE_17integral_constantIbLb1EEEEEJSB_SB_SB_SB_iiSB_SB_SG_SH_PNSE_4pairIiiEEPmN3cub18CUB_300001_SM_100013ScanTileStateIiLb1EEEEEEvDpT0_:
        /* <DEDUP_REMOVED lines=109> */
.L_x_909:
[----:B------:R-:W-:Y:S05]  /*06d0*/  BSYNC.RECONVERGENT B0 ;  /* 0x0000000000007941 */ /* 0x000fea0003800200 */
.L_x_908:
        /* <DEDUP_REMOVED lines=34> */
.L_x_912:
        /* <DEDUP_REMOVED lines=13> */
.L_x_911:
[----:B------:R-:W-:Y:S05]  /*09d0*/  BSYNC.RECONVERGENT B0 ;  /* 0x0000000000007941 */ /* 0x000fea0003800200 */
.L_x_910:
        /* <DEDUP_REMOVED lines=39> */
.L_x_917:
        /* <DEDUP_REMOVED lines=10> */
.L_x_918:
[----:B------:R-:W-:-:S13]  /*0cf0*/  ISETP.GE.AND P0, PT, R4, R9, PT ;  /* 0x000000090400720c */ /* 0x000fda0003f06270 */
[----:B------:R-:W-:Y:S05]  /*0d00*/  @P0 BREAK.RELIABLE B2 ;  /* 0x0000000000020942 */ /* 0x000fea0003800100 */
[----:B------:R-:W-:Y:S05]  /*0d10*/  @P0 BRA `(.L_x_919) ;  /* 0x0000000000280947 */ /* 0x000fea0003800000 */
[----:B------:R-:W-:Y:S05]  /*0d20*/  BSYNC.RELIABLE B2 ;  /* 0x0000000000027941 */ /* 0x000fea0003800100 */
.L_x_916:
        /* <DEDUP_REMOVED lines=9> */
.L_x_919:
[----:B------:R-:W-:Y:S05]  /*0dc0*/  BSYNC.RECONVERGENT B1 ;  /* 0x0000000000017941 */ /* 0x000fea0003800200 */
.L_x_915:
        /* <DEDUP_REMOVED lines=31> */
.L_x_922:
        /* <DEDUP_REMOVED lines=10> */
.L_x_923:
[----:B------:R-:W-:-:S13]  /*1060*/  ISETP.GE.AND P0, PT, R9, R10, PT ;  /* 0x0000000a0900720c */ /* 0x000fda0003f06270 */
[----:B------:R-:W-:Y:S05]  /*1070*/  @P0 BREAK.RELIABLE B2 ;  /* 0x0000000000020942 */ /* 0x000fea0003800100 */
[----:B------:R-:W-:Y:S05]  /*1080*/  @P0 BRA `(.L_x_924) ;  /* 0x0000000000280947 */ /* 0x000fea0003800000 */
[----:B------:R-:W-:Y:S05]  /*1090*/  BSYNC.RELIABLE B2 ;  /* 0x0000000000027941 */ /* 0x000fea0003800100 */
.L_x_921:
        /* <DEDUP_REMOVED lines=9> */
.L_x_924:
[----:B------:R-:W-:Y:S05]  /*1130*/  BSYNC.RECONVERGENT B1 ;  /* 0x0000000000017941 */ /* 0x000fea0003800200 */
.L_x_920:
        /* <DEDUP_REMOVED lines=12> */
.L_x_927:
        /* <DEDUP_REMOVED lines=9> */
.L_x_926:
[----:B------:R-:W-:Y:S05]  /*1290*/  BSYNC.RECONVERGENT B1 ;  /* 0x0000000000017941 */ /* 0x000fea0003800200 */
.L_x_925:
        /* <DEDUP_REMOVED lines=8> */
.L_x_914:
[----:B------:R-:W-:Y:S05]  /*1320*/  BSYNC.RECONVERGENT B0 ;  /* 0x0000000000007941 */ /* 0x000fea0003800200 */
.L_x_913:
        /* <DEDUP_REMOVED lines=446> */
.L_x_929:
        /* <DEDUP_REMOVED lines=84> */
.L_x_932:
[----:B------:R-:W-:Y:S05]  /*3450*/  NANOSLEEP 0x1c2 ;  /* 0x000001c20000795d */ /* 0x000fea0003800000 */
[----:B------:R-:W-:Y:S01]  /*3460*/  NOP ;  /* 0x0000000000007918 */ /* 0x000fe20000000000 */
.L_x_933:
        /* <DEDUP_REMOVED lines=11> */
.L_x_1109:
[----:B------:R-:W-:Y:S05]  /*3520*/  @!P0 BRA `(.L_x_935) ;  /* 0x0000000000348947 */ /* 0x000fea0003800000 */
[----:B------:R-:W-:-:S13]  /*3530*/  ISETP.GT.U32.AND P1, PT, R8, 0x1f3, PT ;  /* 0x000001f30800780c */ /* 0x000fda0003f24070 */
.L_x_939:
[----:B------:R-:W-:Y:S05]  /*3540*/  YIELD ;  /* 0x0000000000007946 */ /* 0x000fea0003800000 */
[----:B------:R-:W-:Y:S05]  /*3550*/  @P1 BRA `(.L_x_936) ;  /* 0x0000000000081947 */ /* 0x000fea0003800000 */
[----:B------:R0:W-:Y:S06]  /*3560*/  MEMBAR.SC.CTA ;  /* 0x0000000000007992 */ /* 0x0001ec0000000000 */
[----:B0-----:R-:W-:Y:S05]  /*3570*/  BRA `(.L_x_937) ;  /* 0x0000000000087947 */ /* 0x001fea0003800000 */
.L_x_936:
[----:B------:R-:W-:Y:S05]  /*3580*/  NANOSLEEP 0x15e ;  /* 0x0000015e0000795d */ /* 0x000fea0003800000 */
[----:B------:R-:W-:Y:S01]  /*3590*/  NOP ;  /* 0x0000000000007918 */ /* 0x000fe20000000000 */
.L_x_937:
[----:B------:R-:W3:Y:S01]  /*35a0*/  LD.E.64.STRONG.GPU R4, desc[UR6][R6.64+0x100] ;  /* 0x0001000606047980 */ /* 0x000ee2000c10fb00 */
[----:B------:R-:W-:Y:S01]  /*35b0*/  UMOV UR4, 0xffffffff ;  /* 0xffffffff00047882 */ /* 0x000fe20000000000 */
[----:B---3--:R-:W-:Y:S02]  /*35c0*/  ISETP.NE.AND P0, PT, R4, 0x63, PT ;  /* 0x000000630400780c */ /* 0x008fe40003f05270 */
[----:B------:R-:W-:Y:S11]  /*35d0*/  BRA.DIV UR4, `(.L_x_938) ;  /* 0x000000a204987947 */ /* 0x000ff6000b800000 */
[----:B------:R-:W-:-:S13]  /*35e0*/  VOTE.ANY P0, !P0 ;  /* 0x0000000000ff7806 */ /* 0x000fda0004000100 */
.L_x_1112:
[----:B------:R-:W-:Y:S05]  /*35f0*/  @P0 BRA `(.L_x_939) ;  /* 0xfffffffc00d00947 */ /* 0x000fea000383ffff */
.L_x_935:
        /* <DEDUP_REMOVED lines=42> */
.L_x_1121:
[----:B------:R-:W-:Y:S05]  /*38a0*/  @!P0 BRA `(.L_x_941) ;  /* 0x0000000000f48947 */ /* 0x000fea0003800000 */
[----:B------:R-:W-:-:S07]  /*38b0*/  IMAD.MOV.U32 R9, RZ, RZ, R4 ;  /* 0x000000ffff097224 */ /* 0x000fce00078e0004 */
.L_x_949:
        /* <DEDUP_REMOVED lines=9> */
.L_x_1124:
[----:B------:R-:W-:Y:S05]  /*3950*/  @!P0 BRA `(.L_x_943) ;  /* 0x0000000000388947 */ /* 0x000fea0003800000 */
.L_x_947:
[----:B------:R-:W-:Y:S05]  /*3960*/  YIELD ;  /* 0x0000000000007946 */ /* 0x000fea0003800000 */
[----:B------:R-:W0:Y:S02]  /*3970*/  LDCU UR4, c[0x0][0x370] ;  /* 0x00006e00ff0477ac */ /* 0x000e240008000800 */
[----:B0-----:R-:W-:-:S09]  /*3980*/  UISETP.GT.U32.AND UP0, UPT, UR4, 0x1f3, UPT ;  /* 0x000001f30400788c */ /* 0x001fd2000bf04070 */
[----:B------:R-:W-:Y:S05]  /*3990*/  BRA.U UP0, `(.L_x_944) ;  /* 0x0000000100087547 */ /* 0x000fea000b800000 */
[----:B------:R0:W-:Y:S06]  /*39a0*/  MEMBAR.SC.CTA ;  /* 0x0000000000007992 */ /* 0x0001ec0000000000 */
[----:B0-----:R-:W-:Y:S05]  /*39b0*/  BRA `(.L_x_945) ;  /* 0x0000000000087947 */ /* 0x001fea0003800000 */
.L_x_944:
[----:B------:R-:W-:Y:S05]  /*39c0*/  NANOSLEEP 0x15e ;  /* 0x0000015e0000795d */ /* 0x000fea0003800000 */
[----:B------:R-:W-:Y:S01]  /*39d0*/  NOP ;  /* 0x0000000000007918 */ /* 0x000fe20000000000 */
.L_x_945:
[----:B------:R-:W2:Y:S01]  /*39e0*/  LD.E.64.STRONG.GPU R4, desc[UR6][R6.64+-0x100] ;  /* 0xffff000606047980 */ /* 0x000ea2000c10fb00 */
[----:B------:R-:W-:Y:S01]  /*39f0*/  UMOV UR4, 0xffffffff ;  /* 0xffffffff00047882 */ /* 0x000fe20000000000 */
[----:B--2---:R-:W-:Y:S02]  /*3a00*/  ISETP.NE.AND P0, PT, R4, 0x63, PT ;  /* 0x000000630400780c */ /* 0x004fe40003f05270 */
[----:B------:R-:W-:Y:S11]  /*3a10*/  BRA.DIV UR4, `(.L_x_946) ;  /* 0x000000a204dc7947 */ /* 0x000ff6000b800000 */
[----:B------:R-:W-:-:S13]  /*3a20*/  VOTE.ANY P0, !P0 ;  /* 0x0000000000ff7806 */ /* 0x000fda0004000100 */
.L_x_1127:
[----:B------:R-:W-:Y:S05]  /*3a30*/  @P0 BRA `(.L_x_947) ;  /* 0xfffffffc00c80947 */ /* 0x000fea000383ffff */
.L_x_943:
        /* <DEDUP_REMOVED lines=35> */
.L_x_1136:
[----:B------:R-:W-:Y:S05]  /*3c70*/  @P0 BRA `(.L_x_949) ;  /* 0xfffffffc00100947 */ /* 0x000fea000383ffff */
.L_x_941:
        /* <DEDUP_REMOVED lines=17> */
.L_x_931:
        /* <DEDUP_REMOVED lines=11> */
.L_x_930:
[----:B------:R-:W-:Y:S05]  /*3e40*/  BSYNC.RECONVERGENT B0 ;  /* 0x0000000000007941 */ /* 0x000fea0003800200 */
.L_x_928:
        /* <DEDUP_REMOVED lines=119> */
.L_x_955:
        /* <DEDUP_REMOVED lines=10> */
.L_x_954:
[----:B------:R-:W-:-:S07]  /*4660*/  IMAD.MOV.U32 R14, RZ, RZ, R18 ;  /* 0x000000ffff0e7224 */ /* 0x000fce00078e0012 */
.L_x_953:
[----:B------:R-:W-:Y:S05]  /*4670*/  BSYNC.RECONVERGENT B1 ;  /* 0x0000000000017941 */ /* 0x000fea0003800200 */
.L_x_952:
        /* <DEDUP_REMOVED lines=23> */
.L_x_958:
        /* <DEDUP_REMOVED lines=44> */
.L_x_957:
[----:B------:R-:W-:Y:S05]  /*4ab0*/  BSYNC.RECONVERGENT B1 ;  /* 0x0000000000017941 */ /* 0x000fea0003800200 */
.L_x_956:
        /* <DEDUP_REMOVED lines=28> */
.L_x_960:
[----:B------:R-:W-:Y:S05]  /*4c80*/  BSYNC.RECONVERGENT B1 ;  /* 0x0000000000017941 */ /* 0x000fea0003800200 */
.L_x_959:
        /* <DEDUP_REMOVED lines=12> */
.L_x_951:
[----:B------:R-:W-:Y:S05]  /*4d50*/  BSYNC.RECONVERGENT B0 ;  /* 0x0000000000007941 */ /* 0x000fea0003800200 */
.L_x_950:
        /* <DEDUP_REMOVED lines=92> */
.L_x_962:
[----:B------:R-:W-:Y:S05]  /*5320*/  BSYNC.RECONVERGENT B0 ;  /* 0x0000000000007941 */ /* 0x000fea0003800200 */
.L_x_961:
        /* <DEDUP_REMOVED lines=207> */
.L_x_965:
        /* <DEDUP_REMOVED lines=8> */
.L_x_964:
[----:B------:R-:W-:Y:S05]  /*60a0*/  BSYNC.RECONVERGENT B0 ;  /* 0x0000000000007941 */ /* 0x000fea0003800200 */
.L_x_963:
        /* <DEDUP_REMOVED lines=16> */
.L_x_968:
        /* <DEDUP_REMOVED lines=44> */
.L_x_967:
[----:B------:R-:W-:Y:S05]  /*6470*/  BSYNC.RECONVERGENT B0 ;  /* 0x0000000000007941 */ /* 0x000fea0003800200 */
.L_x_966:
        /* <DEDUP_REMOVED lines=27> */
.L_x_970:
[----:B------:R-:W-:Y:S05]  /*6630*/  BSYNC.RECONVERGENT B0 ;  /* 0x0000000000007941 */ /* 0x000fea0003800200 */
.L_x_969:
        /* <DEDUP_REMOVED lines=12> */
.L_x_907:
        /* <DEDUP_REMOVED lines=28> */
.L_x_972:
[----:B------:R-:W-:Y:S05]  /*68c0*/  BSYNC.RECONVERGENT B0 ;  /* 0x0000000000007941 */ /* 0x000fea0003800200 */
.L_x_971:
        /* <DEDUP_REMOVED lines=21> */
.L_x_974:
[----:B------:R-:W-:Y:S05]  /*6a20*/  BSYNC.RECONVERGENT B0 ;  /* 0x0000000000007941 */ /* 0x000fea0003800200 */
.L_x_973:
[----:B------:R-:W-:Y:S04]  /*6a30*/  BSSY.RECONVERGENT B0, `(.L_x_975) ;  /* 0x0000005000007945 */ /* 0x000fe80003800200 */
[----:B------:R-:W-:Y:S05]  /*6a40*/  @P2 BRA `(.L_x_976) ;  /* 0x00000000000c2947 */ /* 0x000fea0003800000 */
[----:B------:R-:W-:-:S13]  /*6a50*/  ISETP.GE.AND P1, PT, R0, R52, PT ;  /* 0x000000340000720c */ /* 0x000fda0003f26270 */
[----:B------:R1:W5:Y:S04]  /*6a60*/  @P1 LDG.E R10, desc[UR6][R8.64+0x1000] ;  /* 0x00100006080a1981 */ /* 0x000368000c1e1900 */
[----:B------:R1:W5:Y:S02]  /*6a70*/  @!P1 LDG.E R10, desc[UR6][R6.64+0x1000] ;  /* 0x00100006060a9981 */ /* 0x000364000c1e1900 */
.L_x_976:
[----:B------:R-:W-:Y:S05]  /*6a80*/  BSYNC.RECONVERGENT B0 ;  /* 0x0000000000007941 */ /* 0x000fea0003800200 */
.L_x_975:
[----:B------:R-:W-:Y:S04]  /*6a90*/  BSSY.RECONVERGENT B0, `(.L_x_977) ;  /* 0x0000005000007945 */ /* 0x000fe80003800200 */
[----:B------:R-:W-:Y:S05]  /*6aa0*/  @P3 BRA `(.L_x_978) ;  /* 0x00000000000c3947 */ /* 0x000fea0003800000 */
[----:B------:R-:W-:-:S13]  /*6ab0*/  ISETP.GE.AND P1, PT, R12, R52, PT ;  /* 0x000000340c00720c */ /* 0x000fda0003f26270 */
[----:B------:R2:W5:Y:S04]  /*6ac0*/  @P1 LDG.E R11, desc[UR6][R8.64+0x1800] ;  /* 0x00180006080b1981 */ /* 0x000568000c1e1900 */
[----:B------:R2:W5:Y:S02]  /*6ad0*/  @!P1 LDG.E R11, desc[UR6][R6.64+0x1800] ;  /* 0x00180006060b9981 */ /* 0x000564000c1e1900 */
.L_x_978:
[----:B------:R-:W-:Y:S05]  /*6ae0*/  BSYNC.RECONVERGENT B0 ;  /* 0x0000000000007941 */ /* 0x000fea0003800200 */
.L_x_977:
[----:B------:R-:W-:Y:S04]  /*6af0*/  BSSY.RECONVERGENT B0, `(.L_x_979) ;  /* 0x0000005000007945 */ /* 0x000fe80003800200 */
[----:B------:R-:W-:Y:S05]  /*6b00*/  @P0 BRA `(.L_x_980) ;  /* 0x00000000000c0947 */ /* 0x000fea0003800000 */
[----:B------:R-:W-:-:S13]  /*6b10*/  ISETP.GE.AND P0, PT, R13, R52, PT ;  /* 0x000000340d00720c */ /* 0x000fda0003f06270 */
[----:B------:R3:W5:Y:S04]  /*6b20*/  @P0 LDG.E R12, desc[UR6][R8.64+0x2000] ;  /* 0x00200006080c0981 */ /* 0x000768000c1e1900 */
[----:B------:R3:W5:Y:S02]  /*6b30*/  @!P0 LDG.E R12, desc[UR6][R6.64+0x2000] ;  /* 0x00200006060c8981 */ /* 0x000764000c1e1900 */
.L_x_980:
[----:B------:R-:W-:Y:S05]  /*6b40*/  BSYNC.RECONVERGENT B0 ;  /* 0x0000000000007941 */ /* 0x000fea0003800200 */
.L_x_979:
        /* <DEDUP_REMOVED lines=19> */
.L_x_982:
[----:B------:R-:W-:Y:S05]  /*6c80*/  BSYNC.RECONVERGENT B0 ;  /* 0x0000000000007941 */ /* 0x000fea0003800200 */
.L_x_981:
[----:B------:R-:W-:Y:S04]  /*6c90*/  BSSY.RECONVERGENT B0, `(.L_x_983) ;  /* 0x0000005000007945 */ /* 0x000fe80003800200 */
[----:B------:R-:W-:Y:S05]  /*6ca0*/  @P0 BRA `(.L_x_984) ;  /* 0x00000000000c0947 */ /* 0x000fea0003800000 */
[----:B------:R-:W-:-:S13]  /*6cb0*/  ISETP.GE.AND P0, PT, R15, R52, PT ;  /* 0x000000340f00720c */ /* 0x000fda0003f06270 */
[----:B------:R0:W5:Y:S04]  /*6cc0*/  @P0 LDG.E R14, desc[UR6][R8.64+0x3000] ;  /* 0x00300006080e0981 */ /* 0x000168000c1e1900 */
[----:B------:R0:W5:Y:S02]  /*6cd0*/  @!P0 LDG.E R14, desc[UR6][R6.64+0x3000] ;  /* 0x00300006060e8981 */ /* 0x000164000c1e1900 */
.L_x_984:
[----:B------:R-:W-:Y:S05]  /*6ce0*/  BSYNC.RECONVERGENT B0 ;  /* 0x0000000000007941 */ /* 0x000fea0003800200 */
.L_x_983:
[----:B------:R-:W-:Y:S04]  /*6cf0*/  BSSY.RECONVERGENT B0, `(.L_x_985) ;  /* 0x0000005000007945 */ /* 0x000fe80003800200 */
[----:B------:R-:W-:Y:S05]  /*6d00*/  @P1 BRA `(.L_x_986) ;  /* 0x00000000000c1947 */ /* 0x000fea0003800000 */
[----:B------:R-:W-:-:S13]  /*6d10*/  ISETP.GE.AND P0, PT, R0, R52, PT ;  /* 0x000000340000720c */ /* 0x000fda0003f06270 */
[----:B------:R0:W5:Y:S04]  /*6d20*/  @P0 LDG.E R15, desc[UR6][R8.64+0x3800] ;  /* 0x00380006080f0981 */ /* 0x000168000c1e1900 */
[----:B------:R0:W5:Y:S02]  /*6d30*/  @!P0 LDG.E R15, desc[UR6][R6.64+0x3800] ;  /* 0x00380006060f8981 */ /* 0x000164000c1e1900 */
.L_x_986:
[----:B------:R-:W-:Y:S05]  /*6d40*/  BSYNC.RECONVERGENT B0 ;  /* 0x0000000000007941 */ /* 0x000fea0003800200 */
.L_x_985:
[----:B------:R-:W-:Y:S04]  /*6d50*/  BSSY.RECONVERGENT B0, `(.L_x_987) ;  /* 0x0000005000007945 */ /* 0x000fe80003800200 */
[----:B------:R-:W-:Y:S05]  /*6d60*/  @P2 BRA `(.L_x_988) ;  /* 0x00000000000c2947 */ /* 0x000fea0003800000 */
[----:B------:R-:W-:-:S13]  /*6d70*/  ISETP.GE.AND P0, PT, R16, R52, PT ;  /* 0x000000341000720c */ /* 0x000fda0003f06270 */
[----:B------:R0:W5:Y:S04]  /*6d80*/  @P0 LDG.E R16, desc[UR6][R8.64+0x4000] ;  /* 0x0040000608100981 */ /* 0x000168000c1e1900 */
[----:B------:R0:W5:Y:S02]  /*6d90*/  @!P0 LDG.E R16, desc[UR6][R6.64+0x4000] ;  /* 0x0040000606108981 */ /* 0x000164000c1e1900 */
.L_x_988:
[----:B------:R-:W-:Y:S05]  /*6da0*/  BSYNC.RECONVERGENT B0 ;  /* 0x0000000000007941 */ /* 0x000fea0003800200 */
.L_x_987:
[----:B------:R-:W-:Y:S04]  /*6db0*/  BSSY.RECONVERGENT B0, `(.L_x_989) ;  /* 0x0000005000007945 */ /* 0x000fe80003800200 */
[----:B------:R-:W-:Y:S05]  /*6dc0*/  @P3 BRA `(.L_x_990) ;  /* 0x00000000000c3947 */ /* 0x000fea0003800000 */
[----:B------:R-:W-:-:S13]  /*6dd0*/  ISETP.GE.AND P0, PT, R17, R52, PT ;  /* 0x000000341100720c */ /* 0x000fda0003f06270 */
[----:B------:R0:W5:Y:S04]  /*6de0*/  @P0 LDG.E R17, desc[UR6][R8.64+0x4800] ;  /* 0x0048000608110981 */ /* 0x000168000c1e1900 */
[----:B------:R0:W5:Y:S02]  /*6df0*/  @!P0 LDG.E R17, desc[UR6][R6.64+0x4800] ;  /* 0x0048000606118981 */ /* 0x000164000c1e1900 */
.L_x_990:
[----:B------:R-:W-:Y:S05]  /*6e00*/  BSYNC.RECONVERGENT B0 ;  /* 0x0000000000007941 */ /* 0x000fea0003800200 */
.L_x_989:
[----:B------:R-:W-:Y:S04]  /*6e10*/  BSSY.RECONVERGENT B0, `(.L_x_991) ;  /* 0x0000005000007945 */ /* 0x000fe80003800200 */
[----:B------:R-:W-:Y:S05]  /*6e20*/  @P4 BRA `(.L_x_992) ;  /* 0x00000000000c4947 */ /* 0x000fea0003800000 */
[----:B------:R-:W-:-:S13]  /*6e30*/  ISETP.GE.AND P0, PT, R18, R52, PT ;  /* 0x000000341200720c */ /* 0x000fda0003f06270 */
[----:B------:R0:W5:Y:S04]  /*6e40*/  @P0 LDG.E R18, desc[UR6][R8.64+0x5000] ;  /* 0x0050000608120981 */ /* 0x000168000c1e1900 */
[----:B------:R0:W5:Y:S02]  /*6e50*/  @!P0 LDG.E R18, desc[UR6][R6.64+0x5000] ;  /* 0x0050000606128981 */ /* 0x000164000c1e1900 */
.L_x_992:
[----:B------:R-:W-:Y:S05]  /*6e60*/  BSYNC.RECONVERGENT B0 ;  /* 0x0000000000007941 */ /* 0x000fea0003800200 */
.L_x_991:
[----:B------:R-:W-:Y:S04]  /*6e70*/  BSSY.RECONVERGENT B0, `(.L_x_993) ;  /* 0x0000005000007945 */ /* 0x000fe80003800200 */
[----:B------:R-:W-:Y:S05]  /*6e80*/  @P5 BRA `(.L_x_994) ;  /* 0x00000000000c5947 */ /* 0x000fea0003800000 */
[----:B------:R-:W-:-:S13]  /*6e90*/  ISETP.GE.AND P0, PT, R19, R52, PT ;  /* 0x000000341300720c */ /* 0x000fda0003f06270 */
[----:B------:R0:W5:Y:S04]  /*6ea0*/  @P0 LDG.E R19, desc[UR6][R8.64+0x5800] ;  /* 0x0058000608130981 */ /* 0x000168000c1e1900 */
[----:B------:R0:W5:Y:S02]  /*6eb0*/  @!P0 LDG.E R19, desc[UR6][R6.64+0x5800] ;  /* 0x0058000606138981 */ /* 0x000164000c1e1900 */
.L_x_994:
[----:B------:R-:W-:Y:S05]  /*6ec0*/  BSYNC.RECONVERGENT B0 ;  /* 0x0000000000007941 */ /* 0x000fea0003800200 */
.L_x_993:
        /* <DEDUP_REMOVED lines=17> */
.L_x_996:
[----:B------:R-:W-:Y:S05]  /*6fe0*/  BSYNC.RECONVERGENT B0 ;  /* 0x0000000000007941 */ /* 0x000fea0003800200 */
.L_x_995:
[----:B------:R-:W-:Y:S04]  /*6ff0*/  BSSY.RECONVERGENT B0, `(.L_x_997) ;  /* 0x0000005000007945 */ /* 0x000fe80003800200 */
[----:B------:R-:W-:Y:S05]  /*7000*/  @P0 BRA `(.L_x_998) ;  /* 0x00000000000c0947 */ /* 0x000fea0003800000 */
[----:B------:R-:W-:-:S13]  /*7010*/  ISETP.GE.AND P0, PT, R21, R52, PT ;  /* 0x000000341500720c */ /* 0x000fda0003f06270 */
[----:B------:R0:W5:Y:S04]  /*7020*/  @P0 LDG.E R21, desc[UR6][R8.64+0x6800] ;  /* 0x0068000608150981 */ /* 0x000168000c1e1900 */
[----:B------:R0:W5:Y:S02]  /*7030*/  @!P0 LDG.E R21, desc[UR6][R6.64+0x6800] ;  /* 0x0068000606158981 */ /* 0x000164000c1e1900 */
.L_x_998:
[----:B------:R-:W-:Y:S05]  /*7040*/  BSYNC.RECONVERGENT B0 ;  /* 0x0000000000007941 */ /* 0x000fea0003800200 */
.L_x_997:
[----:B------:R-:W-:Y:S04]  /*7050*/  BSSY.RECONVERGENT B0, `(.L_x_999) ;  /* 0x0000005000007945 */ /* 0x000fe80003800200 */
[----:B------:R-:W-:Y:S05]  /*7060*/  @P1 BRA `(.L_x_1000) ;  /* 0x00000000000c1947 */ /* 0x000fea0003800000 */
[----:B------:R-:W-:-:S13]  /*7070*/  ISETP.GE.AND P0, PT, R0, R52, PT ;  /* 0x000000340000720c */ /* 0x000fda0003f06270 */
[----:B------:R0:W5:Y:S04]  /*7080*/  @P0 LDG.E R22, desc[UR6][R8.64+0x7000] ;  /* 0x0070000608160981 */ /* 0x000168000c1e1900 */
[----:B------:R0:W5:Y:S02]  /*7090*/  @!P0 LDG.E R22, desc[UR6][R6.64+0x7000] ;  /* 0x0070000606168981 */ /* 0x000164000c1e1900 */
.L_x_1000:
[----:B------:R-:W-:Y:S05]  /*70a0*/  BSYNC.RECONVERGENT B0 ;  /* 0x0000000000007941 */ /* 0x000fea0003800200 */
.L_x_999:
[----:B------:R-:W-:Y:S04]  /*70b0*/  BSSY.RECONVERGENT B0, `(.L_x_1001) ;  /* 0x0000005000007945 */ /* 0x000fe80003800200 */
[----:B------:R-:W-:Y:S05]  /*70c0*/  @P2 BRA `(.L_x_1002) ;  /* 0x00000000000c2947 */ /* 0x000fea0003800000 */
[----:B------:R-:W-:-:S13]  /*70d0*/  ISETP.GE.AND P0, PT, R23, R52, PT ;  /* 0x000000341700720c */ /* 0x000fda0003f06270 */
[----:B------:R0:W5:Y:S04]  /*70e0*/  @P0 LDG.E R23, desc[UR6][R8.64+0x7800] ;  /* 0x0078000608170981 */ /* 0x000168000c1e1900 */
[----:B------:R0:W5:Y:S02]  /*70f0*/  @!P0 LDG.E R23, desc[UR6][R6.64+0x7800] ;  /* 0x0078000606178981 */ /* 0x000164000c1e1900 */
.L_x_1002:
[----:B------:R-:W-:Y:S05]  /*7100*/  BSYNC.RECONVERGENT B0 ;  /* 0x0000000000007941 */ /* 0x000fea0003800200 */
.L_x_1001:
[----:B------:R-:W-:Y:S04]  /*7110*/  BSSY.RECONVERGENT B0, `(.L_x_1003) ;  /* 0x0000005000007945 */ /* 0x000fe80003800200 */
[----:B------:R-:W-:Y:S05]  /*7120*/  @P3 BRA `(.L_x_1004) ;  /* 0x00000000000c3947 */ /* 0x000fea0003800000 */
[----:B------:R-:W-:-:S13]  /*7130*/  ISETP.GE.AND P0, PT, R24, R52, PT ;  /* 0x000000341800720c */ /* 0x000fda0003f06270 */
[----:B------:R0:W5:Y:S04]  /*7140*/  @P0 LDG.E R24, desc[UR6][R8.64+0x8000] ;  /* 0x0080000608180981 */ /* 0x000168000c1e1900 */
[----:B------:R0:W5:Y:S02]  /*7150*/  @!P0 LDG.E R24, desc[UR6][R6.64+0x8000] ;  /* 0x0080000606188981 */ /* 0x000164000c1e1900 */
.L_x_1004:
[----:B------:R-:W-:Y:S05]  /*7160*/  BSYNC.RECONVERGENT B0 ;  /* 0x0000000000007941 */ /* 0x000fea0003800200 */
.L_x_1003:
[----:B------:R-:W-:Y:S04]  /*7170*/  BSSY.RECONVERGENT B0, `(.L_x_1005) ;  /* 0x0000005000007945 */ /* 0x000fe80003800200 */
[----:B------:R-:W-:Y:S05]  /*7180*/  @P4 BRA `(.L_x_1006) ;  /* 0x00000000000c4947 */ /* 0x000fea0003800000 */
[----:B------:R-:W-:-:S13]  /*7190*/  ISETP.GE.AND P0, PT, R25, R52, PT ;  /* 0x000000341900720c */ /* 0x000fda0003f06270 */
[----:B------:R0:W5:Y:S04]  /*71a0*/  @P0 LDG.E R25, desc[UR6][R8.64+0x8800] ;  /* 0x0088000608190981 */ /* 0x000168000c1e1900 */
[----:B------:R0:W5:Y:S02]  /*71b0*/  @!P0 LDG.E R25, desc[UR6][R6.64+0x8800] ;  /* 0x0088000606198981 */ /* 0x000164000c1e1900 */
.L_x_1006:
[----:B------:R-:W-:Y:S05]  /*71c0*/  BSYNC.RECONVERGENT B0 ;  /* 0x0000000000007941 */ /* 0x000fea0003800200 */
.L_x_1005:
[----:B------:R-:W-:Y:S04]  /*71d0*/  BSSY.RECONVERGENT B0, `(.L_x_1007) ;  /* 0x0000005000007945 */ /* 0x000fe80003800200 */
[----:B------:R-:W-:Y:S05]  /*71e0*/  @P5 BRA `(.L_x_1008) ;  /* 0x00000000000c5947 */ /* 0x000fea0003800000 */
[----:B------:R-:W-:-:S13]  /*71f0*/  ISETP.GE.AND P0, PT, R26, R52, PT ;  /* 0x000000341a00720c */ /* 0x000fda0003f06270 */
[----:B------:R0:W5:Y:S04]  /*7200*/  @P0 LDG.E R26, desc[UR6][R8.64+0x9000] ;  /* 0x00900006081a0981 */ /* 0x000168000c1e1900 */
[----:B------:R0:W5:Y:S02]  /*7210*/  @!P0 LDG.E R26, desc[UR6][R6.64+0x9000] ;  /* 0x00900006061a8981 */ /* 0x000164000c1e1900 */
.L_x_1008:
[----:B------:R-:W-:Y:S05]  /*7220*/  BSYNC.RECONVERGENT B0 ;  /* 0x0000000000007941 */ /* 0x000fea0003800200 */
.L_x_1007:
        /* <DEDUP_REMOVED lines=34> */
.L_x_1011:
        /* <DEDUP_REMOVED lines=13> */
.L_x_1010:
[----:B------:R-:W-:Y:S05]  /*7520*/  BSYNC.RECONVERGENT B0 ;  /* 0x0000000000007941 */ /* 0x000fea0003800200 */
.L_x_1009:
        /* <DEDUP_REMOVED lines=39> */
.L_x_1016:
        /* <DEDUP_REMOVED lines=10> */
.L_x_1017:
[----:B------:R-:W-:-:S13]  /*7840*/  ISETP.GE.AND P0, PT, R8, R7, PT ;  /* 0x000000070800720c */ /* 0x000fda0003f06270 */
[----:B------:R-:W-:Y:S05]  /*7850*/  @P0 BREAK.RELIABLE B2 ;  /* 0x0000000000020942 */ /* 0x000fea0003800100 */
[----:B------:R-:W-:Y:S05]  /*7860*/  @P0 BRA `(.L_x_1018) ;  /* 0x0000000000280947 */ /* 0x000fea0003800000 */
[----:B------:R-:W-:Y:S05]  /*7870*/  BSYNC.RELIABLE B2 ;  /* 0x0000000000027941 */ /* 0x000fea0003800100 */
.L_x_1015:
        /* <DEDUP_REMOVED lines=9> */
.L_x_1018:
[----:B------:R-:W-:Y:S05]  /*7910*/  BSYNC.RECONVERGENT B1 ;  /* 0x0000000000017941 */ /* 0x000fea0003800200 */
.L_x_1014:
        /* <DEDUP_REMOVED lines=31> */
.L_x_1021:
        /* <DEDUP_REMOVED lines=10> */
.L_x_1022:
[----:B------:R-:W-:-:S13]  /*7bb0*/  ISETP.GE.AND P0, PT, R7, R10, PT ;  /* 0x0000000a0700720c */ /* 0x000fda0003f06270 */
[----:B------:R-:W-:Y:S05]  /*7bc0*/  @P0 BREAK.RELIABLE B2 ;  /* 0x0000000000020942 */ /* 0x000fea0003800100 */
[----:B------:R-:W-:Y:S05]  /*7bd0*/  @P0 BRA `(.L_x_1023) ;  /* 0x0000000000280947 */ /* 0x000fea0003800000 */
[----:B------:R-:W-:Y:S05]  /*7be0*/  BSYNC.RELIABLE B2 ;  /* 0x0000000000027941 */ /* 0x000fea0003800100 */
.L_x_1020:
        /* <DEDUP_REMOVED lines=9> */
.L_x_1023:
[----:B------:R-:W-:Y:S05]  /*7c80*/  BSYNC.RECONVERGENT B1 ;  /* 0x0000000000017941 */ /* 0x000fea0003800200 */
.L_x_1019:
        /* <DEDUP_REMOVED lines=12> */
.L_x_1026:
        /* <DEDUP_REMOVED lines=9> */
.L_x_1025:
[----:B------:R-:W-:Y:S05]  /*7de0*/  BSYNC.RECONVERGENT B1 ;  /* 0x0000000000017941 */ /* 0x000fea0003800200 */
.L_x_1024:
        /* <DEDUP_REMOVED lines=8> */
.L_x_1013:
[----:B------:R-:W-:Y:S05]  /*7e70*/  BSYNC.RECONVERGENT B0 ;  /* 0x0000000000007941 */ /* 0x000fea0003800200 */
.L_x_1012:
        /* <DEDUP_REMOVED lines=440> */
.L_x_1027:
        /* <DEDUP_REMOVED lines=84> */
.L_x_1030:
[----:B------:R-:W-:Y:S05]  /*9f40*/  NANOSLEEP 0x1c2 ;  /* 0x000001c20000795d */ /* 0x000fea0003800000 */
[----:B------:R-:W-:Y:S01]  /*9f50*/  NOP ;  /* 0x0000000000007918 */ /* 0x000fe20000000000 */
.L_x_1031:
        /* <DEDUP_REMOVED lines=11> */
.L_x_1139:
[----:B------:R-:W-:Y:S05]  /*a010*/  @!P0 BRA `(.L_x_1033) ;  /* 0x0000000000348947 */ /* 0x000fea0003800000 */
[----:B------:R-:W-:-:S13]  /*a020*/  ISETP.GT.U32.AND P1, PT, R8, 0x1f3, PT ;  /* 0x000001f30800780c */ /* 0x000fda0003f24070 */
.L_x_1037:
[----:B------:R-:W-:Y:S05]  /*a030*/  YIELD ;  /* 0x0000000000007946 */ /* 0x000fea0003800000 */
[----:B------:R-:W-:Y:S05]  /*a040*/  @P1 BRA `(.L_x_1034) ;  /* 0x0000000000081947 */ /* 0x000fea0003800000 */
[----:B------:R0:W-:Y:S06]  /*a050*/  MEMBAR.SC.CTA ;  /* 0x0000000000007992 */ /* 0x0001ec0000000000 */
[----:B0-----:R-:W-:Y:S05]  /*a060*/  BRA `(.L_x_1035) ;  /* 0x0000000000087947 */ /* 0x001fea0003800000 */
.L_x_1034:
[----:B------:R-:W-:Y:S05]  /*a070*/  NANOSLEEP 0x15e ;  /* 0x0000015e0000795d */ /* 0x000fea0003800000 */
[----:B------:R-:W-:Y:S01]  /*a080*/  NOP ;  /* 0x0000000000007918 */ /* 0x000fe20000000000 */
.L_x_1035:
[----:B------:R-:W3:Y:S01]  /*a090*/  LD.E.64.STRONG.GPU R4, desc[UR6][R6.64+0x100] ;  /* 0x0001000606047980 */ /* 0x000ee2000c10fb00 */
[----:B------:R-:W-:Y:S01]  /*a0a0*/  UMOV UR4, 0xffffffff ;  /* 0xffffffff00047882 */ /* 0x000fe20000000000 */
[----:B---3--:R-:W-:Y:S02]  /*a0b0*/  ISETP.NE.AND P0, PT, R4, 0x63, PT ;  /* 0x000000630400780c */ /* 0x008fe40003f05270 */
[----:B------:R-:W-:Y:S11]  /*a0c0*/  BRA.DIV UR4, `(.L_x_1036) ;  /* 0x0000004204647947 */ /* 0x000ff6000b800000 */
[----:B------:R-:W-:-:S13]  /*a0d0*/  VOTE.ANY P0, !P0 ;  /* 0x0000000000ff7806 */ /* 0x000fda0004000100 */
.L_x_1142:
[----:B------:R-:W-:Y:S05]  /*a0e0*/  @P0 BRA `(.L_x_1037) ;  /* 0xfffffffc00d00947 */ /* 0x000fea000383ffff */
.L_x_1033:
        /* <DEDUP_REMOVED lines=42> */
.L_x_1151:
[----:B------:R-:W-:Y:S05]  /*a390*/  @!P0 BRA `(.L_x_1039) ;  /* 0x0000000000f48947 */ /* 0x000fea0003800000 */
[----:B------:R-:W-:-:S07]  /*a3a0*/  IMAD.MOV.U32 R9, RZ, RZ, R4 ;  /* 0x000000ffff097224 */ /* 0x000fce00078e0004 */
.L_x_1047:
        /* <DEDUP_REMOVED lines=9> */
.L_x_1154:
[----:B------:R-:W-:Y:S05]  /*a440*/  @!P0 BRA `(.L_x_1041) ;  /* 0x0000000000388947 */ /* 0x000fea0003800000 */
.L_x_1045:
[----:B------:R-:W-:Y:S05]  /*a450*/  YIELD ;  /* 0x0000000000007946 */ /* 0x000fea0003800000 */
[----:B------:R-:W0:Y:S02]  /*a460*/  LDCU UR4, c[0x0][0x370] ;  /* 0x00006e00ff0477ac */ /* 0x000e240008000800 */
[----:B0-----:R-:W-:-:S09]  /*a470*/  UISETP.GT.U32.AND UP0, UPT, UR4, 0x1f3, UPT ;  /* 0x000001f30400788c */ /* 0x001fd2000bf04070 */
[----:B------:R-:W-:Y:S05]  /*a480*/  BRA.U UP0, `(.L_x_1042) ;  /* 0x0000000100087547 */ /* 0x000fea000b800000 */
[----:B------:R0:W-:Y:S06]  /*a490*/  MEMBAR.SC.CTA ;  /* 0x0000000000007992 */ /* 0x0001ec0000000000 */
[----:B0-----:R-:W-:Y:S05]  /*a4a0*/  BRA `(.L_x_1043) ;  /* 0x0000000000087947 */ /* 0x001fea0003800000 */
.L_x_1042:
[----:B------:R-:W-:Y:S05]  /*a4b0*/  NANOSLEEP 0x15e ;  /* 0x0000015e0000795d */ /* 0x000fea0003800000 */
[----:B------:R-:W-:Y:S01]  /*a4c0*/  NOP ;  /* 0x0000000000007918 */ /* 0x000fe20000000000 */
.L_x_1043:
[----:B------:R-:W2:Y:S01]  /*a4d0*/  LD.E.64.STRONG.GPU R4, desc[UR6][R6.64+-0x100] ;  /* 0xffff000606047980 */ /* 0x000ea2000c10fb00 */
[----:B------:R-:W-:Y:S01]  /*a4e0*/  UMOV UR4, 0xffffffff ;  /* 0xffffffff00047882 */ /* 0x000fe20000000000 */
[----:B--2---:R-:W-:Y:S02]  /*a4f0*/  ISETP.NE.AND P0, PT, R4, 0x63, PT ;  /* 0x000000630400780c */ /* 0x004fe40003f05270 */
[----:B------:R-:W-:Y:S11]  /*a500*/  BRA.DIV UR4, `(.L_x_1044) ;  /* 0x0000004204a87947 */ /* 0x000ff6000b800000 */
[----:B------:R-:W-:-:S13]  /*a510*/  VOTE.ANY P0, !P0 ;  /* 0x0000000000ff7806 */ /* 0x000fda0004000100 */
.L_x_1157:
[----:B------:R-:W-:Y:S05]  /*a520*/  @P0 BRA `(.L_x_1045) ;  /* 0xfffffffc00c80947 */ /* 0x000fea000383ffff */
.L_x_1041:
        /* <DEDUP_REMOVED lines=35> */
.L_x_1166:
[----:B------:R-:W-:Y:S05]  /*a760*/  @P0 BRA `(.L_x_1047) ;  /* 0xfffffffc00100947 */ /* 0x000fea000383ffff */
.L_x_1039:
        /* <DEDUP_REMOVED lines=17> */
.L_x_1029:
        /* <DEDUP_REMOVED lines=11> */
.L_x_1028:
        /* <DEDUP_REMOVED lines=121> */
.L_x_1053:
        /* <DEDUP_REMOVED lines=10> */
.L_x_1052:
[----:B------:R-:W-:-:S07]  /*b160*/  IMAD.MOV.U32 R15, RZ, RZ, R18 ;  /* 0x000000ffff0f7224 */ /* 0x000fce00078e0012 */
.L_x_1051:
[----:B------:R-:W-:Y:S05]  /*b170*/  BSYNC.RECONVERGENT B1 ;  /* 0x0000000000017941 */ /* 0x000fea0003800200 */
.L_x_1050:
        /* <DEDUP_REMOVED lines=25> */
.L_x_1056:
        /* <DEDUP_REMOVED lines=44> */
.L_x_1055:
[----:B------:R-:W-:Y:S05]  /*b5d0*/  BSYNC.RECONVERGENT B1 ;  /* 0x0000000000017941 */ /* 0x000fea0003800200 */
.L_x_1054:
        /* <DEDUP_REMOVED lines=29> */
.L_x_1058:
[----:B------:R-:W-:Y:S05]  /*b7b0*/  BSYNC.RECONVERGENT B1 ;  /* 0x0000000000017941 */ /* 0x000fea0003800200 */
.L_x_1057:
        /* <DEDUP_REMOVED lines=12> */
.L_x_1049:
[----:B------:R-:W-:Y:S05]  /*b880*/  BSYNC.RECONVERGENT B0 ;  /* 0x0000000000007941 */ /* 0x000fea0003800200 */
.L_x_1048:
        /* <DEDUP_REMOVED lines=20> */
.L_x_1060:
[----:B------:R-:W-:Y:S05]  /*b9d0*/  BSYNC.RECONVERGENT B0 ;  /* 0x0000000000007941 */ /* 0x000fea0003800200 */
.L_x_1059:
        /* <DEDUP_REMOVED lines=16> */
.L_x_1062:
[----:B------:R-:W-:Y:S05]  /*bae0*/  BSYNC.RECONVERGENT B0 ;  /* 0x0000000000007941 */ /* 0x000fea0003800200 */
.L_x_1061:
[----:B------:R-:W-:Y:S01]  /*baf0*/  LOP3.LUT R15, R71, 0x400, RZ, 0xfc, !PT ;  /* 0x00000400470f7812 */ /* 0x000fe200078efcff */
[----:B------:R-:W-:Y:S03]  /*bb00*/  BSSY.RECONVERGENT B0, `(.L_x_1063) ;  /* 0x0000006000007945 */ /* 0x000fe60003800200 */
[----:B------:R-:W-:-:S13]  /*bb10*/  ISETP.GE.AND P6, PT, R15, R51, PT ;  /* 0x000000330f00720c */ /* 0x000fda0003fc6270 */
[----:B------:R-:W-:Y:S05]  /*bb20*/  @P6 BRA `(.L_x_1064) ;  /* 0x00000000000c6947 */ /* 0x000fea0003800000 */
[----:B------:R-:W-:-:S13]  /*bb30*/  ISETP.GE.AND P6, PT, R15, R52, PT ;  /* 0x000000340f00720c */ /* 0x000fda0003fc6270 */
[----:B------:R1:W5:Y:S04]  /*bb40*/  @P6 LDG.E R61, desc[UR6][R10.64+0x1000] ;  /* 0x001000060a3d6981 */ /* 0x000368000c1e1900 */
[----:B------:R1:W5:Y:S02]  /*bb50*/  @!P6 LDG.E R61, desc[UR6][R6.64+0x1000] ;  /* 0x00100006063de981 */ /* 0x000364000c1e1900 */
.L_x_1064:
[----:B------:R-:W-:Y:S05]  /*bb60*/  BSYNC.RECONVERGENT B0 ;  /* 0x0000000000007941 */ /* 0x000fea0003800200 */
.L_x_1063:
[----:B------:R-:W-:Y:S01]  /*bb70*/  VIADD R15, R71, 0x600 ;  /* 0x00000600470f7836 */ /* 0x000fe20000000000 */
[----:B------:R-:W-:Y:S04]  /*bb80*/  BSSY.RECONVERGENT B0, `(.L_x_1065) ;  /* 0x0000006000007945 */ /* 0x000fe80003800200 */
[----:B------:R-:W-:-:S13]  /*bb90*/  ISETP.GE.AND P6, PT, R15, R51, PT ;  /* 0x000000330f00720c */ /* 0x000fda0003fc6270 */
[----:B------:R-:W-:Y:S05]  /*bba0*/  @P6 BRA `(.L_x_1066) ;  /* 0x00000000000c6947 */ /* 0x000fea0003800000 */
[----:B------:R-:W-:-:S13]  /*bbb0*/  ISETP.GE.AND P6, PT, R15, R52, PT ;  /* 0x000000340f00720c */ /* 0x000fda0003fc6270 */
[----:B------:R2:W5:Y:S04]  /*bbc0*/  @P6 LDG.E R73, desc[UR6][R10.64+0x1800] ;  /* 0x001800060a496981 */ /* 0x000568000c1e1900 */
[----:B------:R2:W5:Y:S02]  /*bbd0*/  @!P6 LDG.E R73, desc[UR6][R6.64+0x1800] ;  /* 0x001800060649e981 */ /* 0x000564000c1e1900 */
.L_x_1066:
[----:B------:R-:W-:Y:S05]  /*bbe0*/  BSYNC.RECONVERGENT B0 ;  /* 0x0000000000007941 */ /* 0x000fea0003800200 */
.L_x_1065:
[----:B------:R-:W-:Y:S01]  /*bbf0*/  LOP3.LUT R15, R71, 0x800, RZ, 0xfc, !PT ;  /* 0x00000800470f7812 */ /* 0x000fe200078efcff */
[----:B------:R-:W-:Y:S03]  /*bc00*/  BSSY.RECONVERGENT B0, `(.L_x_1067) ;  /* 0x0000006000007945 */ /* 0x000fe60003800200 */
[----:B------:R-:W-:-:S13]  /*bc10*/  ISETP.GE.AND P6, PT, R15, R51, PT ;  /* 0x000000330f00720c */ /* 0x000fda0003fc6270 */
[----:B------:R-:W-:Y:S05]  /*bc20*/  @P6 BRA `(.L_x_1068) ;  /* 0x00000000000c6947 */ /* 0x000fea0003800000 */
[----:B------:R-:W-:-:S13]  /*bc30*/  ISETP.GE.AND P6, PT, R15, R52, PT ;  /* 0x000000340f00720c */ /* 0x000fda0003fc6270 */
[----:B------:R3:W5:Y:S04]  /*bc40*/  @P6 LDG.E R75, desc[UR6][R10.64+0x2000] ;  /* 0x002000060a4b6981 */ /* 0x000768000c1e1900 */
[----:B------:R3:W5:Y:S02]  /*bc50*/  @!P6 LDG.E R75, desc[UR6][R6.64+0x2000] ;  /* 0x00200006064be981 */ /* 0x000764000c1e1900 */
.L_x_1068:
[----:B------:R-:W-:Y:S05]  /*bc60*/  BSYNC.RECONVERGENT B0 ;  /* 0x0000000000007941 */ /* 0x000fea0003800200 */
.L_x_1067:
[----:B------:R-:W-:Y:S01]  /*bc70*/  VIADD R15, R71, 0xa00 ;  /* 0x00000a00470f7836 */ /* 0x000fe20000000000 */
[----:B------:R-:W-:Y:S04]  /*bc80*/  BSSY.RECONVERGENT B0, `(.L_x_1069) ;  /* 0x0000006000007945 */ /* 0x000fe80003800200 */
[----:B------:R-:W-:-:S13]  /*bc90*/  ISETP.GE.AND P6, PT, R15, R51, PT ;  /* 0x000000330f00720c */ /* 0x000fda0003fc6270 */
[----:B------:R-:W-:Y:S05]  /*bca0*/  @P6 BRA `(.L_x_1070) ;  /* 0x00000000000c6947 */ /* 0x000fea0003800000 */
[----:B------:R-:W-:-:S13]  /*bcb0*/  ISETP.GE.AND P6, PT, R15, R52, PT ;  /* 0x000000340f00720c */ /* 0x000fda0003fc6270 */
[----:B------:R4:W5:Y:S04]  /*bcc0*/  @P6 LDG.E R77, desc[UR6][R10.64+0x2800] ;  /* 0x002800060a4d6981 */ /* 0x000968000c1e1900 */
[----:B------:R4:W5:Y:S02]  /*bcd0*/  @!P6 LDG.E R77, desc[UR6][R6.64+0x2800] ;  /* 0x00280006064de981 */ /* 0x000964000c1e1900 */
.L_x_1070:
[----:B------:R-:W-:Y:S05]  /*bce0*/  BSYNC.RECONVERGENT B0 ;  /* 0x0000000000007941 */ /* 0x000fea0003800200 */
.L_x_1069:
[----:B------:R-:W-:Y:S01]  /*bcf0*/  LOP3.LUT R15, R71, 0xc00, RZ, 0xfc, !PT ;  /* 0x00000c00470f7812 */ /* 0x000fe200078efcff */
[----:B------:R-:W-:Y:S03]  /*bd00*/  BSSY.RECONVERGENT B0, `(.L_x_1071) ;  /* 0x0000006000007945 */ /* 0x000fe60003800200 */
[----:B------:R-:W-:-:S13]  /*bd10*/  ISETP.GE.AND P6, PT, R15, R51, PT ;  /* 0x000000330f00720c */ /* 0x000fda0003fc6270 */
[----:B------:R-:W-:Y:S05]  /*bd20*/  @P6 BRA `(.L_x_1072) ;  /* 0x00000000000c6947 */ /* 0x000fea0003800000 */
[----:B------:R-:W-:-:S13]  /*bd30*/  ISETP.GE.AND P6, PT, R15, R52, PT ;  /* 0x000000340f00720c */ /* 0x000fda0003fc6270 */
[----:B------:R0:W5:Y:S04]  /*bd40*/  @P6 LDG.E R79, desc[UR6][R10.64+0x3000] ;  /* 0x003000060a4f6981 */ /* 0x000168000c1e1900 */
[----:B------:R0:W5:Y:S02]  /*bd50*/  @!P6 LDG.E R79, desc[UR6][R6.64+0x3000] ;  /* 0x00300006064fe981 */ /* 0x000164000c1e1900 */
.L_x_1072:
[----:B------:R-:W-:Y:S05]  /*bd60*/  BSYNC.RECONVERGENT B0 ;  /* 0x0000000000007941 */ /* 0x000fea0003800200 */
.L_x_1071:
[----:B------:R-:W-:Y:S01]  /*bd70*/  VIADD R15, R71, 0xe00 ;  /* 0x00000e00470f7836 */ /* 0x000fe20000000000 */
[----:B------:R-:W-:Y:S04]  /*bd80*/  BSSY.RECONVERGENT B0, `(.L_x_1073) ;  /* 0x0000006000007945 */ /* 0x000fe80003800200 */
[----:B------:R-:W-:-:S13]  /*bd90*/  ISETP.GE.AND P6, PT, R15, R51, PT ;  /* 0x000000330f00720c */ /* 0x000fda0003fc6270 */
[----:B------:R-:W-:Y:S05]  /*bda0*/  @P6 BRA `(.L_x_1074) ;  /* 0x00000000000c6947 */ /* 0x000fea0003800000 */
[----:B------:R-:W-:-:S13]  /*bdb0*/  ISETP.GE.AND P6, PT, R15, R52, PT ;  /* 0x000000340f00720c */ /* 0x000fda0003fc6270 */
[----:B------:R0:W5:Y:S04]  /*bdc0*/  @P6 LDG.E R81, desc[UR6][R10.64+0x3800] ;  /* 0x003800060a516981 */ /* 0x000168000c1e1900 */
[----:B------:R0:W5:Y:S02]  /*bdd0*/  @!P6 LDG.E R81, desc[UR6][R6.64+0x3800] ;  /* 0x003800060651e981 */ /* 0x000164000c1e1900 */
.L_x_1074:
[----:B------:R-:W-:Y:S05]  /*bde0*/  BSYNC.RECONVERGENT B0 ;  /* 0x0000000000007941 */ /* 0x000fea0003800200 */
.L_x_1073:
[----:B------:R-:W-:Y:S01]  /*bdf0*/  LOP3.LUT R15, R71, 0x1000, RZ, 0xfc, !PT ;  /* 0x00001000470f7812 */ /* 0x000fe200078efcff */
[----:B------:R-:W-:Y:S03]  /*be00*/  BSSY.RECONVERGENT B0, `(.L_x_1075) ;  /* 0x0000006000007945 */ /* 0x000fe60003800200 */
[----:B------:R-:W-:-:S13]  /*be10*/  ISETP.GE.AND P6, PT, R15, R51, PT ;  /* 0x000000330f00720c */ /* 0x000fda0003fc6270 */
[----:B------:R-:W-:Y:S05]  /*be20*/  @P6 BRA `(.L_x_1076) ;  /* 0x00000000000c6947 */ /* 0x000fea0003800000 */
[----:B------:R-:W-:-:S13]  /*be30*/  ISETP.GE.AND P6, PT, R15, R52, PT ;  /* 0x000000340f00720c */ /* 0x000fda0003fc6270 */
[----:B------:R0:W5:Y:S04]  /*be40*/  @P6 LDG.E R83, desc[UR6][R10.64+0x4000] ;  /* 0x004000060a536981 */ /* 0x000168000c1e1900 */
[----:B------:R0:W5:Y:S02]  /*be50*/  @!P6 LDG.E R83, desc[UR6][R6.64+0x4000] ;  /* 0x004000060653e981 */ /* 0x000164000c1e1900 */
.L_x_1076:
[----:B------:R-:W-:Y:S05]  /*be60*/  BSYNC.RECONVERGENT B0 ;  /* 0x0000000000007941 */ /* 0x000fea0003800200 */
.L_x_1075:
[----:B------:R-:W-:Y:S01]  /*be70*/  VIADD R15, R71, 0x1200 ;  /* 0x00001200470f7836 */ /* 0x000fe20000000000 */
[----:B------:R-:W-:Y:S04]  /*be80*/  BSSY.RECONVERGENT B0, `(.L_x_1077) ;  /* 0x0000006000007945 */ /* 0x000fe80003800200 */
[----:B------:R-:W-:-:S13]  /*be90*/  ISETP.GE.AND P6, PT, R15, R51, PT ;  /* 0x000000330f00720c */ /* 0x000fda0003fc6270 */
[----:B------:R-:W-:Y:S05]  /*bea0*/  @P6 BRA `(.L_x_1078) ;  /* 0x00000000000c6947 */ /* 0x000fea0003800000 */
[----:B------:R-:W-:-:S13]  /*beb0*/  ISETP.GE.AND P6, PT, R15, R52, PT ;  /* 0x000000340f00720c */ /* 0x000fda0003fc6270 */
[----:B------:R0:W5:Y:S04]  /*bec0*/  @P6 LDG.E R85, desc[UR6][R10.64+0x4800] ;  /* 0x004800060a556981 */ /* 0x000168000c1e1900 */
[----:B------:R0:W5:Y:S02]  /*bed0*/  @!P6 LDG.E R85, desc[UR6][R6.64+0x4800] ;  /* 0x004800060655e981 */ /* 0x000164000c1e1900 */
.L_x_1078:
[----:B------:R-:W-:Y:S05]  /*bee0*/  BSYNC.RECONVERGENT B0 ;  /* 0x0000000000007941 */ /* 0x000fea0003800200 */
.L_x_1077:
[----:B------:R-:W-:Y:S01]  /*bef0*/  LOP3.LUT R15, R71, 0x1400, RZ, 0xfc, !PT ;  /* 0x00001400470f7812 */ /* 0x000fe200078efcff */
[----:B------:R-:W-:Y:S03]  /*bf00*/  BSSY.RECONVERGENT B0, `(.L_x_1079) ;  /* 0x0000006000007945 */ /* 0x000fe60003800200 */
[----:B------:R-:W-:-:S13]  /*bf10*/  ISETP.GE.AND P6, PT, R15, R51, PT ;  /* 0x000000330f00720c */ /* 0x000fda0003fc6270 */
[----:B------:R-:W-:Y:S05]  /*bf20*/  @P6 BRA `(.L_x_1080) ;  /* 0x00000000000c6947 */ /* 0x000fea0003800000 */
[----:B------:R-:W-:-:S13]  /*bf30*/  ISETP.GE.AND P6, PT, R15, R52, PT ;  /* 0x000000340f00720c */ /* 0x000fda0003fc6270 */
[----:B------:R0:W5:Y:S04]  /*bf40*/  @P6 LDG.E R87, desc[UR6][R10.64+0x5000] ;  /* 0x005000060a576981 */ /* 0x000168000c1e1900 */
[----:B------:R0:W5:Y:S02]  /*bf50*/  @!P6 LDG.E R87, desc[UR6][R6.64+0x5000] ;  /* 0x005000060657e981 */ /* 0x000164000c1e1900 */
.L_x_1080:
[----:B------:R-:W-:Y:S05]  /*bf60*/  BSYNC.RECONVERGENT B0 ;  /* 0x0000000000007941 */ /* 0x000fea0003800200 */
.L_x_1079:
[----:B------:R-:W-:Y:S01]  /*bf70*/  VIADD R15, R71, 0x1600 ;  /* 0x00001600470f7836 */ /* 0x000fe20000000000 */
[----:B------:R-:W-:Y:S04]  /*bf80*/  BSSY.RECONVERGENT B0, `(.L_x_1081) ;  /* 0x0000006000007945 */ /* 0x000fe80003800200 */
[----:B------:R-:W-:-:S13]  /*bf90*/  ISETP.GE.AND P6, PT, R15, R51, PT ;  /* 0x000000330f00720c */ /* 0x000fda0003fc6270 */
[----:B------:R-:W-:Y:S05]  /*bfa0*/  @P6 BRA `(.L_x_1082) ;  /* 0x00000000000c6947 */ /* 0x000fea0003800000 */
[----:B------:R-:W-:-:S13]  /*bfb0*/  ISETP.GE.AND P6, PT, R15, R52, PT ;  /* 0x000000340f00720c */ /* 0x000fda0003fc6270 */
[----:B------:R0:W5:Y:S04]  /*bfc0*/  @P6 LDG.E R31, desc[UR6][R10.64+0x5800] ;  /* 0x005800060a1f6981 */ /* 0x000168000c1e1900 */
[----:B------:R0:W5:Y:S02]  /*bfd0*/  @!P6 LDG.E R31, desc[UR6][R6.64+0x5800] ;  /* 0x00580006061fe981 */ /* 0x000164000c1e1900 */
.L_x_1082:
[----:B------:R-:W-:Y:S05]  /*bfe0*/  BSYNC.RECONVERGENT B0 ;  /* 0x0000000000007941 */ /* 0x000fea0003800200 */
.L_x_1081:
[----:B------:R-:W-:Y:S01]  /*bff0*/  LOP3.LUT R15, R71, 0x1800, RZ, 0xfc, !PT ;  /* 0x00001800470f7812 */ /* 0x000fe200078efcff */
[----:B------:R-:W-:Y:S03]  /*c000*/  BSSY.RECONVERGENT B0, `(.L_x_1083) ;  /* 0x0000006000007945 */ /* 0x000fe60003800200 */
[----:B------:R-:W-:-:S13]  /*c010*/  ISETP.GE.AND P6, PT, R15, R51, PT ;  /* 0x000000330f00720c */ /* 0x000fda0003fc6270 */
[----:B------:R-:W-:Y:S05]  /*c020*/  @P6 BRA `(.L_x_1084) ;  /* 0x00000000000c6947 */ /* 0x000fea0003800000 */
[----:B------:R-:W-:-:S13]  /*c030*/  ISETP.GE.AND P6, PT, R15, R52, PT ;  /* 0x000000340f00720c */ /* 0x000fda0003fc6270 */
[----:B------:R0:W5:Y:S04]  /*c040*/  @P6 LDG.E R29, desc[UR6][R10.64+0x6000] ;  /* 0x006000060a1d6981 */ /* 0x000168000c1e1900 */
[----:B------:R0:W5:Y:S02]  /*c050*/  @!P6 LDG.E R29, desc[UR6][R6.64+0x6000] ;  /* 0x00600006061de981 */ /* 0x000164000c1e1900 */
.L_x_1084:
[----:B------:R-:W-:Y:S05]  /*c060*/  BSYNC.RECONVERGENT B0 ;  /* 0x0000000000007941 */ /* 0x000fea0003800200 */
.L_x_1083:
[----:B------:R-:W-:Y:S01]  /*c070*/  VIADD R15, R71, 0x1a00 ;  /* 0x00001a00470f7836 */ /* 0x000fe20000000000 */
[----:B------:R-:W-:Y:S04]  /*c080*/  BSSY.RECONVERGENT B0, `(.L_x_1085) ;  /* 0x0000006000007945 */ /* 0x000fe80003800200 */
[----:B------:R-:W-:-:S13]  /*c090*/  ISETP.GE.AND P6, PT, R15, R51, PT ;  /* 0x000000330f00720c */ /* 0x000fda0003fc6270 */
[----:B------:R-:W-:Y:S05]  /*c0a0*/  @P6 BRA `(.L_x_1086) ;  /* 0x00000000000c6947 */ /* 0x000fea0003800000 */
[----:B------:R-:W-:-:S13]  /*c0b0*/  ISETP.GE.AND P6, PT, R15, R52, PT ;  /* 0x000000340f00720c */ /* 0x000fda0003fc6270 */
[----:B------:R0:W5:Y:S04]  /*c0c0*/  @P6 LDG.E R15, desc[UR6][R10.64+0x6800] ;  /* 0x006800060a0f6981 */ /* 0x000168000c1e1900 */
[----:B------:R0:W5:Y:S02]  /*c0d0*/  @!P6 LDG.E R15, desc[UR6][R6.64+0x6800] ;  /* 0x00680006060fe981 */ /* 0x000164000c1e1900 */
.L_x_1086:
[----:B------:R-:W-:Y:S05]  /*c0e0*/  BSYNC.RECONVERGENT B0 ;  /* 0x0000000000007941 */ /* 0x000fea0003800200 */
.L_x_1085:
[----:B------:R-:W-:Y:S01]  /*c0f0*/  LOP3.LUT R18, R71, 0x1c00, RZ, 0xfc, !PT ;  /* 0x00001c0047127812 */ /* 0x000fe200078efcff */
[----:B------:R-:W-:Y:S03]  /*c100*/  BSSY.RECONVERGENT B0, `(.L_x_1087) ;  /* 0x0000006000007945 */ /* 0x000fe60003800200 */
[----:B------:R-:W-:-:S13]  /*c110*/  ISETP.GE.AND P6, PT, R18, R51, PT ;  /* 0x000000331200720c */ /* 0x000fda0003fc6270 */
[----:B------:R-:W-:Y:S05]  /*c120*/  @P6 BRA `(.L_x_1088) ;  /* 0x00000000000c6947 */ /* 0x000fea0003800000 */
[----:B------:R-:W-:-:S13]  /*c130*/  ISETP.GE.AND P6, PT, R18, R52, PT ;  /* 0x000000341200720c */ /* 0x000fda0003fc6270 */
[----:B------:R0:W5:Y:S04]  /*c140*/  @P6 LDG.E R18, desc[UR6][R10.64+0x7000] ;  /* 0x007000060a126981 */ /* 0x000168000c1e1900 */
[----:B------:R0:W5:Y:S02]  /*c150*/  @!P6 LDG.E R18, desc[UR6][R6.64+0x7000] ;  /* 0x007000060612e981 */ /* 0x000164000c1e1900 */
.L_x_1088:
[----:B------:R-:W-:Y:S05]  /*c160*/  BSYNC.RECONVERGENT B0 ;  /* 0x0000000000007941 */ /* 0x000fea0003800200 */
.L_x_1087:
[----:B------:R-:W-:Y:S01]  /*c170*/  VIADD R19, R71, 0x1e00 ;  /* 0x00001e0047137836 */ /* 0x000fe20000000000 */
[----:B------:R-:W-:Y:S04]  /*c180*/  BSSY.RECONVERGENT B0, `(.L_x_1089) ;  /* 0x0000006000007945 */ /* 0x000fe80003800200 */
[----:B------:R-:W-:-:S13]  /*c190*/  ISETP.GE.AND P6, PT, R19, R51, PT ;  /* 0x000000331300720c */ /* 0x000fda0003fc6270 */
[----:B------:R-:W-:Y:S05]  /*c1a0*/  @P6 BRA `(.L_x_1090) ;  /* 0x00000000000c6947 */ /* 0x000fea0003800000 */
[----:B------:R-:W-:-:S13]  /*c1b0*/  ISETP.GE.AND P6, PT, R19, R52, PT ;  /* 0x000000341300720c */ /* 0x000fda0003fc6270 */
[----:B------:R0:W5:Y:S04]  /*c1c0*/  @P6 LDG.E R19, desc[UR6][R10.64+0x7800] ;  /* 0x007800060a136981 */ /* 0x000168000c1e1900 */
[----:B------:R0:W5:Y:S02]  /*c1d0*/  @!P6 LDG.E R19, desc[UR6][R6.64+0x7800] ;  /* 0x007800060613e981 */ /* 0x000164000c1e1900 */
.L_x_1090:
[----:B------:R-:W-:Y:S05]  /*c1e0*/  BSYNC.RECONVERGENT B0 ;  /* 0x0000000000007941 */ /* 0x000fea0003800200 */
.L_x_1089:
[----:B------:R-:W-:Y:S01]  /*c1f0*/  LOP3.LUT R22, R71, 0x2000, RZ, 0xfc, !PT ;  /* 0x0000200047167812 */ /* 0x000fe200078efcff */
[----:B------:R-:W-:Y:S03]  /*c200*/  BSSY.RECONVERGENT B0, `(.L_x_1091) ;  /* 0x0000006000007945 */ /* 0x000fe60003800200 */
[----:B------:R-:W-:-:S13]  /*c210*/  ISETP.GE.AND P6, PT, R22, R51, PT ;  /* 0x000000331600720c */ /* 0x000fda0003fc6270 */
[----:B------:R-:W-:Y:S05]  /*c220*/  @P6 BRA `(.L_x_1092) ;  /* 0x00000000000c6947 */ /* 0x000fea0003800000 */
[----:B------:R-:W-:-:S13]  /*c230*/  ISETP.GE.AND P6, PT, R22, R52, PT ;  /* 0x000000341600720c */ /* 0x000fda0003fc6270 */
[----:B------:R0:W5:Y:S04]  /*c240*/  @P6 LDG.E R22, desc[UR6][R10.64+0x8000] ;  /* 0x008000060a166981 */ /* 0x000168000c1e1900 */
[----:B------:R0:W5:Y:S02]  /*c250*/  @!P6 LDG.E R22, desc[UR6][R6.64+0x8000] ;  /* 0x008000060616e981 */ /* 0x000164000c1e1900 */
.L_x_1092:
[----:B------:R-:W-:Y:S05]  /*c260*/  BSYNC.RECONVERGENT B0 ;  /* 0x0000000000007941 */ /* 0x000fea0003800200 */
.L_x_1091:
[----:B------:R-:W-:Y:S01]  /*c270*/  VIADD R23, R71, 0x2200 ;  /* 0x0000220047177836 */ /* 0x000fe20000000000 */
[----:B------:R-:W-:Y:S04]  /*c280*/  BSSY.RECONVERGENT B0, `(.L_x_1093) ;  /* 0x0000006000007945 */ /* 0x000fe80003800200 */
[----:B------:R-:W-:-:S13]  /*c290*/  ISETP.GE.AND P6, PT, R23, R51, PT ;  /* 0x000000331700720c */ /* 0x000fda0003fc6270 */
[----:B------:R-:W-:Y:S05]  /*c2a0*/  @P6 BRA `(.L_x_1094) ;  /* 0x00000000000c6947 */ /* 0x000fea0003800000 */
[----:B------:R-:W-:-:S13]  /*c2b0*/  ISETP.GE.AND P6, PT, R23, R52, PT ;  /* 0x000000341700720c */ /* 0x000fda0003fc6270 */
[----:B------:R0:W5:Y:S04]  /*c2c0*/  @P6 LDG.E R23, desc[UR6][R10.64+0x8800] ;  /* 0x008800060a176981 */ /* 0x000168000c1e1900 */
[----:B------:R0:W5:Y:S02]  /*c2d0*/  @!P6 LDG.E R23, desc[UR6][R6.64+0x8800] ;  /* 0x008800060617e981 */ /* 0x000164000c1e1900 */
.L_x_1094:
[----:B------:R-:W-:Y:S05]  /*c2e0*/  BSYNC.RECONVERGENT B0 ;  /* 0x0000000000007941 */ /* 0x000fea0003800200 */
.L_x_1093:
[----:B------:R-:W-:Y:S01]  /*c2f0*/  LOP3.LUT R25, R71, 0x2400, RZ, 0xfc, !PT ;  /* 0x0000240047197812 */ /* 0x000fe200078efcff */
[----:B------:R-:W-:Y:S03]  /*c300*/  BSSY.RECONVERGENT B0, `(.L_x_1095) ;  /* 0x0000006000007945 */ /* 0x000fe60003800200 */
[----:B------:R-:W-:-:S13]  /*c310*/  ISETP.GE.AND P6, PT, R25, R51, PT ;  /* 0x000000331900720c */ /* 0x000fda0003fc6270 */
[----:B------:R-:W-:Y:S05]  /*c320*/  @P6 BRA `(.L_x_1096) ;  /* 0x00000000000c6947 */ /* 0x000fea0003800000 */
[----:B------:R-:W-:-:S13]  /*c330*/  ISETP.GE.AND P6, PT, R25, R52, PT ;  /* 0x000000341900720c */ /* 0x000fda0003fc6270 */
[----:B------:R0:W5:Y:S04]  /*c340*/  @P6 LDG.E R25, desc[UR6][R10.64+0x9000] ;  /* 0x009000060a196981 */ /* 0x000168000c1e1900 */
[----:B------:R0:W5:Y:S02]  /*c350*/  @!P6 LDG.E R25, desc[UR6][R6.64+0x9000] ;  /* 0x009000060619e981 */ /* 0x000164000c1e1900 */
.L_x_1096:
[----:B------:R-:W-:Y:S05]  /*c360*/  BSYNC.RECONVERGENT B0 ;  /* 0x0000000000007941 */ /* 0x000fea0003800200 */
.L_x_1095:
        /* <DEDUP_REMOVED lines=208> */
.L_x_1101:
        /* <DEDUP_REMOVED lines=8> */
.L_x_1100:
[----:B------:R-:W-:Y:S05]  /*d0f0*/  BSYNC.RECONVERGENT B1 ;  /* 0x0000000000017941 */ /* 0x000fea0003800200 */
.L_x_1099:
        /* <DEDUP_REMOVED lines=16> */
.L_x_1104:
        /* <DEDUP_REMOVED lines=44> */
.L_x_1103:
[----:B------:R-:W-:Y:S05]  /*d4c0*/  BSYNC.RECONVERGENT B1 ;  /* 0x0000000000017941 */ /* 0x000fea0003800200 */
.L_x_1102:
        /* <DEDUP_REMOVED lines=27> */
.L_x_1106:
[----:B------:R-:W-:Y:S05]  /*d680*/  BSYNC.RECONVERGENT B1 ;  /* 0x0000000000017941 */ /* 0x000fea0003800200 */
.L_x_1105:
        /* <DEDUP_REMOVED lines=11> */
.L_x_1098:
[----:B------:R-:W-:Y:S05]  /*d740*/  BSYNC.RECONVERGENT B0 ;  /* 0x0000000000007941 */ /* 0x000fea0003800200 */
.L_x_1097:
[----:B------:R-:W-:-:S13]  /*d750*/  ISETP.NE.AND P0, PT, R71, RZ, PT ;  /* 0x000000ff4700720c */ /* 0x000fda0003f05270 */
[----:B------:R-:W-:Y:S05]  /*d760*/  @P0 EXIT ;  /* 0x000000000000094d */ /* 0x000fea0003800000 */
[----:B01-34-:R-:W0:Y:S01]  /*d770*/  LDC.64 R6, c[0x0][0x3c8] ;  /* 0x0000f200ff067b82 */ /* 0x01be220000000a00 */
[----:B------:R-:W-:-:S05]  /*d780*/  IMAD.IADD R2, R4, 0x1, R2 ;  /* 0x0000000104027824 */ /* 0x000fca00078e0202 */
[----:B------:R-:W-:-:S05]  /*d790*/  SHF.R.S32.HI R3, RZ, 0x1f, R2 ;  /* 0x0000001fff037819 */ /* 0x000fca0000011402 */
[----:B0-----:R-:W-:Y:S01]  /*d7a0*/  STG.E.64 desc[UR6][R6.64], R2 ;  /* 0x0000000206007986 */ /* 0x001fe2000c101b06 */
[----:B------:R-:W-:Y:S05]  /*d7b0*/  EXIT ;  /* 0x000000000000794d */ /* 0x000fea0003800000 */
.L_x_934:
[----:B------:R-:W-:Y:S01]  /*d7c0*/  BSSY B1, `(.L_x_1107) ;  /* 0x0000006000017945 */ /* 0x000fe20003800000 */
[----:B------:R-:W-:Y:S01]  /*d7d0*/  PLOP3.LUT P0, PT, P0, PT, PT, 0x8, 0x80 ;  /* 0x000000000080781c */ /* 0x000fe2000070e170 */
[----:B--2---:R-:W-:-:S12]  /*d7e0*/  IMAD.MOV.U32 R0, RZ, RZ, -0x1 ;  /* 0xffffffffff007424 */ /* 0x004fd800078e00ff */
[----:B------:R-:W-:Y:S05]  /*d7f0*/  WARPSYNC.COLLECTIVE R0, `(.L_x_1108) ;  /* 0x0000000000087348 */ /* 0x000fea0003c00000 */
[----:B------:R-:W-:Y:S01]  /*d800*/  VOTE.ANY P0, P0 ;  /* 0x0000000000ff7806 */ /* 0x000fe20000000100 */
[----:B------:R-:W-:-:S12]  /*d810*/  ENDCOLLECTIVE ;  /* 0x000000000000791b */ /* 0x000fd80003800000 */
.L_x_1108:
[----:B------:R-:W-:Y:S05]  /*d820*/  BSYNC B1 ;  /* 0x0000000000017941 */ /* 0x000fea0003800000 */
.L_x_1107:
[----:B------:R-:W-:Y:S05]  /*d830*/  BRA `(.L_x_1109) ;  /* 0xffffff5c00387947 */ /* 0x000fea000383ffff */
.L_x_938:
[----:B------:R-:W-:Y:S01]  /*d840*/  BSSY B1, `(.L_x_1110) ;  /* 0x0000006000017945 */ /* 0x000fe20003800000 */
[----:B------:R-:W-:Y:S01]  /*d850*/  PLOP3.LUT P0, PT, P0, PT, PT, 0x8, 0x80 ;  /* 0x000000000080781c */ /* 0x000fe2000070e170 */
[----:B--2---:R-:W-:-:S12]  /*d860*/  IMAD.MOV.U32 R0, RZ, RZ, -0x1 ;  /* 0xffffffffff007424 */ /* 0x004fd800078e00ff */
[----:B------:R-:W-:Y:S05]  /*d870*/  WARPSYNC.COLLECTIVE R0, `(.L_x_1111) ;  /* 0x0000000000087348 */ /* 0x000fea0003c00000 */
[----:B------:R-:W-:Y:S01]  /*d880*/  VOTE.ANY P0, P0 ;  /* 0x0000000000ff7806 */ /* 0x000fe20000000100 */
[----:B------:R-:W-:-:S12]  /*d890*/  ENDCOLLECTIVE ;  /* 0x000000000000791b */ /* 0x000fd80003800000 */
.L_x_1111:
[----:B------:R-:W-:Y:S05]  /*d8a0*/  BSYNC B1 ;  /* 0x0000000000017941 */ /* 0x000fea0003800000 */
.L_x_1110:
[----:B------:R-:W-:Y:S05]  /*d8b0*/  BRA `(.L_x_1112) ;  /* 0xffffff5c004c7947 */ /* 0x000fea000383ffff */
.L_x_940:
[----:B------:R-:W0:Y:S01]  /*d8c0*/  S2R R11, SR_GEMASK ;  /* 0x00000000000b7919 */ /* 0x000e220000003c00 */
[----:B------:R-:W-:Y:S01]  /*d8d0*/  BSSY B1, `(.L_x_1113) ;  /* 0x0000006000017945 */ /* 0x000fe20003800000 */
[----:B------:R-:W-:Y:S01]  /*d8e0*/  PLOP3.LUT P0, PT, P0, PT, PT, 0x8, 0x80 ;  /* 0x000000000080781c */ /* 0x000fe2000070e170 */
[----:B--2---:R-:W-:-:S12]  /*d8f0*/  IMAD.MOV.U32 R0, RZ, RZ, -0x1 ;  /* 0xffffffffff007424 */ /* 0x004fd800078e00ff */
[----:B0-----:R-:W-:Y:S05]  /*d900*/  WARPSYNC.COLLECTIVE R0, `(.L_x_1114) ;  /* 0x0000000000087348 */ /* 0x001fea0003c00000 */
[----:B------:R-:W-:Y:S01]  /*d910*/  VOTE.ANY R0, PT, P0 ;  /* 0x0000000000007806 */ /* 0x000fe200000e0100 */
[----:B0-----:R-:W-:Y:S06]  /*d920*/  ENDCOLLECTIVE ;  /* 0x000000000000791b */ /* 0x001fec0003800000 */
.L_x_1114:
[----:B------:R-:W-:Y:S05]  /*d930*/  BSYNC B1 ;  /* 0x0000000000017941 */ /* 0x000fea0003800000 */
.L_x_1113:
        /* <DEDUP_REMOVED lines=10> */
.L_x_1115:
        /* <DEDUP_REMOVED lines=10> */
.L_x_1116:
        /* <DEDUP_REMOVED lines=10> */
.L_x_1117:
        /* <DEDUP_REMOVED lines=9> */
.L_x_1118:
[----:B------:R-:W-:Y:S01]  /*dbb0*/  IMAD.MOV.U32 R6, RZ, RZ, 0x10 ;  /* 0x00000010ff067424 */ /* 0x000fe200078e00ff */
[----:B------:R-:W-:-:S05]  /*dbc0*/  SEL R13, R8, RZ, !P1 ;  /* 0x000000ff080d7207 */ /* 0x000fca0004800000 */
[----:B------:R-:W-:-:S04]  /*dbd0*/  IMAD.IADD R76, R74, 0x1, R13 ;  /* 0x000000014a4c7824 */ /* 0x000fc800078e020d */
[----:B------:R-:W-:-:S07]  /*dbe0*/  IMAD.MOV.U32 R5, RZ, RZ, R76 ;  /* 0x000000ffff057224 */ /* 0x000fce00078e004c */
[----:B------:R-:W-:Y:S05]  /*dbf0*/  WARPSYNC.COLLECTIVE R0, `(.L_x_1119) ;  /* 0x0000000000087348 */ /* 0x000fea0003c00000 */
[----:B------:R0:W1:Y:S02]  /*dc00*/  SHFL.DOWN P0, R8, R5, R6, R7 ;  /* 0x0800000605087389 */ /* 0x0000640000000007 */
[----:B01----:R-:W-:Y:S05]  /*dc10*/  ENDCOLLECTIVE ;  /* 0x000000000000791b */ /* 0x003fea0003800000 */
.L_x_1119:
        /* <DEDUP_REMOVED lines=14> */
.L_x_1120:
[----:B------:R-:W-:Y:S05]  /*dd00*/  BRA `(.L_x_1121) ;  /* 0xffffff5800e47947 */ /* 0x000fea000383ffff */
.L_x_942:
[----:B------:R-:W-:Y:S01]  /*dd10*/  BSSY B1, `(.L_x_1122) ;  /* 0x0000006000017945 */ /* 0x000fe20003800000 */
[----:B------:R-:W-:Y:S01]  /*dd20*/  PLOP3.LUT P0, PT, P0, PT, PT, 0x8, 0x80 ;  /* 0x000000000080781c */ /* 0x000fe2000070e170 */
[----:B------:R-:W-:-:S12]  /*dd30*/  IMAD.MOV.U32 R0, RZ, RZ, -0x1 ;  /* 0xffffffffff007424 */ /* 0x000fd800078e00ff */
[----:B------:R-:W-:Y:S05]  /*dd40*/  WARPSYNC.COLLECTIVE R0, `(.L_x_1123) ;  /* 0x0000000000087348 */ /* 0x000fea0003c00000 */
[----:B------:R-:W-:Y:S01]  /*dd50*/  VOTE.ANY P0, P0 ;  /* 0x0000000000ff7806 */ /* 0x000fe20000000100 */
[----:B------:R-:W-:-:S12]  /*dd60*/  ENDCOLLECTIVE ;  /* 0x000000000000791b */ /* 0x000fd80003800000 */
.L_x_1123:
[----:B------:R-:W-:Y:S05]  /*dd70*/  BSYNC B1 ;  /* 0x0000000000017941 */ /* 0x000fea0003800000 */
.L_x_1122:
[----:B------:R-:W-:Y:S05]  /*dd80*/  BRA `(.L_x_1124) ;  /* 0xffffff5800f07947 */ /* 0x000fea000383ffff */
.L_x_946:
[----:B------:R-:W-:Y:S01]  /*dd90*/  BSSY B1, `(.L_x_1125) ;  /* 0x0000006000017945 */ /* 0x000fe20003800000 */
[----:B------:R-:W-:Y:S01]  /*dda0*/  PLOP3.LUT P0, PT, P0, PT, PT, 0x8, 0x80 ;  /* 0x000000000080781c */ /* 0x000fe2000070e170 */
[----:B------:R-:W-:-:S12]  /*ddb0*/  IMAD.MOV.U32 R0, RZ, RZ, -0x1 ;  /* 0xffffffffff007424 */ /* 0x000fd800078e00ff */
[----:B------:R-:W-:Y:S05]  /*ddc0*/  WARPSYNC.COLLECTIVE R0, `(.L_x_1126) ;  /* 0x0000000000087348 */ /* 0x000fea0003c00000 */
[----:B------:R-:W-:Y:S01]  /*ddd0*/  VOTE.ANY P0, P0 ;  /* 0x0000000000ff7806 */ /* 0x000fe20000000100 */
[----:B------:R-:W-:-:S12]  /*dde0*/  ENDCOLLECTIVE ;  /* 0x000000000000791b */ /* 0x000fd80003800000 */
.L_x_1126:
[----:B------:R-:W-:Y:S05]  /*ddf0*/  BSYNC B1 ;  /* 0x0000000000017941 */ /* 0x000fea0003800000 */
.L_x_1125:
[----:B------:R-:W-:Y:S05]  /*de00*/  BRA `(.L_x_1127) ;  /* 0xffffff5c00087947 */ /* 0x000fea000383ffff */
.L_x_948:
[----:B------:R-:W-:Y:S01]  /*de10*/  BSSY B1, `(.L_x_1128) ;  /* 0x0000006000017945 */ /* 0x000fe20003800000 */
[----:B------:R-:W-:Y:S01]  /*de20*/  PLOP3.LUT P0, PT, P0, PT, PT, 0x8, 0x80 ;  /* 0x000000000080781c */ /* 0x000fe2000070e170 */
[----:B------:R-:W-:-:S12]  /*de30*/  IMAD.MOV.U32 R0, RZ, RZ, -0x1 ;  /* 0xffffffffff007424 */ /* 0x000fd800078e00ff */
[----:B------:R-:W-:Y:S05]  /*de40*/  WARPSYNC.COLLECTIVE R0, `(.L_x_1129) ;  /* 0x0000000000087348 */ /* 0x000fea0003c00000 */
[----:B------:R-:W-:Y:S01]  /*de50*/  VOTE.ANY R0, PT, P0 ;  /* 0x0000000000007806 */ /* 0x000fe200000e0100 */
[----:B------:R-:W-:Y:S06]  /*de60*/  ENDCOLLECTIVE ;  /* 0x000000000000791b */ /* 0x000fec0003800000 */
.L_x_1129:
[----:B------:R-:W-:Y:S05]  /*de70*/  BSYNC B1 ;  /* 0x0000000000017941 */ /* 0x000fea0003800000 */
.L_x_1128:
        /* <DEDUP_REMOVED lines=10> */
.L_x_1130:
        /* <DEDUP_REMOVED lines=10> */
.L_x_1131:
        /* <DEDUP_REMOVED lines=10> */
.L_x_1132:
        /* <DEDUP_REMOVED lines=9> */
.L_x_1133:
[----:B------:R-:W-:Y:S01]  /*e0f0*/  IMAD.MOV.U32 R6, RZ, RZ, 0x10 ;  /* 0x00000010ff067424 */ /* 0x000fe200078e00ff */
[----:B------:R-:W-:-:S05]  /*e100*/  SEL R13, R8, RZ, !P1 ;  /* 0x000000ff080d7207 */ /* 0x000fca0004800000 */
[----:B------:R-:W-:-:S04]  /*e110*/  IMAD.IADD R13, R76, 0x1, R13 ;  /* 0x000000014c0d7824 */ /* 0x000fc800078e020d */
[----:B------:R-:W-:-:S07]  /*e120*/  IMAD.MOV.U32 R5, RZ, RZ, R13 ;  /* 0x000000ffff057224 */ /* 0x000fce00078e000d */
[----:B------:R-:W-:Y:S05]  /*e130*/  WARPSYNC.COLLECTIVE R0, `(.L_x_1134) ;  /* 0x0000000000087348 */ /* 0x000fea0003c00000 */
[----:B------:R0:W1:Y:S02]  /*e140*/  SHFL.DOWN P0, R8, R5, R6, R7 ;  /* 0x0800000605087389 */ /* 0x0000640000000007 */
[----:B01----:R-:W-:Y:S05]  /*e150*/  ENDCOLLECTIVE ;  /* 0x000000000000791b */ /* 0x003fea0003800000 */
.L_x_1134:
[----:B------:R-:W-:-:S04]  /*e160*/  ISETP.GT.AND P0, PT, R14, R7, PT ;  /* 0x000000070e00720c */ /* 0x000fc80003f04270 */
[----:B------:R-:W-:Y:S02]  /*e170*/  SEL R8, R8, RZ, !P0 ;  /* 0x000000ff08087207 */ /* 0x000fe40004000000 */
[----:B------:R-:W-:Y:S02]  /*e180*/  ISETP.NE.AND P0, PT, R4, 0x65, PT ;  /* 0x000000650400780c */ /* 0x000fe40003f05270 */
[----:B------:R-:W-:-:S11]  /*e190*/  IADD3 R12, PT, PT, R13, R8, R12 ;  /* 0x000000080d0c7210 */ /* 0x000fd60007ffe00c */
[----:B------:R-:W-:Y:S05]  /*e1a0*/  WARPSYNC.COLLECTIVE R0, `(.L_x_1135) ;  /* 0x0000000000087348 */ /* 0x000fea0003c00000 */
[----:B------:R-:W-:Y:S01]  /*e1b0*/  VOTE.ALL P0, P0 ;  /* 0x0000000000ff7806 */ /* 0x000fe20000000000 */
[----:B------:R-:W-:-:S12]  /*e1c0*/  ENDCOLLECTIVE ;  /* 0x000000000000791b */ /* 0x000fd80003800000 */
.L_x_1135:
[----:B------:R-:W-:Y:S05]  /*e1d0*/  BRA `(.L_x_1136) ;  /* 0xffffff5800a47947 */ /* 0x000fea000383ffff */
.L_x_1032:
[----:B------:R-:W-:Y:S01]  /*e1e0*/  BSSY B0, `(.L_x_1137) ;  /* 0x0000006000007945 */ /* 0x000fe20003800000 */
[----:B------:R-:W-:Y:S01]  /*e1f0*/  PLOP3.LUT P0, PT, P0, PT, PT, 0x8, 0x80 ;  /* 0x000000000080781c */ /* 0x000fe2000070e170 */
[----:B--2---:R-:W-:-:S12]  /*e200*/  IMAD.MOV.U32 R0, RZ, RZ, -0x1 ;  /* 0xffffffffff007424 */ /* 0x004fd800078e00ff */
[----:B------:R-:W-:Y:S05]  /*e210*/  WARPSYNC.COLLECTIVE R0, `(.L_x_1138) ;  /* 0x0000000000087348 */ /* 0x000fea0003c00000 */
[----:B------:R-:W-:Y:S01]  /*e220*/  VOTE.ANY P0, P0 ;  /* 0x0000000000ff7806 */ /* 0x000fe20000000100 */
[----:B------:R-:W-:-:S12]  /*e230*/  ENDCOLLECTIVE ;  /* 0x000000000000791b */ /* 0x000fd80003800000 */
.L_x_1138:
[----:B------:R-:W-:Y:S05]  /*e240*/  BSYNC B0 ;  /* 0x0000000000007941 */ /* 0x000fea0003800000 */
.L_x_1137:
[----:B------:R-:W-:Y:S05]  /*e250*/  BRA `(.L_x_1139) ;  /* 0xffffffbc006c7947 */ /* 0x000fea000383ffff */
.L_x_1036:
[----:B------:R-:W-:Y:S01]  /*e260*/  BSSY B0, `(.L_x_1140) ;  /* 0x0000006000007945 */ /* 0x000fe20003800000 */
[----:B------:R-:W-:Y:S01]  /*e270*/  PLOP3.LUT P0, PT, P0, PT, PT, 0x8, 0x80 ;  /* 0x000000000080781c */ /* 0x000fe2000070e170 */
[----:B--2---:R-:W-:-:S12]  /*e280*/  IMAD.MOV.U32 R0, RZ, RZ, -0x1 ;  /* 0xffffffffff007424 */ /* 0x004fd800078e00ff */
[----:B------:R-:W-:Y:S05]  /*e290*/  WARPSYNC.COLLECTIVE R0, `(.L_x_1141) ;  /* 0x0000000000087348 */ /* 0x000fea0003c00000 */
[----:B------:R-:W-:Y:S01]  /*e2a0*/  VOTE.ANY P0, P0 ;  /* 0x0000000000ff7806 */ /* 0x000fe20000000100 */
[----:B------:R-:W-:-:S12]  /*e2b0*/  ENDCOLLECTIVE ;  /* 0x000000000000791b */ /* 0x000fd80003800000 */
.L_x_1141:
[----:B------:R-:W-:Y:S05]  /*e2c0*/  BSYNC B0 ;  /* 0x0000000000007941 */ /* 0x000fea0003800000 */
.L_x_1140:
[----:B------:R-:W-:Y:S05]  /*e2d0*/  BRA `(.L_x_1142) ;  /* 0xffffffbc00807947 */ /* 0x000fea000383ffff */
.L_x_1038:
[----:B------:R-:W0:Y:S01]  /*e2e0*/  S2R R11, SR_GEMASK ;  /* 0x00000000000b7919 */ /* 0x000e220000003c00 */
[----:B------:R-:W-:Y:S01]  /*e2f0*/  BSSY B0, `(.L_x_1143) ;  /* 0x0000006000007945 */ /* 0x000fe20003800000 */
[----:B------:R-:W-:Y:S01]  /*e300*/  PLOP3.LUT P0, PT, P0, PT, PT, 0x8, 0x80 ;  /* 0x000000000080781c */ /* 0x000fe2000070e170 */
[----:B--2---:R-:W-:-:S12]  /*e310*/  IMAD.MOV.U32 R0, RZ, RZ, -0x1 ;  /* 0xffffffffff007424 */ /* 0x004fd800078e00ff */
[----:B0-----:R-:W-:Y:S05]  /*e320*/  WARPSYNC.COLLECTIVE R0, `(.L_x_1144) ;  /* 0x0000000000087348 */ /* 0x001fea0003c00000 */
[----:B------:R-:W-:Y:S01]  /*e330*/  VOTE.ANY R0, PT, P0 ;  /* 0x0000000000007806 */ /* 0x000fe200000e0100 */
[----:B0-----:R-:W-:Y:S06]  /*e340*/  ENDCOLLECTIVE ;  /* 0x000000000000791b */ /* 0x001fec0003800000 */
.L_x_1144:
[----:B------:R-:W-:Y:S05]  /*e350*/  BSYNC B0 ;  /* 0x0000000000007941 */ /* 0x000fea0003800000 */
.L_x_1143:
        /* <DEDUP_REMOVED lines=10> */
.L_x_1145:
        /* <DEDUP_REMOVED lines=10> */
.L_x_1146:
        /* <DEDUP_REMOVED lines=10> */
.L_x_1147:
        /* <DEDUP_REMOVED lines=9> */
.L_x_1148:
[----:B------:R-:W-:Y:S01]  /*e5d0*/  IMAD.MOV.U32 R6, RZ, RZ, 0x10 ;  /* 0x00000010ff067424 */ /* 0x000fe200078e00ff */
[----:B------:R-:W-:-:S05]  /*e5e0*/  SEL R13, R8, RZ, !P1 ;  /* 0x000000ff080d7207 */ /* 0x000fca0004800000 */
[----:B------:R-:W-:-:S04]  /*e5f0*/  IMAD.IADD R76, R74, 0x1, R13 ;  /* 0x000000014a4c7824 */ /* 0x000fc800078e020d */
[----:B------:R-:W-:-:S07]  /*e600*/  IMAD.MOV.U32 R5, RZ, RZ, R76 ;  /* 0x000000ffff057224 */ /* 0x000fce00078e004c */
[----:B------:R-:W-:Y:S05]  /*e610*/  WARPSYNC.COLLECTIVE R0, `(.L_x_1149) ;  /* 0x0000000000087348 */ /* 0x000fea0003c00000 */
[----:B------:R0:W1:Y:S02]  /*e620*/  SHFL.DOWN P0, R8, R5, R6, R7 ;  /* 0x0800000605087389 */ /* 0x0000640000000007 */
[----:B01----:R-:W-:Y:S05]  /*e630*/  ENDCOLLECTIVE ;  /* 0x000000000000791b */ /* 0x003fea0003800000 */
.L_x_1149:
        /* <DEDUP_REMOVED lines=14> */
.L_x_1150:
[----:B------:R-:W-:Y:S05]  /*e720*/  BRA `(.L_x_1151) ;  /* 0xffffffbc00187947 */ /* 0x000fea000383ffff */
.L_x_1040:
[----:B------:R-:W-:Y:S01]  /*e730*/  BSSY B0, `(.L_x_1152) ;  /* 0x0000006000007945 */ /* 0x000fe20003800000 */
[----:B------:R-:W-:Y:S01]  /*e740*/  PLOP3.LUT P0, PT, P0, PT, PT, 0x8, 0x80 ;  /* 0x000000000080781c */ /* 0x000fe2000070e170 */
[----:B------:R-:W-:-:S12]  /*e750*/  IMAD.MOV.U32 R0, RZ, RZ, -0x1 ;  /* 0xffffffffff007424 */ /* 0x000fd800078e00ff */
[----:B------:R-:W-:Y:S05]  /*e760*/  WARPSYNC.COLLECTIVE R0, `(.L_x_1153) ;  /* 0x0000000000087348 */ /* 0x000fea0003c00000 */
[----:B------:R-:W-:Y:S01]  /*e770*/  VOTE.ANY P0, P0 ;  /* 0x0000000000ff7806 */ /* 0x000fe20000000100 */
[----:B------:R-:W-:-:S12]  /*e780*/  ENDCOLLECTIVE ;  /* 0x000000000000791b */ /* 0x000fd80003800000 */
.L_x_1153:
[----:B------:R-:W-:Y:S05]  /*e790*/  BSYNC B0 ;  /* 0x0000000000007941 */ /* 0x000fea0003800000 */
.L_x_1152:
[----:B------:R-:W-:Y:S05]  /*e7a0*/  BRA `(.L_x_1154) ;  /* 0xffffffbc00247947 */ /* 0x000fea000383ffff */
.L_x_1044:
[----:B------:R-:W-:Y:S01]  /*e7b0*/  BSSY B0, `(.L_x_1155) ;  /* 0x0000006000007945 */ /* 0x000fe20003800000 */
[----:B------:R-:W-:Y:S01]  /*e7c0*/  PLOP3.LUT P0, PT, P0, PT, PT, 0x8, 0x80 ;  /* 0x000000000080781c */ /* 0x000fe2000070e170 */
[----:B------:R-:W-:-:S12]  /*e7d0*/  IMAD.MOV.U32 R0, RZ, RZ, -0x1 ;  /* 0xffffffffff007424 */ /* 0x000fd800078e00ff */
[----:B------:R-:W-:Y:S05]  /*e7e0*/  WARPSYNC.COLLECTIVE R0, `(.L_x_1156) ;  /* 0x0000000000087348 */ /* 0x000fea0003c00000 */
[----:B------:R-:W-:Y:S01]  /*e7f0*/  VOTE.ANY P0, P0 ;  /* 0x0000000000ff7806 */ /* 0x000fe20000000100 */
[----:B------:R-:W-:-:S12]  /*e800*/  ENDCOLLECTIVE ;  /* 0x000000000000791b */ /* 0x000fd80003800000 */
.L_x_1156:
[----:B------:R-:W-:Y:S05]  /*e810*/  BSYNC B0 ;  /* 0x0000000000007941 */ /* 0x000fea0003800000 */
.L_x_1155:
[----:B------:R-:W-:Y:S05]  /*e820*/  BRA `(.L_x_1157) ;  /* 0xffffffbc003c7947 */ /* 0x000fea000383ffff */
.L_x_1046:
[----:B------:R-:W-:Y:S01]  /*e830*/  BSSY B0, `(.L_x_1158) ;  /* 0x0000006000007945 */ /* 0x000fe20003800000 */
[----:B------:R-:W-:Y:S01]  /*e840*/  PLOP3.LUT P0, PT, P0, PT, PT, 0x8, 0x80 ;  /* 0x000000000080781c */ /* 0x000fe2000070e170 */
[----:B------:R-:W-:-:S12]  /*e850*/  IMAD.MOV.U32 R0, RZ, RZ, -0x1 ;  /* 0xffffffffff007424 */ /* 0x000fd800078e00ff */
[----:B------:R-:W-:Y:S05]  /*e860*/  WARPSYNC.COLLECTIVE R0, `(.L_x_1159) ;  /* 0x0000000000087348 */ /* 0x000fea0003c00000 */
[----:B------:R-:W-:Y:S01]  /*e870*/  VOTE.ANY R0, PT, P0 ;  /* 0x0000000000007806 */ /* 0x000fe200000e0100 */
[----:B------:R-:W-:Y:S06]  /*e880*/  ENDCOLLECTIVE ;  /* 0x000000000000791b */ /* 0x000fec0003800000 */
.L_x_1159:
[----:B------:R-:W-:Y:S05]  /*e890*/  BSYNC B0 ;  /* 0x0000000000007941 */ /* 0x000fea0003800000 */
.L_x_1158:
        /* <DEDUP_REMOVED lines=10> */
.L_x_1160:
        /* <DEDUP_REMOVED lines=10> */
.L_x_1161:
        /* <DEDUP_REMOVED lines=10> */
.L_x_1162:
        /* <DEDUP_REMOVED lines=9> */
.L_x_1163:
[----:B------:R-:W-:Y:S01]  /*eb10*/  IMAD.MOV.U32 R6, RZ, RZ, 0x10 ;  /* 0x00000010ff067424 */ /* 0x000fe200078e00ff */
[----:B------:R-:W-:-:S05]  /*eb20*/  SEL R13, R8, RZ, !P1 ;  /* 0x000000ff080d7207 */ /* 0x000fca0004800000 */
[----:B------:R-:W-:-:S04]  /*eb30*/  IMAD.IADD R13, R76, 0x1, R13 ;  /* 0x000000014c0d7824 */ /* 0x000fc800078e020d */
[----:B------:R-:W-:-:S07]  /*eb40*/  IMAD.MOV.U32 R5, RZ, RZ, R13 ;  /* 0x000000ffff057224 */ /* 0x000fce00078e000d */
[----:B------:R-:W-:Y:S05]  /*eb50*/  WARPSYNC.COLLECTIVE R0, `(.L_x_1164) ;  /* 0x0000000000087348 */ /* 0x000fea0003c00000 */
[----:B------:R0:W1:Y:S02]  /*eb60*/  SHFL.DOWN P0, R8, R5, R6, R7 ;  /* 0x0800000605087389 */ /* 0x0000640000000007 */
[----:B01----:R-:W-:Y:S05]  /*eb70*/  ENDCOLLECTIVE ;  /* 0x000000000000791b */ /* 0x003fea0003800000 */
.L_x_1164:
[----:B------:R-:W-:-:S04]  /*eb80*/  ISETP.GT.AND P0, PT, R14, R7, PT ;  /* 0x000000070e00720c */ /* 0x000fc80003f04270 */
[----:B------:R-:W-:Y:S02]  /*eb90*/  SEL R8, R8, RZ, !P0 ;  /* 0x000000ff08087207 */ /* 0x000fe40004000000 */
[----:B------:R-:W-:Y:S02]  /*eba0*/  ISETP.NE.AND P0, PT, R4, 0x65, PT ;  /* 0x000000650400780c */ /* 0x000fe40003f05270 */
[----:B------:R-:W-:-:S11]  /*ebb0*/  IADD3 R12, PT, PT, R13, R8, R12 ;  /* 0x000000080d0c7210 */ /* 0x000fd60007ffe00c */
[----:B------:R-:W-:Y:S05]  /*ebc0*/  WARPSYNC.COLLECTIVE R0, `(.L_x_1165) ;  /* 0x0000000000087348 */ /* 0x000fea0003c00000 */
[----:B------:R-:W-:Y:S01]  /*ebd0*/  VOTE.ALL P0, P0 ;  /* 0x0000000000ff7806 */ /* 0x000fe20000000000 */
[----:B------:R-:W-:-:S12]  /*ebe0*/  ENDCOLLECTIVE ;  /* 0x000000000000791b */ /* 0x000fd80003800000 */
.L_x_1165:
[----:B------:R-:W-:Y:S05]  /*ebf0*/  BRA `(.L_x_1166) ;  /* 0xffffffb800d87947 */ /* 0x000fea000383ffff */
.L_x_1167:
        /* <DEDUP_REMOVED lines=16> */
.L_x_1200:


//--------------------- .text._ZN6thrust24THRUST_300001_SM_1000_NS8cuda_cub4core6detail13_kernel_agentINS1_16__set_operations14PartitionAgentINS0_6detail15normal_iteratorINS0_10device_ptrIiEEEESB_iN4cuda3std3__44lessIiEEEEJSB_SB_iiiPNSE_4pairIiiEESG_iEEEvDpT0_ --------------------------
	.section	.text._ZN6thrust24THRUST_300001_SM_1000_NS8cuda_cub4core6detail13_kernel_agentINS1_16__set_operations14PartitionAgentINS0_6detail15normal_iteratorINS0_10device_ptrIiEEEESB_iN4cuda3std3__44lessIiEEEEJSB_SB_iiiPNSE_4pairIiiEESG_iEEEvDpT0_,"ax",@progbits
	.align	128
        .global         _ZN6thrust24THRUST_300001_SM_1000_NS8cuda_cub4core6detail13_kernel_agentINS1_16__set_operations14PartitionAgentINS0_6detail15normal_iteratorINS0_10device_ptrIiEEEESB_iN4cuda3std3__44lessIiEEEEJSB_SB_iiiPNSE_4pairIiiEESG_iEEEvDpT0_
        .type           _ZN6thrust24THRUST_300001_SM_1000_NS8cuda_cub4core6detail13_kernel_agentINS1_16__set_operations14PartitionAgentINS0_6detail15normal_iteratorINS0_10device_ptrIiEEEESB_iN4cuda3std3__44lessIiEEEEJSB_SB_iiiPNSE_4pairIiiEESG_iEEEvDpT0_,@function
        .size           _ZN6thrust24THRUST_300001_SM_1000_NS8cuda_cub4core6detail13_kernel_agentINS1_16__set_operations14PartitionAgentINS0_6detail15normal_iteratorINS0_10device_ptrIiEEEESB_iN4cuda3std3__44lessIiEEEEJSB_SB_iiiPNSE_4pairIiiEESG_iEEEvDpT0_,(.L_x_1201 - _ZN6thrust24THRUST_300001_SM_1000_NS8cuda_cub4core6detail13_kernel_agentINS1_16__set_operations14PartitionAgentINS0_6detail15normal_iteratorINS0_10device_ptrIiEEEESB_iN4cuda3std3__44lessIiEEEEJSB_SB_iiiPNSE_4pairIiiEESG_iEEEvDpT0_)
        .other          _ZN6thrust24THRUST_300001_SM_1000_NS8cuda_cub4core6detail13_kernel_agentINS1_16__set_operations14PartitionAgentINS0_6detail15normal_iteratorINS0_10device_ptrIiEEEESB_iN4cuda3std3__44lessIiEEEEJSB_SB_iiiPNSE_4pairIiiEESG_iEEEvDpT0_,@"STO_CUDA_ENTRY STV_DEFAULT"
_ZN6thrust24THRUST_300001_SM_1000_NS8cuda_cub4core6detail13_kernel_agentINS1_16__set_operations14PartitionAgentINS0_6detail15normal_iteratorINS0_10device_ptrIiEEEESB_iN4cuda3std3__44lessIiEEEEJSB_SB_iiiPNSE_4pairIiiEESG_iEEEvDpT0_:
.text._ZN6thrust24THRUST_300001_SM_1000_NS8cuda_cub4core6detail13_kernel_agentINS1_16__set_operations14PartitionAgentINS0_6detail15normal_iteratorINS0_10device_ptrIiEEEESB_iN4cuda3std3__44lessIiEEEEJSB_SB_iiiPNSE_4pairIiiEESG_iEEEvDpT0_:
        /* <DEDUP_REMOVED lines=20> */
.L_x_1170:
        /* <DEDUP_REMOVED lines=13> */
.L_x_1169:
[----:B------:R-:W-:Y:S05]  /*0210*/  BSYNC.RECONVERGENT B0 ;  /* 0x0000000000007941 */ /* 0x000fea0003800200 */
.L_x_1168:
        /* <DEDUP_REMOVED lines=38> */
.L_x_1177:
[----:B------:R-:W-:Y:S05]  /*0480*/  BSYNC.RECONVERGENT B3 ;  /* 0x0000000000037941 */ /* 0x000fea0003800200 */
.L_x_1176:
        /* <DEDUP_REMOVED lines=25> */
.L_x_1175:
[----:B------:R-:W0:Y:S01]  /*0620*/  LDC.64 R10, c[0x0][0x380] ;  /* 0x0000e000ff0a7b82 */ /* 0x000e220000000a00 */
[----:B------:R-:W-:-:S13]  /*0630*/  ISETP.GE.U32.AND P0, PT, R14, R13, PT ;  /* 0x0000000d0e00720c */ /* 0x000fda0003f06070 */
[----:B------:R-:W-:Y:S05]  /*0640*/  @P0 BREAK.RELIABLE B2 ;  /* 0x0000000000020942 */ /* 0x000fea0003800100 */
[----:B------:R-:W-:Y:S05]  /*0650*/  @P0 BRA `(.L_x_1178) ;  /* 0x00000000002c0947 */ /* 0x000fea0003800000 */
[----:B------:R-:W-:Y:S05]  /*0660*/  BSYNC.RELIABLE B2 ;  /* 0x0000000000027941 */ /* 0x000fea0003800100 */
.L_x_1174:
        /* <DEDUP_REMOVED lines=10> */
.L_x_1178:
[----:B------:R-:W-:Y:S05]  /*0710*/  BSYNC.RECONVERGENT B1 ;  /* 0x0000000000017941 */ /* 0x000fea0003800200 */
.L_x_1173:
        /* <DEDUP_REMOVED lines=16> */
.L_x_1180:
[----:B------:R-:W-:Y:S05]  /*0820*/  BSYNC.RECONVERGENT B1 ;  /* 0x0000000000017941 */ /* 0x000fea0003800200 */
.L_x_1179:
        /* <DEDUP_REMOVED lines=30> */
.L_x_1183:
        /* <DEDUP_REMOVED lines=15> */
.L_x_1184:
[----:B------:R-:W-:-:S13]  /*0b00*/  ISETP.GE.AND P0, PT, R10, R11, PT ;  /* 0x0000000b0a00720c */ /* 0x000fda0003f06270 */
[----:B------:R-:W-:Y:S05]  /*0b10*/  @P0 BREAK.RELIABLE B2 ;  /* 0x0000000000020942 */ /* 0x000fea0003800100 */
[----:B------:R-:W-:Y:S05]  /*0b20*/  @P0 BRA `(.L_x_1185) ;  /* 0x00000000002c0947 */ /* 0x000fea0003800000 */
[----:B------:R-:W-:Y:S05]  /*0b30*/  BSYNC.RELIABLE B2 ;  /* 0x0000000000027941 */ /* 0x000fea0003800100 */
.L_x_1182:
        /* <DEDUP_REMOVED lines=10> */
.L_x_1185:
[----:B------:R-:W-:Y:S05]  /*0be0*/  BSYNC.RECONVERGENT B1 ;  /* 0x0000000000017941 */ /* 0x000fea0003800200 */
.L_x_1181:
        /* <DEDUP_REMOVED lines=13> */
.L_x_1188:
        /* <DEDUP_REMOVED lines=9> */
.L_x_1187:
[----:B------:R-:W-:Y:S05]  /*0d50*/  BSYNC.RECONVERGENT B1 ;  /* 0x0000000000017941 */ /* 0x000fea0003800200 */
.L_x_1186:
        /* <DEDUP_REMOVED lines=8> */
.L_x_1172:
[----:B------:R-:W-:Y:S05]  /*0de0*/  BSYNC.RECONVERGENT B0 ;  /* 0x0000000000007941 */ /* 0x000fea0003800200 */
.L_x_1171:
[----:B------:R-:W-:Y:S05]  /*0df0*/  WARPSYNC.ALL ;  /* 0x0000000000007948 */ /* 0x000fea0003800000 */
[----:B------:R-:W0:Y:S01]  /*0e00*/  LDC.64 R2, c[0x0][0x3a0] ;  /* 0x0000e800ff027b82 */ /* 0x000e220000000a00 */
[----:B------:R-:W-:Y:S01]  /*0e10*/  IADD3 R5, PT, PT, R4, R8, -R9 ;  /* 0x0000000804057210 */ /* 0x000fe20007ffe809 */
[----:B0-----:R-:W-:-:S05]  /*0e20*/  IMAD.WIDE R2, R0, 0x8, R2 ;  /* 0x0000000800027825 */ /* 0x001fca00078e0202 */
[----:B------:R-:W-:Y:S04]  /*0e30*/  STG.E desc[UR4][R2.64], R9 ;  /* 0x0000000902007986 */ /* 0x000fe8000c101904 */
[----:B------:R-:W-:Y:S01]  /*0e40*/  STG.E desc[UR4][R2.64+0x4], R5 ;  /* 0x0000040502007986 */ /* 0x000fe2000c101904 */
[----:B------:R-:W-:Y:S05]  /*0e50*/  EXIT ;  /* 0x000000000000794d */ /* 0x000fea0003800000 */
.L_x_1189:
        /* <DEDUP_REMOVED lines=10> */
.L_x_1201:


//--------------------- .text._ZN6thrust24THRUST_300001_SM_1000_NS8cuda_cub4core6detail13_kernel_agentINS1_16__set_operations9InitAgentIN3cub18CUB_300001_SM_100013ScanTileStateIiLb1EEEiEEJSA_iEEEvDpT0_ --------------------------
	.section	.text._ZN6thrust24THRUST_300001_SM_1000_NS8cuda_cub4core6detail13_kernel_agentINS1_16__set_operations9InitAgentIN3cub18CUB_300001_SM_100013ScanTileStateIiLb1EEEiEEJSA_iEEEvDpT0_,"ax",@progbits
	.align	128
        .global         _ZN6thrust24THRUST_300001_SM_1000_NS8cuda_cub4core6detail13_kernel_agentINS1_16__set_operations9InitAgentIN3cub18CUB_300001_SM_100013ScanTileStateIiLb1EEEiEEJSA_iEEEvDpT0_
        .type           _ZN6thrust24THRUST_300001_SM_1000_NS8cuda_cub4core6detail13_kernel_agentINS1_16__set_operations9InitAgentIN3cub18CUB_300001_SM_100013ScanTileStateIiLb1EEEiEEJSA_iEEEvDpT0_,@function
        .size           _ZN6thrust24THRUST_300001_SM_1000_NS8cuda_cub4core6detail13_kernel_agentINS1_16__set_operations9InitAgentIN3cub18CUB_300001_SM_100013ScanTileStateIiLb1EEEiEEJSA_iEEEvDpT0_,(.L_x_1202 - _ZN6thrust24THRUST_300001_SM_1000_NS8cuda_cub4core6detail13_kernel_agentINS1_16__set_operations9InitAgentIN3cub18CUB_300001_SM_100013ScanTileStateIiLb1EEEiEEJSA_iEEEvDpT0_)
        .other          _ZN6thrust24THRUST_300001_SM_1000_NS8cuda_cub4core6detail13_kernel_agentINS1_16__set_operations9InitAgentIN3cub18CUB_300001_SM_100013ScanTileStateIiLb1EEEiEEJSA_iEEEvDpT0_,@"STO_CUDA_ENTRY STV_DEFAULT"
_ZN6thrust24THRUST_300001_SM_1000_NS8cuda_cub4core6detail13_kernel_agentINS1_16__set_operations9InitAgentIN3cub18CUB_300001_SM_100013ScanTileStateIiLb1EEEiEEJSA_iEEEvDpT0_:
.text._ZN6thrust24THRUST_300001_SM_1000_NS8cuda_cub4core6detail13_kernel_agentINS1_16__set_operations9InitAgentIN3cub18CUB_300001_SM_100013ScanTileStateIiLb1EEEiEEJSA_iEEEvDpT0_:
[----:B------:R-:W-:Y:S01]  /*0000*/  LDC R1, c[0x0][0x37c] ;  /* 0x0000df00ff017b82 */ /* 0x000fe20000000800 */
[----:B------:R-:W0:Y:S07]  /*0010*/  S2R R0, SR_TID.X ;  /* 0x0000000000007919 */ /* 0x000e2e0000002100 */
[----:B------:R-:W1:Y:S01]  /*0020*/  S2UR UR6, SR_CTAID.X ;  /* 0x00000000000679c3 */ /* 0x000e620000002500 */
[----:B------:R-:W2:Y:S07]  /*0030*/  LDCU UR4, c[0x0][0x388] ;  /* 0x00007100ff0477ac */ /* 0x000eae0008000800 */
[----:B------:R-:W1:Y:S01]  /*0040*/  LDC R5, c[0x0][0x360] ;  /* 0x0000d800ff057b82 */ /* 0x000e620000000800 */
[----:B0-----:R-:W-:Y:S01]  /*0050*/  ISETP.GT.U32.AND P0, PT, R0, 0x1f, PT ;  /* 0x0000001f0000780c */ /* 0x001fe20003f04070 */
[----:B-1----:R-:W-:-:S03]  /*0060*/  IMAD R5, R5, UR6, R0 ;  /* 0x0000000605057c24 */ /* 0x002fc6000f8e0200 */
[----:B------:R-:W-:Y:S02]  /*0070*/  ISETP.NE.OR P0, PT, RZ, UR6, P0 ;  /* 0x00000006ff007c0c */ /* 0x000fe40008705670 */
[----:B--2---:R-:W-:Y:S01]  /*0080*/  ISETP.GE.AND P1, PT, R5, UR4, PT ;  /* 0x0000000405007c0c */ /* 0x004fe2000bf26270 */
[----:B------:R-:W0:-:S12]  /*0090*/  LDCU.64 UR4, c[0x0][0x358] ;  /* 0x00006b00ff0477ac */ /* 0x000e180008000a00 */
[----:B------:R-:W1:Y:S01]  /*00a0*/  @!P1 LDC.64 R2, c[0x0][0x380] ;  /* 0x0000e000ff029b82 */ /* 0x000e620000000a00 */
[----:B------:R-:W-:Y:S01]  /*00b0*/  @!P1 MOV R4, 0x63 ;  /* 0x0000006300049802 */ /* 0x000fe20000000f00 */
[----:B-1----:R-:W-:-:S04]  /*00c0*/  @!P1 IMAD.WIDE R2, R5, 0x8, R2 ;  /* 0x0000000805029825 */ /* 0x002fc800078e0202 */
[----:B------:R-:W-:-:S05]  /*00d0*/  HFMA2 R5, -RZ, RZ, 0, 0 ;  /* 0x00000000ff057431 */ /* 0x000fca00000001ff */
[----:B0-----:R0:W-:Y:S01]  /*00e0*/  @!P1 STG.E.64 desc[UR4][R2.64+0x100], R4 ;  /* 0x0001000402009986 */ /* 0x0011e2000c101b04 */
[----:B------:R-:W-:Y:S05]  /*00f0*/  @P0 EXIT ;  /* 0x000000000000094d */ /* 0x000fea0003800000 */
[----:B0-----:R-:W0:Y:S02]  /*0100*/  LDC.64 R2, c[0x0][0x380] ;  /* 0x0000e000ff027b82 */ /* 0x001e240000000a00 */
[----:B0-----:R-:W-:-:S05]  /*0110*/  IMAD.WIDE.U32 R2, R0, 0x8, R2 ;  /* 0x0000000800027825 */ /* 0x001fca00078e0002 */
[----:B------:R-:W-:Y:S01]  /*0120*/  STG.E.64 desc[UR4][R2.64], RZ ;  /* 0x000000ff02007986 */ /* 0x000fe2000c101b04 */
[----:B------:R-:W-:Y:S05]  /*0130*/  EXIT ;  /* 0x000000000000794d */ /* 0x000fea0003800000 */
.L_x_1190:
        /* <DEDUP_REMOVED lines=12> */
.L_x_1202:


//--------------------- .nv.shared._ZN3cub18CUB_300001_SM_10006detail8for_each13static_kernelINS2_12policy_hub_t12policy_500_tEmN6thrust24THRUST_300001_SM_1000_NS8cuda_cub20__uninitialized_fill7functorINS7_10device_ptrIiEEiEEEEvT0_T1_ --------------------------
	.section	.nv.shared._ZN3cub18CUB_300001_SM_10006detail8for_each13static_kernelINS2_12policy_hub_t12policy_500_tEmN6thrust24THRUST_300001_SM_1000_NS8cuda_cub20__uninitialized_fill7functorINS7_10device_ptrIiEEiEEEEvT0_T1_,"aw",@nobits
	.sectionflags	@""
	.align	16
	.zero		1024


//--------------------- .nv.shared.reserved.0     --------------------------
	.section	.nv.shared.reserved.0,"aw",@nobits
	.weak		__nv_reservedSMEM_offset_0_alias
	.size		__nv_reservedSMEM_offset_0_alias, 0, 64
	.other		__nv_reservedSMEM_offset_0_alias,@"STO_CUDA_RESERVED_SHARED STV_DEFAULT"
__nv_reservedSMEM_offset_0_alias:
	.zero		0
	.zero		64


//--------------------- .nv.global                --------------------------
	.section	.nv.global,"aw",@nobits
.nv.global:
	.type		_ZN34_INTERNAL_9472a1b4_4_k_cu_0da159926thrust24THRUST_300001_SM_1000_NS12placeholders2_8E,@object
	.size		_ZN34_INTERNAL_9472a1b4_4_k_cu_0da159926thrust24THRUST_300001_SM_1000_NS12placeholders2_8E,(_ZN34_INTERNAL_9472a1b4_4_k_cu_0da159924cuda3std3__436_GLOBAL__N__9472a1b4_4_k_cu_0da159926ignoreE - _ZN34_INTERNAL_9472a1b4_4_k_cu_0da159926thrust24THRUST_300001_SM_1000_NS12placeholders2_8E)
_ZN34_INTERNAL_9472a1b4_4_k_cu_0da159926thrust24THRUST_300001_SM_1000_NS12placeholders2_8E:
	.zero		1
	.type		_ZN34_INTERNAL_9472a1b4_4_k_cu_0da159924cuda3std3__436_GLOBAL__N__9472a1b4_4_k_cu_0da159926ignoreE,@object
	.size		_ZN34_INTERNAL_9472a1b4_4_k_cu_0da159924cuda3std3__436_GLOBAL__N__9472a1b4_4_k_cu_0da159926ignoreE,(_ZN34_INTERNAL_9472a1b4_4_k_cu_0da159924cuda3std6ranges3__45__cpo4dataE - _ZN34_INTERNAL_9472a1b4_4_k_cu_0da159924cuda3std3__436_GLOBAL__N__9472a1b4_4_k_cu_0da159926ignoreE)
_ZN34_INTERNAL_9472a1b4_4_k_cu_0da159924cuda3std3__436_GLOBAL__N__9472a1b4_4_k_cu_0da159926ignoreE:
	.zero		1
	.type		_ZN34_INTERNAL_9472a1b4_4_k_cu_0da159924cuda3std6ranges3__45__cpo4dataE,@object
	.size		_ZN34_INTERNAL_9472a1b4_4_k_cu_0da159924cuda3std6ranges3__45__cpo4dataE,(_ZN34_INTERNAL_9472a1b4_4_k_cu_0da159926thrust24THRUST_300001_SM_1000_NS6system3cpp3parE - _ZN34_INTERNAL_9472a1b4_4_k_cu_0da159924cuda3std6ranges3__45__cpo4dataE)
_ZN34_INTERNAL_9472a1b4_4_k_cu_0da159924cuda3std6ranges3__45__cpo4dataE:
	.zero		1
	.type		_ZN34_INTERNAL_9472a1b4_4_k_cu_0da159926thrust24THRUST_300001_SM_1000_NS6system3cpp3parE,@object
	.size		_ZN34_INTERNAL_9472a1b4_4_k_cu_0da159926thrust24THRUST_300001_SM_1000_NS6system3cpp3parE,(_ZN34_INTERNAL_9472a1b4_4_k_cu_0da159924cuda3std3__45__cpo5beginE - _ZN34_INTERNAL_9472a1b4_4_k_cu_0da159926thrust24THRUST_300001_SM_1000_NS6system3cpp3parE)
_ZN34_INTERNAL_9472a1b4_4_k_cu_0da159926thrust24THRUST_300001_SM_1000_NS6system3cpp3parE:
	.zero		1
	.type		_ZN34_INTERNAL_9472a1b4_4_k_cu_0da159924cuda3std3__45__cpo5beginE,@object
	.size		_ZN34_INTERNAL_9472a1b4_4_k_cu_0da159924cuda3std3__45__cpo5beginE,(_ZN34_INTERNAL_9472a1b4_4_k_cu_0da159924cuda3std6ranges3__45__cpo5beginE - _ZN34_INTERNAL_9472a1b4_4_k_cu_0da159924cuda3std3__45__cpo5beginE)
_ZN34_INTERNAL_9472a1b4_4_k_cu_0da159924cuda3std3__45__cpo5beginE:
	.zero		1
	.type		_ZN34_INTERNAL_9472a1b4_4_k_cu_0da159924cuda3std6ranges3__45__cpo5beginE,@object
	.size		_ZN34_INTERNAL_9472a1b4_4_k_cu_0da159924cuda3std6ranges3__45__cpo5beginE,(_ZN34_INTERNAL_9472a1b4_4_k_cu_0da159926thrust24THRUST_300001_SM_1000_NS6deviceE - _ZN34_INTERNAL_9472a1b4_4_k_cu_0da159924cuda3std6ranges3__45__cpo5beginE)
_ZN34_INTERNAL_9472a1b4_4_k_cu_0da159924cuda3std6ranges3__45__cpo5beginE:
	.zero		1
	.type		_ZN34_INTERNAL_9472a1b4_4_k_cu_0da159926thrust24THRUST_300001_SM_1000_NS6deviceE,@object
	.size		_ZN34_INTERNAL_9472a1b4_4_k_cu_0da159926thrust24THRUST_300001_SM_1000_NS6deviceE,(_ZN34_INTERNAL_9472a1b4_4_k_cu_0da159924cuda3std3__47nulloptE - _ZN34_INTERNAL_9472a1b4_4_k_cu_0da159926thrust24THRUST_300001_SM_1000_NS6deviceE)
_ZN34_INTERNAL_9472a1b4_4_k_cu_0da159926thrust24THRUST_300001_SM_1000_NS6deviceE:
	.zero		1
	.type		_ZN34_INTERNAL_9472a1b4_4_k_cu_0da159924cuda3std3__47nulloptE,@object
	.size		_ZN34_INTERNAL_9472a1b4_4_k_cu_0da159924cuda3std3__47nulloptE,(_ZN34_INTERNAL_9472a1b4_4_k_cu_0da159924cuda3std6ranges3__45__cpo8distanceE - _ZN34_INTERNAL_9472a1b4_4_k_cu_0da159924cuda3std3__47nulloptE)
_ZN34_INTERNAL_9472a1b4_4_k_cu_0da159924cuda3std3__47nulloptE:
	.zero		1
	.type		_ZN34_INTERNAL_9472a1b4_4_k_cu_0da159924cuda3std6ranges3__45__cpo8distanceE,@object
	.size		_ZN34_INTERNAL_9472a1b4_4_k_cu_0da159924cuda3std6ranges3__45__cpo8distanceE,(_ZN34_INTERNAL_9472a1b4_4_k_cu_0da159926thrust24THRUST_300001_SM_1000_NS12placeholders2_4E - _ZN34_INTERNAL_9472a1b4_4_k_cu_0da159924cuda3std6ranges3__45__cpo8distanceE)
_ZN34_INTERNAL_9472a1b4_4_k_cu_0da159924cuda3std6ranges3__45__cpo8distanceE:
	.zero		1
	.type		_ZN34_INTERNAL_9472a1b4_4_k_cu_0da159926thrust24THRUST_300001_SM_1000_NS12placeholders2_4E,@object
	.size		_ZN34_INTERNAL_9472a1b4_4_k_cu_0da159926thrust24THRUST_300001_SM_1000_NS12placeholders2_4E,(_ZN34_INTERNAL_9472a1b4_4_k_cu_0da159924cuda3std3__45__cpo6rbeginE - _ZN34_INTERNAL_9472a1b4_4_k_cu_0da159926thrust24THRUST_300001_SM_1000_NS12placeholders2_4E)
_ZN34_INTERNAL_9472a1b4_4_k_cu_0da159926thrust24THRUST_300001_SM_1000_NS12placeholders2_4E:
	.zero		1
	.type		_ZN34_INTERNAL_9472a1b4_4_k_cu_0da159924cuda3std3__45__cpo6rbeginE,@object
	.size		_ZN34_INTERNAL_9472a1b4_4_k_cu_0da159924cuda3std3__45__cpo6rbeginE,(_ZN34_INTERNAL_9472a1b4_4_k_cu_0da159924cuda3std6ranges3__45__cpo7advanceE - _ZN34_INTERNAL_9472a1b4_4_k_cu_0da159924cuda3std3__45__cpo6rbeginE)
_ZN34_INTERNAL_9472a1b4_4_k_cu_0da159924cuda3std3__45__cpo6rbeginE:
	.zero		1
	.type		_ZN34_INTERNAL_9472a1b4_4_k_cu_0da159924cuda3std6ranges3__45__cpo7advanceE,@object
	.size		_ZN34_INTERNAL_9472a1b4_4_k_cu_0da159924cuda3std6ranges3__45__cpo7advanceE,(_ZN34_INTERNAL_9472a1b4_4_k_cu_0da159926thrust24THRUST_300001_SM_1000_NS12placeholders3_10E - _ZN34_INTERNAL_9472a1b4_4_k_cu_0da159924cuda3std6ranges3__45__cpo7advanceE)
_ZN34_INTERNAL_9472a1b4_4_k_cu_0da159924cuda3std6ranges3__45__cpo7advanceE:
	.zero		1
	.type		_ZN34_INTERNAL_9472a1b4_4_k_cu_0da159926thrust24THRUST_300001_SM_1000_NS12placeholders3_10E,@object
	.size		_ZN34_INTERNAL_9472a1b4_4_k_cu_0da159926thrust24THRUST_300001_SM_1000_NS12placeholders3_10E,(_ZN34_INTERNAL_9472a1b4_4_k_cu_0da159924cuda3std3__48in_placeE - _ZN34_INTERNAL_9472a1b4_4_k_cu_0da159926thrust24THRUST_300001_SM_1000_NS12placeholders3_10E)
_ZN34_INTERNAL_9472a1b4_4_k_cu_0da159926thrust24THRUST_300001_SM_1000_NS12placeholders3_10E:
	.zero		1
	.type		_ZN34_INTERNAL_9472a1b4_4_k_cu_0da159924cuda3std3__48in_placeE,@object
	.size		_ZN34_INTERNAL_9472a1b4_4_k_cu_0da159924cuda3std3__48in_placeE,(_ZN34_INTERNAL_9472a1b4_4_k_cu_0da159924cuda3std6ranges3__45__cpo4sizeE - _ZN34_INTERNAL_9472a1b4_4_k_cu_0da159924cuda3std3__48in_placeE)
_ZN34_INTERNAL_9472a1b4_4_k_cu_0da159924cuda3std3__48in_placeE:
	.zero		1
	.type		_ZN34_INTERNAL_9472a1b4_4_k_cu_0da159924cuda3std6ranges3__45__cpo4sizeE,@object
	.size		_ZN34_INTERNAL_9472a1b4_4_k_cu_0da159924cuda3std6ranges3__45__cpo4sizeE,(_ZN34_INTERNAL_9472a1b4_4_k_cu_0da159926thrust24THRUST_300001_SM_1000_NS12placeholders2_2E - _ZN34_INTERNAL_9472a1b4_4_k_cu_0da159924cuda3std6ranges3__45__cpo4sizeE)
_ZN34_INTERNAL_9472a1b4_4_k_cu_0da159924cuda3std6ranges3__45__cpo4sizeE:
	.zero		1
	.type		_ZN34_INTERNAL_9472a1b4_4_k_cu_0da159926thrust24THRUST_300001_SM_1000_NS12placeholders2_2E,@object
	.size		_ZN34_INTERNAL_9472a1b4_4_k_cu_0da159926thrust24THRUST_300001_SM_1000_NS12placeholders2_2E,(_ZN34_INTERNAL_9472a1b4_4_k_cu_0da159924cuda3std3__45__cpo6cbeginE - _ZN34_INTERNAL_9472a1b4_4_k_cu_0da159926thrust24THRUST_300001_SM_1000_NS12placeholders2_2E)
_ZN34_INTERNAL_9472a1b4_4_k_cu_0da159926thrust24THRUST_300001_SM_1000_NS12placeholders2_2E:
	.zero		1
	.type		_ZN34_INTERNAL_9472a1b4_4_k_cu_0da159924cuda3std3__45__cpo6cbeginE,@object
	.size		_ZN34_INTERNAL_9472a1b4_4_k_cu_0da159924cuda3std3__45__cpo6cbeginE,(_ZN34_INTERNAL_9472a1b4_4_k_cu_0da159924cuda3std6ranges3__45__cpo6cbeginE - _ZN34_INTERNAL_9472a1b4_4_k_cu_0da159924cuda3std3__45__cpo6cbeginE)
_ZN34_INTERNAL_9472a1b4_4_k_cu_0da159924cuda3std3__45__cpo6cbeginE:
	.zero		1
	.type		_ZN34_INTERNAL_9472a1b4_4_k_cu_0da159924cuda3std6ranges3__45__cpo6cbeginE,@object
	.size		_ZN34_INTERNAL_9472a1b4_4_k_cu_0da159924cuda3std6ranges3__45__cpo6cbeginE,(_ZN34_INTERNAL_9472a1b4_4_k_cu_0da159926thrust24THRUST_300001_SM_1000_NS12placeholders2_6E - _ZN34_INTERNAL_9472a1b4_4_k_cu_0da159924cuda3std6ranges3__45__cpo6cbeginE)
_ZN34_INTERNAL_9472a1b4_4_k_cu_0da159924cuda3std6ranges3__45__cpo6cbeginE:
	.zero		1
	.type		_ZN34_INTERNAL_9472a1b4_4_k_cu_0da159926thrust24THRUST_300001_SM_1000_NS12placeholders2_6E,@object
	.size		_ZN34_INTERNAL_9472a1b4_4_k_cu_0da159926thrust24THRUST_300001_SM_1000_NS12placeholders2_6E,(_ZN34_INTERNAL_9472a1b4_4_k_cu_0da159924cuda3std3__45__cpo7crbeginE - _ZN34_INTERNAL_9472a1b4_4_k_cu_0da159926thrust24THRUST_300001_SM_1000_NS12placeholders2_6E)
_ZN34_INTERNAL_9472a1b4_4_k_cu_0da159926thrust24THRUST_300001_SM_1000_NS12placeholders2_6E:
	.zero		1
	.type		_ZN34_INTERNAL_9472a1b4_4_k_cu_0da159924cuda3std3__45__cpo7crbeginE,@object
	.size		_ZN34_INTERNAL_9472a1b4_4_k_cu_0da159924cuda3std3__45__cpo7crbeginE,(_ZN34_INTERNAL_9472a1b4_4_k_cu_0da159924cuda3std6ranges3__45__cpo4nextE - _ZN34_INTERNAL_9472a1b4_4_k_cu_0da159924cuda3std3__45__cpo7crbeginE)
_ZN34_INTERNAL_9472a1b4_4_k_cu_0da159924cuda3std3__45__cpo7crbeginE:
	.zero		1
	.type		_ZN34_INTERNAL_9472a1b4_4_k_cu_0da159924cuda3std6ranges3__45__cpo4nextE,@object
	.size		_ZN34_INTERNAL_9472a1b4_4_k_cu_0da159924cuda3std6ranges3__45__cpo4nextE,(_ZN34_INTERNAL_9472a1b4_4_k_cu_0da159924cuda3std6ranges3__45__cpo4swapE - _ZN34_INTERNAL_9472a1b4_4_k_cu_0da159924cuda3std6ranges3__45__cpo4nextE)
_ZN34_INTERNAL_9472a1b4_4_k_cu_0da159924cuda3std6ranges3__45__cpo4nextE:
	.zero		1
	.type		_ZN34_INTERNAL_9472a1b4_4_k_cu_0da159924cuda3std6ranges3__45__cpo4swapE,@object
	.size		_ZN34_INTERNAL_9472a1b4_4_k_cu_0da159924cuda3std6ranges3__45__cpo4swapE,(_ZN34_INTERNAL_9472a1b4_4_k_cu_0da159926thrust24THRUST_300001_SM_1000_NS8cuda_cub10par_nosyncE - _ZN34_INTERNAL_9472a1b4_4_k_cu_0da159924cuda3std6ranges3__45__cpo4swapE)
_ZN34_INTERNAL_9472a1b4_4_k_cu_0da159924cuda3std6ranges3__45__cpo4swapE:
	.zero		1
	.type		_ZN34_INTERNAL_9472a1b4_4_k_cu_0da159926thrust24THRUST_300001_SM_1000_NS8cuda_cub10par_nosyncE,@object
	.size		_ZN34_INTERNAL_9472a1b4_4_k_cu_0da159926thrust24THRUST_300001_SM_1000_NS8cuda_cub10par_nosyncE,(_ZN34_INTERNAL_9472a1b4_4_k_cu_0da159926thrust24THRUST_300001_SM_1000_NS3seqE - _ZN34_INTERNAL_9472a1b4_4_k_cu_0da159926thrust24THRUST_300001_SM_1000_NS8cuda_cub10par_nosyncE)
_ZN34_INTERNAL_9472a1b4_4_k_cu_0da159926thrust24THRUST_300001_SM_1000_NS8cuda_cub10par_nosyncE:
	.zero		1
	.type		_ZN34_INTERNAL_9472a1b4_4_k_cu_0da159926thrust24THRUST_300001_SM_1000_NS3seqE,@object
	.size		_ZN34_INTERNAL_9472a1b4_4_k_cu_0da159926thrust24THRUST_300001_SM_1000_NS3seqE,(_ZN34_INTERNAL_9472a1b4_4_k_cu_0da159924cuda3std3__420unreachable_sentinelE - _ZN34_INTERNAL_9472a1b4_4_k_cu_0da159926thrust24THRUST_300001_SM_1000_NS3seqE)
_ZN34_INTERNAL_9472a1b4_4_k_cu_0da159926thrust24THRUST_300001_SM_1000_NS3seqE:
	.zero		1
	.type		_ZN34_INTERNAL_9472a1b4_4_k_cu_0da159924cuda3std3__420unreachable_sentinelE,@object
	.size		_ZN34_INTERNAL_9472a1b4_4_k_cu_0da159924cuda3std3__420unreachable_sentinelE,(_ZN34_INTERNAL_9472a1b4_4_k_cu_0da159924cuda3std6ranges3__45__cpo5ssizeE - _ZN34_INTERNAL_9472a1b4_4_k_cu_0da159924cuda3std3__420unreachable_sentinelE)
_ZN34_INTERNAL_9472a1b4_4_k_cu_0da159924cuda3std3__420unreachable_sentinelE:
	.zero		1
	.type		_ZN34_INTERNAL_9472a1b4_4_k_cu_0da159924cuda3std6ranges3__45__cpo5ssizeE,@object
	.size		_ZN34_INTERNAL_9472a1b4_4_k_cu_0da159924cuda3std6ranges3__45__cpo5ssizeE,(_ZN34_INTERNAL_9472a1b4_4_k_cu_0da159926thrust24THRUST_300001_SM_1000_NS12placeholders2_3E - _ZN34_INTERNAL_9472a1b4_4_k_cu_0da159924cuda3std6ranges3__45__cpo5ssizeE)
_ZN34_INTERNAL_9472a1b4_4_k_cu_0da159924cuda3std6ranges3__45__cpo5ssizeE:
	.zero		1
	.type		_ZN34_INTERNAL_9472a1b4_4_k_cu_0da159926thrust24THRUST_300001_SM_1000_NS12placeholders2_3E,@object
	.size		_ZN34_INTERNAL_9472a1b4_4_k_cu_0da159926thrust24THRUST_300001_SM_1000_NS12placeholders2_3E,(_ZN34_INTERNAL_9472a1b4_4_k_cu_0da159924cuda3std3__45__cpo4cendE - _ZN34_INTERNAL_9472a1b4_4_k_cu_0da159926thrust24THRUST_300001_SM_1000_NS12placeholders2_3E)
_ZN34_INTERNAL_9472a1b4_4_k_cu_0da159926thrust24THRUST_300001_SM_1000_NS12placeholders2_3E:
	.zero		1
	.type		_ZN34_INTERNAL_9472a1b4_4_k_cu_0da159924cuda3std3__45__cpo4cendE,@object
	.size		_ZN34_INTERNAL_9472a1b4_4_k_cu_0da159924cuda3std3__45__cpo4cendE,(_ZN34_INTERNAL_9472a1b4_4_k_cu_0da159924cuda3std6ranges3__45__cpo4cendE - _ZN34_INTERNAL_9472a1b4_4_k_cu_0da159924cuda3std3__45__cpo4cendE)
_ZN34_INTERNAL_9472a1b4_4_k_cu_0da159924cuda3std3__45__cpo4cendE:
	.zero		1
	.type		_ZN34_INTERNAL_9472a1b4_4_k_cu_0da159924cuda3std6ranges3__45__cpo4cendE,@object
	.size		_ZN34_INTERNAL_9472a1b4_4_k_cu_0da159924cuda3std6ranges3__45__cpo4cendE,(_ZN34_INTERNAL_9472a1b4_4_k_cu_0da159926thrust24THRUST_300001_SM_1000_NS12placeholders2_7E - _ZN34_INTERNAL_9472a1b4_4_k_cu_0da159924cuda3std6ranges3__45__cpo4cendE)
_ZN34_INTERNAL_9472a1b4_4_k_cu_0da159924cuda3std6ranges3__45__cpo4cendE:
	.zero		1
	.type		_ZN34_INTERNAL_9472a1b4_4_k_cu_0da159926thrust24THRUST_300001_SM_1000_NS12placeholders2_7E,@object
	.size		_ZN34_INTERNAL_9472a1b4_4_k_cu_0da159926thrust24THRUST_300001_SM_1000_NS12placeholders2_7E,(_ZN34_INTERNAL_9472a1b4_4_k_cu_0da159924cuda3std3__45__cpo5crendE - _ZN34_INTERNAL_9472a1b4_4_k_cu_0da159926thrust24THRUST_300001_SM_1000_NS12placeholders2_7E)
_ZN34_INTERNAL_9472a1b4_4_k_cu_0da159926thrust24THRUST_300001_SM_1000_NS12placeholders2_7E:
	.zero		1
	.type		_ZN34_INTERNAL_9472a1b4_4_k_cu_0da159924cuda3std3__45__cpo5crendE,@object
	.size		_ZN34_INTERNAL_9472a1b4_4_k_cu_0da159924cuda3std3__45__cpo5crendE,(_ZN34_INTERNAL_9472a1b4_4_k_cu_0da159924cuda3std6ranges3__45__cpo4prevE - _ZN34_INTERNAL_9472a1b4_4_k_cu_0da159924cuda3std3__45__cpo5crendE)
_ZN34_INTERNAL_9472a1b4_4_k_cu_0da159924cuda3std3__45__cpo5crendE:
	.zero		1
	.type		_ZN34_INTERNAL_9472a1b4_4_k_cu_0da159924cuda3std6ranges3__45__cpo4prevE,@object
	.size		_ZN34_INTERNAL_9472a1b4_4_k_cu_0da159924cuda3std6ranges3__45__cpo4prevE,(_ZN34_INTERNAL_9472a1b4_4_k_cu_0da159924cuda3std6ranges3__45__cpo9iter_moveE - _ZN34_INTERNAL_9472a1b4_4_k_cu_0da159924cuda3std6ranges3__45__cpo4prevE)
_ZN34_INTERNAL_9472a1b4_4_k_cu_0da159924cuda3std6ranges3__45__cpo4prevE:
	.zero		1
	.type		_ZN34_INTERNAL_9472a1b4_4_k_cu_0da159924cuda3std6ranges3__45__cpo9iter_moveE,@object
	.size		_ZN34_INTERNAL_9472a1b4_4_k_cu_0da159924cuda3std6ranges3__45__cpo9iter_moveE,(_ZN34_INTERNAL_9472a1b4_4_k_cu_0da159926thrust24THRUST_300001_SM_1000_NS6system6detail10sequential3seqE - _ZN34_INTERNAL_9472a1b4_4_k_cu_0da159924cuda3std6ranges3__45__cpo9iter_moveE)
_ZN34_INTERNAL_9472a1b4_4_k_cu_0da159924cuda3std6ranges3__45__cpo9iter_moveE:
	.zero		1
	.type		_ZN34_INTERNAL_9472a1b4_4_k_cu_0da159926thrust24THRUST_300001_SM_1000_NS6system6detail10sequential3seqE,@object
	.size		_ZN34_INTERNAL_9472a1b4_4_k_cu_0da159926thrust24THRUST_300001_SM_1000_NS6system6detail10sequential3seqE,(_ZN34_INTERNAL_9472a1b4_4_k_cu_0da159926thrust24THRUST_300001_SM_1000_NS12placeholders2_9E - _ZN34_INTERNAL_9472a1b4_4_k_cu_0da159926thrust24THRUST_300001_SM_1000_NS6system6detail10sequential3seqE)
_ZN34_INTERNAL_9472a1b4_4_k_cu_0da159926thrust24THRUST_300001_SM_1000_NS6system6detail10sequential3seqE:
	.zero		1
	.type		_ZN34_INTERNAL_9472a1b4_4_k_cu_0da159926thrust24THRUST_300001_SM_1000_NS12placeholders2_9E,@object
	.size		_ZN34_INTERNAL_9472a1b4_4_k_cu_0da159926thrust24THRUST_300001_SM_1000_NS12placeholders2_9E,(_ZN34_INTERNAL_9472a1b4_4_k_cu_0da159924cuda3std3__419piecewise_constructE - _ZN34_INTERNAL_9472a1b4_4_k_cu_0da159926thrust24THRUST_300001_SM_1000_NS12placeholders2_9E)
_ZN34_INTERNAL_9472a1b4_4_k_cu_0da159926thrust24THRUST_300001_SM_1000_NS12placeholders2_9E:
	.zero		1
	.type		_ZN34_INTERNAL_9472a1b4_4_k_cu_0da159924cuda3std3__419piecewise_constructE,@object
	.size		_ZN34_INTERNAL_9472a1b4_4_k_cu_0da159924cuda3std3__419piecewise_constructE,(_ZN34_INTERNAL_9472a1b4_4_k_cu_0da159924cuda3std6ranges3__45__cpo5cdataE - _ZN34_INTERNAL_9472a1b4_4_k_cu_0da159924cuda3std3__419piecewise_constructE)
_ZN34_INTERNAL_9472a1b4_4_k_cu_0da159924cuda3std3__419piecewise_constructE:
	.zero		1
	.type		_ZN34_INTERNAL_9472a1b4_4_k_cu_0da159924cuda3std6ranges3__45__cpo5cdataE,@object
	.size		_ZN34_INTERNAL_9472a1b4_4_k_cu_0da159924cuda3std6ranges3__45__cpo5cdataE,(_ZN34_INTERNAL_9472a1b4_4_k_cu_0da159926thrust24THRUST_300001_SM_1000_NS12placeholders2_1E - _ZN34_INTERNAL_9472a1b4_4_k_cu_0da159924cuda3std6ranges3__45__cpo5cdataE)
_ZN34_INTERNAL_9472a1b4_4_k_cu_0da159924cuda3std6ranges3__45__cpo5cdataE:
	.zero		1
	.type		_ZN34_INTERNAL_9472a1b4_4_k_cu_0da159926thrust24THRUST_300001_SM_1000_NS12placeholders2_1E,@object
	.size		_ZN34_INTERNAL_9472a1b4_4_k_cu_0da159926thrust24THRUST_300001_SM_1000_NS12placeholders2_1E,(_ZN34_INTERNAL_9472a1b4_4_k_cu_0da159924cuda3std3__45__cpo3endE - _ZN34_INTERNAL_9472a1b4_4_k_cu_0da159926thrust24THRUST_300001_SM_1000_NS12placeholders2_1E)
_ZN34_INTERNAL_9472a1b4_4_k_cu_0da159926thrust24THRUST_300001_SM_1000_NS12placeholders2_1E:
	.zero		1
	.type		_ZN34_INTERNAL_9472a1b4_4_k_cu_0da159924cuda3std3__45__cpo3endE,@object
	.size		_ZN34_INTERNAL_9472a1b4_4_k_cu_0da159924cuda3std3__45__cpo3endE,(_ZN34_INTERNAL_9472a1b4_4_k_cu_0da159924cuda3std6ranges3__45__cpo3endE - _ZN34_INTERNAL_9472a1b4_4_k_cu_0da159924cuda3std3__45__cpo3endE)
_ZN34_INTERNAL_9472a1b4_4_k_cu_0da159924cuda3std3__45__cpo3endE:
	.zero		1
	.type		_ZN34_INTERNAL_9472a1b4_4_k_cu_0da159924cuda3std6ranges3__45__cpo3endE,@object
	.size		_ZN34_INTERNAL_9472a1b4_4_k_cu_0da159924cuda3std6ranges3__45__cpo3endE,(_ZN34_INTERNAL_9472a1b4_4_k_cu_0da159926thrust24THRUST_300001_SM_1000_NS12placeholders2_5E - _ZN34_INTERNAL_9472a1b4_4_k_cu_0da159924cuda3std6ranges3__45__cpo3endE)
_ZN34_INTERNAL_9472a1b4_4_k_cu_0da159924cuda3std6ranges3__45__cpo3endE:
	.zero		1
	.type		_ZN34_INTERNAL_9472a1b4_4_k_cu_0da159926thrust24THRUST_300001_SM_1000_NS12placeholders2_5E,@object
	.size		_ZN34_INTERNAL_9472a1b4_4_k_cu_0da159926thrust24THRUST_300001_SM_1000_NS12placeholders2_5E,(_ZN34_INTERNAL_9472a1b4_4_k_cu_0da159924cuda3std3__45__cpo4rendE - _ZN34_INTERNAL_9472a1b4_4_k_cu_0da159926thrust24THRUST_300001_SM_1000_NS12placeholders2_5E)
_ZN34_INTERNAL_9472a1b4_4_k_cu_0da159926thrust24THRUST_300001_SM_1000_NS12placeholders2_5E:
	.zero		1
	.type		_ZN34_INTERNAL_9472a1b4_4_k_cu_0da159924cuda3std3__45__cpo4rendE,@object
	.size		_ZN34_INTERNAL_9472a1b4_4_k_cu_0da159924cuda3std3__45__cpo4rendE,(_ZN34_INTERNAL_9472a1b4_4_k_cu_0da159924cuda3std6ranges3__45__cpo9iter_swapE - _ZN34_INTERNAL_9472a1b4_4_k_cu_0da159924cuda3std3__45__cpo4rendE)
_ZN34_INTERNAL_9472a1b4_4_k_cu_0da159924cuda3std3__45__cpo4rendE:
	.zero		1
	.type		_ZN34_INTERNAL_9472a1b4_4_k_cu_0da159924cuda3std6ranges3__45__cpo9iter_swapE,@object
	.size		_ZN34_INTERNAL_9472a1b4_4_k_cu_0da159924cuda3std6ranges3__45__cpo9iter_swapE,(_ZN34_INTERNAL_9472a1b4_4_k_cu_0da159924cuda3std3__48unexpectE - _ZN34_INTERNAL_9472a1b4_4_k_cu_0da159924cuda3std6ranges3__45__cpo9iter_swapE)
_ZN34_INTERNAL_9472a1b4_4_k_cu_0da159924cuda3std6ranges3__45__cpo9iter_swapE:
	.zero		1
	.type		_ZN34_INTERNAL_9472a1b4_4_k_cu_0da159924cuda3std3__48unexpectE,@object
	.size		_ZN34_INTERNAL_9472a1b4_4_k_cu_0da159924cuda3std3__48unexpectE,(_ZN34_INTERNAL_9472a1b4_4_k_cu_0da159926thrust24THRUST_300001_SM_1000_NS8cuda_cub3parE - _ZN34_INTERNAL_9472a1b4_4_k_cu_0da159924cuda3std3__48unexpectE)
_ZN34_INTERNAL_9472a1b4_4_k_cu_0da159924cuda3std3__48unexpectE:
	.zero		1
	.type		_ZN34_INTERNAL_9472a1b4_4_k_cu_0da159926thrust24THRUST_300001_SM_1000_NS8cuda_cub3parE,@object
	.size		_ZN34_INTERNAL_9472a1b4_4_k_cu_0da159926thrust24THRUST_300001_SM_1000_NS8cuda_cub3parE,(.L_29 - _ZN34_INTERNAL_9472a1b4_4_k_cu_0da159926thrust24THRUST_300001_SM_1000_NS8cuda_cub3parE)
_ZN34_INTERNAL_9472a1b4_4_k_cu_0da159926thrust24THRUST_300001_SM_1000_NS8cuda_cub3parE:
	.zero		1
.L_29:


//--------------------- .nv.shared._ZN3cub18CUB_300001_SM_10006detail11EmptyKernelIvEEvv --------------------------
	.section	.nv.shared._ZN3cub18CUB_300001_SM_10006detail11EmptyKernelIvEEvv,"aw",@nobits
	.sectionflags	@""
	.align	16
	.zero		1024


//--------------------- .nv.shared._ZN6thrust24THRUST_300001_SM_1000_NS8cuda_cub4core6detail13_kernel_agentINS1_16__set_operations10SetOpAgentINS0_6detail15normal_iteratorINS0_10device_ptrIiEEEESB_SB_SB_SB_SB_l7CompareNS5_16serial_set_unionEN4cuda3std3__417integral_constantIbLb1EEEEEJSB_SB_SB_SB_llSB_SB_SC_SD_PNSG_4pairIllEEPmN3cub18CUB_300001_SM_100013ScanTileStateIlLb1EEEEEEvDpT0_ --------------------------
	.section	.nv.shared._ZN6thrust24THRUST_300001_SM_1000_NS8cuda_cub4core6detail13_kernel_agentINS1_16__set_operations10SetOpAgentINS0_6detail15normal_iteratorINS0_10device_ptrIiEEEESB_SB_SB_SB_SB_l7CompareNS5_16serial_set_unionEN4cuda3std3__417integral_constantIbLb1EEEEEJSB_SB_SB_SB_llSB_SB_SC_SD_PNSG_4pairIllEEPmN3cub18CUB_300001_SM_100013ScanTileStateIlLb1EEEEEEvDpT0_,"aw",@nobits
	.sectionflags	@""
	.align	16
	.zero		1024


//--------------------- .nv.shared._ZN6thrust24THRUST_300001_SM_1000_NS8cuda_cub4core6detail13_kernel_agentINS1_16__set_operations14PartitionAgentINS0_6detail15normal_iteratorINS0_10device_ptrIiEEEESB_l7CompareEEJSB_SB_lllPN4cuda3std3__44pairIllEESC_iEEEvDpT0_ --------------------------
	.section	.nv.shared._ZN6thrust24THRUST_300001_SM_1000_NS8cuda_cub4core6detail13_kernel_agentINS1_16__set_operations14PartitionAgentINS0_6detail15normal_iteratorINS0_10device_ptrIiEEEESB_l7CompareEEJSB_SB_lllPN4cuda3std3__44pairIllEESC_iEEEvDpT0_,"aw",@nobits
	.sectionflags	@""
	.align	16
	.zero		1024


//--------------------- .nv.shared._ZN6thrust24THRUST_300001_SM_1000_NS8cuda_cub4core6detail13_kernel_agentINS1_16__set_operations10SetOpAgentINS0_6detail15normal_iteratorINS0_10device_ptrIiEEEESB_SB_SB_SB_SB_i7CompareNS5_16serial_set_unionEN4cuda3std3__417integral_constantIbLb1EEEEEJSB_SB_SB_SB_iiSB_SB_SC_SD_PNSG_4pairIiiEEPmN3cub18CUB_300001_SM_100013ScanTileStateIiLb1EEEEEEvDpT0_ --------------------------
	.section	.nv.shared._ZN6thrust24THRUST_300001_SM_1000_NS8cuda_cub4core6detail13_kernel_agentINS1_16__set_operations10SetOpAgentINS0_6detail15normal_iteratorINS0_10device_ptrIiEEEESB_SB_SB_SB_SB_i7CompareNS5_16serial_set_unionEN4cuda3std3__417integral_constantIbLb1EEEEEJSB_SB_SB_SB_iiSB_SB_SC_SD_PNSG_4pairIiiEEPmN3cub18CUB_300001_SM_100013ScanTileStateIiLb1EEEEEEvDpT0_,"aw",@nobits
	.sectionflags	@""
	.align	16
	.zero		1024


//--------------------- .nv.shared._ZN6thrust24THRUST_300001_SM_1000_NS8cuda_cub4core6detail13_kernel_agentINS1_16__set_operations14PartitionAgentINS0_6detail15normal_iteratorINS0_10device_ptrIiEEEESB_i7CompareEEJSB_SB_iiiPN4cuda3std3__44pairIiiEESC_iEEEvDpT0_ --------------------------
	.section	.nv.shared._ZN6thrust24THRUST_300001_SM_1000_NS8cuda_cub4core6detail13_kernel_agentINS1_16__set_operations14PartitionAgentINS0_6detail15normal_iteratorINS0_10device_ptrIiEEEESB_i7CompareEEJSB_SB_iiiPN4cuda3std3__44pairIiiEESC_iEEEvDpT0_,"aw",@nobits
	.sectionflags	@""
	.align	16
	.zero		1024


//--------------------- .nv.shared._ZN6thrust24THRUST_300001_SM_1000_NS8cuda_cub4core6detail13_kernel_agentINS1_16__set_operations10SetOpAgentINS0_6detail15normal_iteratorINS0_10device_ptrIiEEEESB_SB_SB_SB_SB_lN4cuda3std3__44lessIiEENS5_16serial_set_unionENSE_17integral_constantIbLb1EEEEEJSB_SB_SB_SB_llSB_SB_SG_SH_PNSE_4pairIllEEPmN3cub18CUB_300001_SM_100013ScanTileStateIlLb1EEEEEEvDpT0_ --------------------------
	.section	.nv.shared._ZN6thrust24THRUST_300001_SM_1000_NS8cuda_cub4core6detail13_kernel_agentINS1_16__set_operations10SetOpAgentINS0_6detail15normal_iteratorINS0_10device_ptrIiEEEESB_SB_SB_SB_SB_lN4cuda3std3__44lessIiEENS5_16serial_set_unionENSE_17integral_constantIbLb1EEEEEJSB_SB_SB_SB_llSB_SB_SG_SH_PNSE_4pairIllEEPmN3cub18CUB_300001_SM_100013ScanTileStateIlLb1EEEEEEvDpT0_,"aw",@nobits
	.sectionflags	@""
	.align	16
	.zero		1024


//--------------------- .nv.shared._ZN6thrust24THRUST_300001_SM_1000_NS8cuda_cub4core6detail13_kernel_agentINS1_16__set_operations14PartitionAgentINS0_6detail15normal_iteratorINS0_10device_ptrIiEEEESB_lN4cuda3std3__44lessIiEEEEJSB_SB_lllPNSE_4pairIllEESG_iEEEvDpT0_ --------------------------
	.section	.nv.shared._ZN6thrust24THRUST_300001_SM_1000_NS8cuda_cub4core6detail13_kernel_agentINS1_16__set_operations14PartitionAgentINS0_6detail15normal_iteratorINS0_10device_ptrIiEEEESB_lN4cuda3std3__44lessIiEEEEJSB_SB_lllPNSE_4pairIllEESG_iEEEvDpT0_,"aw",@nobits
	.sectionflags	@""
	.align	16
	.zero		1024


//--------------------- .nv.shared._ZN6thrust24THRUST_300001_SM_1000_NS8cuda_cub4core6detail13_kernel_agentINS1_16__set_operations9InitAgentIN3cub18CUB_300001_SM_100013ScanTileStateIlLb1EEElEEJSA_lEEEvDpT0_ --------------------------
	.section	.nv.shared._ZN6thrust24THRUST_300001_SM_1000_NS8cuda_cub4core6detail13_kernel_agentINS1_16__set_operations9InitAgentIN3cub18CUB_300001_SM_100013ScanTileStateIlLb1EEElEEJSA_lEEEvDpT0_,"aw",@nobits
	.sectionflags	@""
	.align	16
	.zero		1024


//--------------------- .nv.shared._ZN6thrust24THRUST_300001_SM_1000_NS8cuda_cub4core6detail13_kernel_agentINS1_16__set_operations10SetOpAgentINS0_6detail15normal_iteratorINS0_10device_ptrIiEEEESB_SB_SB_SB_SB_iN4cuda3std3__44lessIiEENS5_16serial_set_unionENSE_17integral_constantIbLb1EEEEEJSB_SB_SB_SB_iiSB_SB_SG_SH_PNSE_4pairIiiEEPmN3cub18CUB_300001_SM_100013ScanTileStateIiLb1EEEEEEvDpT0_ --------------------------
	.section	.nv.shared._ZN6thrust24THRUST_300001_SM_1000_NS8cuda_cub4core6detail13_kernel_agentINS1_16__set_operations10SetOpAgentINS0_6detail15normal_iteratorINS0_10device_ptrIiEEEESB_SB_SB_SB_SB_iN4cuda3std3__44lessIiEENS5_16serial_set_unionENSE_17integral_constantIbLb1EEEEEJSB_SB_SB_SB_iiSB_SB_SG_SH_PNSE_4pairIiiEEPmN3cub18CUB_300001_SM_100013ScanTileStateIiLb1EEEEEEvDpT0_,"aw",@nobits
	.sectionflags	@""
	.align	16
	.zero		1024


//--------------------- .nv.shared._ZN6thrust24THRUST_300001_SM_1000_NS8cuda_cub4core6detail13_kernel_agentINS1_16__set_operations14PartitionAgentINS0_6detail15normal_iteratorINS0_10device_ptrIiEEEESB_iN4cuda3std3__44lessIiEEEEJSB_SB_iiiPNSE_4pairIiiEESG_iEEEvDpT0_ --------------------------
	.section	.nv.shared._ZN6thrust24THRUST_300001_SM_1000_NS8cuda_cub4core6detail13_kernel_agentINS1_16__set_operations14PartitionAgentINS0_6detail15normal_iteratorINS0_10device_ptrIiEEEESB_iN4cuda3std3__44lessIiEEEEJSB_SB_iiiPNSE_4pairIiiEESG_iEEEvDpT0_,"aw",@nobits
	.sectionflags	@""
	.align	16
	.zero		1024


//--------------------- .nv.shared._ZN6thrust24THRUST_300001_SM_1000_NS8cuda_cub4core6detail13_kernel_agentINS1_16__set_operations9InitAgentIN3cub18CUB_300001_SM_100013ScanTileStateIiLb1EEEiEEJSA_iEEEvDpT0_ --------------------------
	.section	.nv.shared._ZN6thrust24THRUST_300001_SM_1000_NS8cuda_cub4core6detail13_kernel_agentINS1_16__set_operations9InitAgentIN3cub18CUB_300001_SM_100013ScanTileStateIiLb1EEEiEEJSA_iEEEvDpT0_,"aw",@nobits
	.sectionflags	@""
	.align	16
	.zero		1024


//--------------------- .nv.constant0._ZN3cub18CUB_300001_SM_10006detail8for_each13static_kernelINS2_12policy_hub_t12policy_500_tEmN6thrust24THRUST_300001_SM_1000_NS8cuda_cub20__uninitialized_fill7functorINS7_10device_ptrIiEEiEEEEvT0_T1_ --------------------------
	.section	.nv.constant0._ZN3cub18CUB_300001_SM_10006detail8for_each13static_kernelINS2_12policy_hub_t12policy_500_tEmN6thrust24THRUST_300001_SM_1000_NS8cuda_cub20__uninitialized_fill7functorINS7_10device_ptrIiEEiEEEEvT0_T1_,"a",@progbits
	.sectionflags	@""
	.align	4
.nv.constant0._ZN3cub18CUB_300001_SM_10006detail8for_each13static_kernelINS2_12policy_hub_t12policy_500_tEmN6thrust24THRUST_300001_SM_1000_NS8cuda_cub20__uninitialized_fill7functorINS7_10device_ptrIiEEiEEEEvT0_T1_:
	.zero		920


//--------------------- .nv.constant0._ZN3cub18CUB_300001_SM_10006detail11EmptyKernelIvEEvv --------------------------
	.section	.nv.constant0._ZN3cub18CUB_300001_SM_10006detail11EmptyKernelIvEEvv,"a",@progbits
	.sectionflags	@""
	.align	4
.nv.constant0._ZN3cub18CUB_300001_SM_10006detail11EmptyKernelIvEEvv:
	.zero		896


//--------------------- .nv.constant0._ZN6thrust24THRUST_300001_SM_1000_NS8cuda_cub4core6detail13_kernel_agentINS1_16__set_operations10SetOpAgentINS0_6detail15normal_iteratorINS0_10device_ptrIiEEEESB_SB_SB_SB_SB_l7CompareNS5_16serial_set_unionEN4cuda3std3__417integral_constantIbLb1EEEEEJSB_SB_SB_SB_llSB_SB_SC_SD_PNSG_4pairIllEEPmN3cub18CUB_300001_SM_100013ScanTileStateIlLb1EEEEEEvDpT0_ --------------------------
	.section	.nv.constant0._ZN6thrust24THRUST_300001_SM_1000_NS8cuda_cub4core6detail13_kernel_agentINS1_16__set_operations10SetOpAgentINS0_6detail15normal_iteratorINS0_10device_ptrIiEEEESB_SB_SB_SB_SB_l7CompareNS5_16serial_set_unionEN4cuda3std3__417integral_constantIbLb1EEEEEJSB_SB_SB_SB_llSB_SB_SC_SD_PNSG_4pairIllEEPmN3cub18CUB_300001_SM_100013ScanTileStateIlLb1EEEEEEvDpT0_,"a",@progbits
	.sectionflags	@""
	.align	4
.nv.constant0._ZN6thrust24THRUST_300001_SM_1000_NS8cuda_cub4core6detail13_kernel_agentINS1_16__set_operations10SetOpAgentINS0_6detail15normal_iteratorINS0_10device_ptrIiEEEESB_SB_SB_SB_SB_l7CompareNS5_16serial_set_unionEN4cuda3std3__417integral_constantIbLb1EEEEEJSB_SB_SB_SB_llSB_SB_SC_SD_PNSG_4pairIllEEPmN3cub18CUB_300001_SM_100013ScanTileStateIlLb1EEEEEEvDpT0_:
	.zero		992


//--------------------- .nv.constant0._ZN6thrust24THRUST_300001_SM_1000_NS8cuda_cub4core6detail13_kernel_agentINS1_16__set_operations14PartitionAgentINS0_6detail15normal_iteratorINS0_10device_ptrIiEEEESB_l7CompareEEJSB_SB_lllPN4cuda3std3__44pairIllEESC_iEEEvDpT0_ --------------------------
	.section	.nv.constant0._ZN6thrust24THRUST_300001_SM_1000_NS8cuda_cub4core6detail13_kernel_agentINS1_16__set_operations14PartitionAgentINS0_6detail15normal_iteratorINS0_10device_ptrIiEEEESB_l7CompareEEJSB_SB_lllPN4cuda3std3__44pairIllEESC_iEEEvDpT0_,"a",@progbits
	.sectionflags	@""
	.align	4
.nv.constant0._ZN6thrust24THRUST_300001_SM_1000_NS8cuda_cub4core6detail13_kernel_agentINS1_16__set_operations14PartitionAgentINS0_6detail15normal_iteratorINS0_10device_ptrIiEEEESB_l7CompareEEJSB_SB_lllPN4cuda3std3__44pairIllEESC_iEEEvDpT0_:
	.zero		952


//--------------------- .nv.constant0._ZN6thrust24THRUST_300001_SM_1000_NS8cuda_cub4core6detail13_kernel_agentINS1_16__set_operations10SetOpAgentINS0_6detail15normal_iteratorINS0_10device_ptrIiEEEESB_SB_SB_SB_SB_i7CompareNS5_16serial_set_unionEN4cuda3std3__417integral_constantIbLb1EEEEEJSB_SB_SB_SB_iiSB_SB_SC_SD_PNSG_4pairIiiEEPmN3cub18CUB_300001_SM_100013ScanTileStateIiLb1EEEEEEvDpT0_ --------------------------
	.section	.nv.constant0._ZN6thrust24THRUST_300001_SM_1000_NS8cuda_cub4core6detail13_kernel_agentINS1_16__set_operations10SetOpAgentINS0_6detail15normal_iteratorINS0_10device_ptrIiEEEESB_SB_SB_SB_SB_i7CompareNS5_16serial_set_unionEN4cuda3std3__417integral_constantIbLb1EEEEEJSB_SB_SB_SB_iiSB_SB_SC_SD_PNSG_4pairIiiEEPmN3cub18CUB_300001_SM_100013ScanTileStateIiLb1EEEEEEvDpT0_,"a",@progbits
	.sectionflags	@""
	.align	4
.nv.constant0._ZN6thrust24THRUST_300001_SM_1000_NS8cuda_cub4core6detail13_kernel_agentINS1_16__set_operations10SetOpAgentINS0_6detail15normal_iteratorINS0_10device_ptrIiEEEESB_SB_SB_SB_SB_i7CompareNS5_16serial_set_unionEN4cuda3std3__417integral_constantIbLb1EEEEEJSB_SB_SB_SB_iiSB_SB_SC_SD_PNSG_4pairIiiEEPmN3cub18CUB_300001_SM_100013ScanTileStateIiLb1EEEEEEvDpT0_:
	.zero		984


//--------------------- .nv.constant0._ZN6thrust24THRUST_300001_SM_1000_NS8cuda_cub4core6detail13_kernel_agentINS1_16__set_operations14PartitionAgentINS0_6detail15normal_iteratorINS0_10device_ptrIiEEEESB_i7CompareEEJSB_SB_iiiPN4cuda3std3__44pairIiiEESC_iEEEvDpT0_ --------------------------
	.section	.nv.constant0._ZN6thrust24THRUST_300001_SM_1000_NS8cuda_cub4core6detail13_kernel_agentINS1_16__set_operations14PartitionAgentINS0_6detail15normal_iteratorINS0_10device_ptrIiEEEESB_i7CompareEEJSB_SB_iiiPN4cuda3std3__44pairIiiEESC_iEEEvDpT0_,"a",@progbits
	.sectionflags	@""
	.align	4
.nv.constant0._ZN6thrust24THRUST_300001_SM_1000_NS8cuda_cub4core6detail13_kernel_agentINS1_16__set_operations14PartitionAgentINS0_6detail15normal_iteratorINS0_10device_ptrIiEEEESB_i7CompareEEJSB_SB_iiiPN4cuda3std3__44pairIiiEESC_iEEEvDpT0_:
	.zero		944


//--------------------- .nv.constant0._ZN6thrust24THRUST_300001_SM_1000_NS8cuda_cub4core6detail13_kernel_agentINS1_16__set_operations10SetOpAgentINS0_6detail15normal_iteratorINS0_10device_ptrIiEEEESB_SB_SB_SB_SB_lN4cuda3std3__44lessIiEENS5_16serial_set_unionENSE_17integral_constantIbLb1EEEEEJSB_SB_SB_SB_llSB_SB_SG_SH_PNSE_4pairIllEEPmN3cub18CUB_300001_SM_100013ScanTileStateIlLb1EEEEEEvDpT0_ --------------------------
	.section	.nv.constant0._ZN6thrust24THRUST_300001_SM_1000_NS8cuda_cub4core6detail13_kernel_agentINS1_16__set_operations10SetOpAgentINS0_6detail15normal_iteratorINS0_10device_ptrIiEEEESB_SB_SB_SB_SB_lN4cuda3std3__44lessIiEENS5_16serial_set_unionENSE_17integral_constantIbLb1EEEEEJSB_SB_SB_SB_llSB_SB_SG_SH_PNSE_4pairIllEEPmN3cub18CUB_300001_SM_100013ScanTileStateIlLb1EEEEEEvDpT0_,"a",@progbits
	.sectionflags	@""
	.align	4
.nv.constant0._ZN6thrust24THRUST_300001_SM_1000_NS8cuda_cub4core6detail13_kernel_agentINS1_16__set_operations10SetOpAgentINS0_6detail15normal_iteratorINS0_10device_ptrIiEEEESB_SB_SB_SB_SB_lN4cuda3std3__44lessIiEENS5_16serial_set_unionENSE_17integral_constantIbLb1EEEEEJSB_SB_SB_SB_llSB_SB_SG_SH_PNSE_4pairIllEEPmN3cub18CUB_300001_SM_100013ScanTileStateIlLb1EEEEEEvDpT0_:
	.zero		992


//--------------------- .nv.constant0._ZN6thrust24THRUST_300001_SM_1000_NS8cuda_cub4core6detail13_kernel_agentINS1_16__set_operations14PartitionAgentINS0_6detail15normal_iteratorINS0_10device_ptrIiEEEESB_lN4cuda3std3__44lessIiEEEEJSB_SB_lllPNSE_4pairIllEESG_iEEEvDpT0_ --------------------------
	.section	.nv.constant0._ZN6thrust24THRUST_300001_SM_1000_NS8cuda_cub4core6detail13_kernel_agentINS1_16__set_operations14PartitionAgentINS0_6detail15normal_iteratorINS0_10device_ptrIiEEEESB_lN4cuda3std3__44lessIiEEEEJSB_SB_lllPNSE_4pairIllEESG_iEEEvDpT0_,"a",@progbits
	.sectionflags	@""
	.align	4
.nv.constant0._ZN6thrust24THRUST_300001_SM_1000_NS8cuda_cub4core6detail13_kernel_agentINS1_16__set_operations14PartitionAgentINS0_6detail15normal_iteratorINS0_10device_ptrIiEEEESB_lN4cuda3std3__44lessIiEEEEJSB_SB_lllPNSE_4pairIllEESG_iEEEvDpT0_:
	.zero		952


//--------------------- .nv.constant0._ZN6thrust24THRUST_300001_SM_1000_NS8cuda_cub4core6detail13_kernel_agentINS1_16__set_operations9InitAgentIN3cub18CUB_300001_SM_100013ScanTileStateIlLb1EEElEEJSA_lEEEvDpT0_ --------------------------
	.section	.nv.constant0._ZN6thrust24THRUST_300001_SM_1000_NS8cuda_cub4core6detail13_kernel_agentINS1_16__set_operations9InitAgentIN3cub18CUB_300001_SM_100013ScanTileStateIlLb1EEElEEJSA_lEEEvDpT0_,"a",@progbits
	.sectionflags	@""
	.align	4
.nv.constant0._ZN6thrust24THRUST_300001_SM_1000_NS8cuda_cub4core6detail13_kernel_agentINS1_16__set_operations9InitAgentIN3cub18CUB_300001_SM_100013ScanTileStateIlLb1EEElEEJSA_lEEEvDpT0_:
	.zero		912


//--------------------- .nv.constant0._ZN6thrust24THRUST_300001_SM_1000_NS8cuda_cub4core6detail13_kernel_agentINS1_16__set_operations10SetOpAgentINS0_6detail15normal_iteratorINS0_10device_ptrIiEEEESB_SB_SB_SB_SB_iN4cuda3std3__44lessIiEENS5_16serial_set_unionENSE_17integral_constantIbLb1EEEEEJSB_SB_SB_SB_iiSB_SB_SG_SH_PNSE_4pairIiiEEPmN3cub18CUB_300001_SM_100013ScanTileStateIiLb1EEEEEEvDpT0_ --------------------------
	.section	.nv.constant0._ZN6thrust24THRUST_300001_SM_1000_NS8cuda_cub4core6detail13_kernel_agentINS1_16__set_operations10SetOpAgentINS0_6detail15normal_iteratorINS0_10device_ptrIiEEEESB_SB_SB_SB_SB_iN4cuda3std3__44lessIiEENS5_16serial_set_unionENSE_17integral_constantIbLb1EEEEEJSB_SB_SB_SB_iiSB_SB_SG_SH_PNSE_4pairIiiEEPmN3cub18CUB_300001_SM_100013ScanTileStateIiLb1EEEEEEvDpT0_,"a",@progbits
	.sectionflags	@""
	.align	4
.nv.constant0._ZN6thrust24THRUST_300001_SM_1000_NS8cuda_cub4core6detail13_kernel_agentINS1_16__set_operations10SetOpAgentINS0_6detail15normal_iteratorINS0_10device_ptrIiEEEESB_SB_SB_SB_SB_iN4cuda3std3__44lessIiEENS5_16serial_set_unionENSE_17integral_constantIbLb1EEEEEJSB_SB_SB_SB_iiSB_SB_SG_SH_PNSE_4pairIiiEEPmN3cub18CUB_300001_SM_100013ScanTileStateIiLb1EEEEEEvDpT0_:
	.zero		984


//--------------------- .nv.constant0._ZN6thrust24THRUST_300001_SM_1000_NS8cuda_cub4core6detail13_kernel_agentINS1_16__set_operations14PartitionAgentINS0_6detail15normal_iteratorINS0_10device_ptrIiEEEESB_iN4cuda3std3__44lessIiEEEEJSB_SB_iiiPNSE_4pairIiiEESG_iEEEvDpT0_ --------------------------
	.section	.nv.constant0._ZN6thrust24THRUST_300001_SM_1000_NS8cuda_cub4core6detail13_kernel_agentINS1_16__set_operations14PartitionAgentINS0_6detail15normal_iteratorINS0_10device_ptrIiEEEESB_iN4cuda3std3__44lessIiEEEEJSB_SB_iiiPNSE_4pairIiiEESG_iEEEvDpT0_,"a",@progbits
	.sectionflags	@""
	.align	4
.nv.constant0._ZN6thrust24THRUST_300001_SM_1000_NS8cuda_cub4core6detail13_kernel_agentINS1_16__set_operations14PartitionAgentINS0_6detail15normal_iteratorINS0_10device_ptrIiEEEESB_iN4cuda3std3__44lessIiEEEEJSB_SB_iiiPNSE_4pairIiiEESG_iEEEvDpT0_:
	.zero		944


//--------------------- .nv.constant0._ZN6thrust24THRUST_300001_SM_1000_NS8cuda_cub4core6detail13_kernel_agentINS1_16__set_operations9InitAgentIN3cub18CUB_300001_SM_100013ScanTileStateIiLb1EEEiEEJSA_iEEEvDpT0_ --------------------------
	.section	.nv.constant0._ZN6thrust24THRUST_300001_SM_1000_NS8cuda_cub4core6detail13_kernel_agentINS1_16__set_operations9InitAgentIN3cub18CUB_300001_SM_100013ScanTileStateIiLb1EEEiEEJSA_iEEEvDpT0_,"a",@progbits
	.sectionflags	@""
	.align	4
.nv.constant0._ZN6thrust24THRUST_300001_SM_1000_NS8cuda_cub4core6detail13_kernel_agentINS1_16__set_operations9InitAgentIN3cub18CUB_300001_SM_100013ScanTileStateIiLb1EEEiEEJSA_iEEEvDpT0_:
	.zero		908


//--------------------- SYMBOLS --------------------------

	.type		.nv.reservedSmem.offset0,@object
	.size		.nv.reservedSmem.offset0,0x4
	.type		.nv.reservedSmem.cap,@object
	.size		.nv.reservedSmem.cap,0x4
